	.target	sm_80

	.elftype	@"ET_EXEC"


//--------------------- .note.nv.tkinfo           --------------------------
	.section	.note.nv.tkinfo,"",@"SHT_NOTE"
	.sectionflags	@"SHF_NOTE_NV_TKINFO"
	.tkinfo
        /*0018*/ 	.word	0x00000002
        /*0030*/ 	.string	""
        /*0030*/ 	.string	"ptxas"
        /*0030*/ 	.string	"Cuda compilation tools, release 13.0, V13.0.88"
        /*0030*/ 	.string	"Build cuda_13.0.r13.0/compiler.36424714_0"
        /*0030*/ 	.string	"-v  -suppress-debug-info  -lineinfo  -arch sm_80 "



//--------------------- .note.nv.cuinfo           --------------------------
	.section	.note.nv.cuinfo,"",@"SHT_NOTE"
	.sectionflags	@"SHF_NOTE_NV_CUINFO"
        /*0018*/ 	.short	0x0002
        /*001a*/ 	.short	0x0050
        /*001c*/ 	.short	0x0082
	.zero		2


//--------------------- .nv.info                  --------------------------
	.section	.nv.info,"",@"SHT_CUDA_INFO"
	.align	4


	//----- nvinfo : EIATTR_REGCOUNT
	.align		4
        /*0000*/ 	.byte	0x04, 0x2f
        /*0002*/ 	.short	(.L_1 - .L_0)
	.align		4
.L_0:
        /*0004*/ 	.word	index@(matmul_kernel)
        /*0008*/ 	.word	0x000000ff


	//----- nvinfo : EIATTR_FRAME_SIZE
	.align		4
.L_1:
        /*000c*/ 	.byte	0x04, 0x11
        /*000e*/ 	.short	(.L_3 - .L_2)
	.align		4
.L_2:
        /*0010*/ 	.word	index@(matmul_kernel)
        /*0014*/ 	.word	0x00004268


	//----- nvinfo : EIATTR_MIN_STACK_SIZE
	.align		4
.L_3:
        /*0018*/ 	.byte	0x04, 0x12
        /*001a*/ 	.short	(.L_5 - .L_4)
	.align		4
.L_4:
        /*001c*/ 	.word	index@(matmul_kernel)
        /*0020*/ 	.word	0x00004268
.L_5:


//--------------------- .nv.info.matmul_kernel    --------------------------
	.section	.nv.info.matmul_kernel,"",@"SHT_CUDA_INFO"
	.sectionflags	@""
	.align	4


	//----- nvinfo : EIATTR_CUDA_API_VERSION
	.align		4
        /*0000*/ 	.byte	0x04, 0x37
        /*0002*/ 	.short	(.L_7 - .L_6)
.L_6:
        /*0004*/ 	.word	0x00000082


	//----- nvinfo : EIATTR_SW2861232_WAR
	.align		4
.L_7:
        /*0008*/ 	.byte	0x01, 0x35
	.zero		2


	//----- nvinfo : EIATTR_PARAM_CBANK
	.align		4
        /*000c*/ 	.byte	0x04, 0x0a
        /*000e*/ 	.short	(.L_9 - .L_8)
	.align		4
.L_8:
        /*0010*/ 	.word	index@(.nv.constant0.matmul_kernel)
        /*0014*/ 	.short	0x0160
        /*0016*/ 	.short	0x0050


	//----- nvinfo : EIATTR_CBANK_PARAM_SIZE
	.align		4
.L_9:
        /*0018*/ 	.byte	0x03, 0x19
        /*001a*/ 	.short	0x0050


	//----- nvinfo : EIATTR_KPARAM_INFO
	.align		4
        /*001c*/ 	.byte	0x04, 0x17
        /*001e*/ 	.short	(.L_11 - .L_10)
.L_10:
        /*0020*/ 	.word	0x00000000
        /*0024*/ 	.short	0x000d
        /*0026*/ 	.short	0x0048
        /*0028*/ 	.byte	0x00, 0xf4, 0x21, 0x00


	//----- nvinfo : EIATTR_KPARAM_INFO
	.align		4
.L_11:
        /*002c*/ 	.byte	0x04, 0x17
        /*002e*/ 	.short	(.L_13 - .L_12)
.L_12:
        /*0030*/ 	.word	0x00000000
        /*0034*/ 	.short	0x000c
        /*0036*/ 	.short	0x0040
        /*0038*/ 	.byte	0x00, 0xf4, 0x21, 0x00


	//----- nvinfo : EIATTR_KPARAM_INFO
	.align		4
.L_13:
        /*003c*/ 	.byte	0x04, 0x17
        /*003e*/ 	.short	(.L_15 - .L_14)
.L_14:
        /*0040*/ 	.word	0x00000000
        /*0044*/ 	.short	0x000b
        /*0046*/ 	.short	0x0038
        /*0048*/ 	.byte	0x00, 0xf0, 0x11, 0x00


	//----- nvinfo : EIATTR_KPARAM_INFO
	.align		4
.L_15:
        /*004c*/ 	.byte	0x04, 0x17
        /*004e*/ 	.short	(.L_17 - .L_16)
.L_16:
        /*0050*/ 	.word	0x00000000
        /*0054*/ 	.short	0x000a
        /*0056*/ 	.short	0x0034
        /*0058*/ 	.byte	0x00, 0xf0, 0x11, 0x00


	//----- nvinfo : EIATTR_KPARAM_INFO
	.align		4
.L_17:
        /*005c*/ 	.byte	0x04, 0x17
        /*005e*/ 	.short	(.L_19 - .L_18)
.L_18:
        /*0060*/ 	.word	0x00000000
        /*0064*/ 	.short	0x0009
        /*0066*/ 	.short	0x0030
        /*0068*/ 	.byte	0x00, 0xf0, 0x11, 0x00


	//----- nvinfo : EIATTR_KPARAM_INFO
	.align		4
.L_19:
        /*006c*/ 	.byte	0x04, 0x17
        /*006e*/ 	.short	(.L_21 - .L_20)
.L_20:
        /*0070*/ 	.word	0x00000000
        /*0074*/ 	.short	0x0008
        /*0076*/ 	.short	0x002c
        /*0078*/ 	.byte	0x00, 0xf0, 0x11, 0x00


	//----- nvinfo : EIATTR_KPARAM_INFO
	.align		4
.L_21:
        /*007c*/ 	.byte	0x04, 0x17
        /*007e*/ 	.short	(.L_23 - .L_22)
.L_22:
        /*0080*/ 	.word	0x00000000
        /*0084*/ 	.short	0x0007
        /*0086*/ 	.short	0x0028
        /*0088*/ 	.byte	0x00, 0xf0, 0x11, 0x00


	//----- nvinfo : EIATTR_KPARAM_INFO
	.align		4
.L_23:
        /*008c*/ 	.byte	0x04, 0x17
        /*008e*/ 	.short	(.L_25 - .L_24)
.L_24:
        /*0090*/ 	.word	0x00000000
        /*0094*/ 	.short	0x0006
        /*0096*/ 	.short	0x0024
        /*0098*/ 	.byte	0x00, 0xf0, 0x11, 0x00


	//----- nvinfo : EIATTR_KPARAM_INFO
	.align		4
.L_25:
        /*009c*/ 	.byte	0x04, 0x17
        /*009e*/ 	.short	(.L_27 - .L_26)
.L_26:
        /*00a0*/ 	.word	0x00000000
        /*00a4*/ 	.short	0x0005
        /*00a6*/ 	.short	0x0020
        /*00a8*/ 	.byte	0x00, 0xf0, 0x11, 0x00


	//----- nvinfo : EIATTR_KPARAM_INFO
	.align		4
.L_27:
        /*00ac*/ 	.byte	0x04, 0x17
        /*00ae*/ 	.short	(.L_29 - .L_28)
.L_28:
        /*00b0*/ 	.word	0x00000000
        /*00b4*/ 	.short	0x0004
        /*00b6*/ 	.short	0x001c
        /*00b8*/ 	.byte	0x00, 0xf0, 0x11, 0x00


	//----- nvinfo : EIATTR_KPARAM_INFO
	.align		4
.L_29:
        /*00bc*/ 	.byte	0x04, 0x17
        /*00be*/ 	.short	(.L_31 - .L_30)
.L_30:
        /*00c0*/ 	.word	0x00000000
        /*00c4*/ 	.short	0x0003
        /*00c6*/ 	.short	0x0018
        /*00c8*/ 	.byte	0x00, 0xf0, 0x11, 0x00


	//----- nvinfo : EIATTR_KPARAM_INFO
	.align		4
.L_31:
        /*00cc*/ 	.byte	0x04, 0x17
        /*00ce*/ 	.short	(.L_33 - .L_32)
.L_32:
        /*00d0*/ 	.word	0x00000000
        /*00d4*/ 	.short	0x0002
        /*00d6*/ 	.short	0x0010
        /*00d8*/ 	.byte	0x00, 0xf4, 0x21, 0x00


	//----- nvinfo : EIATTR_KPARAM_INFO
	.align		4
.L_33:
        /*00dc*/ 	.byte	0x04, 0x17
        /*00de*/ 	.short	(.L_35 - .L_34)
.L_34:
        /*00e0*/ 	.word	0x00000000
        /*00e4*/ 	.short	0x0001
        /*00e6*/ 	.short	0x0008
        /*00e8*/ 	.byte	0x00, 0xf4, 0x21, 0x00


	//----- nvinfo : EIATTR_KPARAM_INFO
	.align		4
.L_35:
        /*00ec*/ 	.byte	0x04, 0x17
        /*00ee*/ 	.short	(.L_37 - .L_36)
.L_36:
        /*00f0*/ 	.word	0x00000000
        /*00f4*/ 	.short	0x0000
        /*00f6*/ 	.short	0x0000
        /*00f8*/ 	.byte	0x00, 0xf4, 0x21, 0x00


	//----- nvinfo : EIATTR_MAXREG_COUNT
	.align		4
.L_37:
        /*00fc*/ 	.byte	0x03, 0x1b
        /*00fe*/ 	.short	0x00ff


	//----- nvinfo : EIATTR_NUM_BARRIERS
	.align		4
        /*0100*/ 	.byte	0x02, 0x4c
        /*0102*/ 	.byte	0x01
	.zero		1


	//----- nvinfo : EIATTR_ANNOTATIONS
	.align		4
        /*0104*/ 	.byte	0x04, 0x55
        /*0106*/ 	.short	(.L_39 - .L_38)


	//   ....[0]....
.L_38:
        /*0108*/ 	.word	0x00000001
        /*010c*/ 	.byte	0xa0, 0x06, 0x00, 0x00, 0x01, 0x00, 0x00, 0x00, 0x00, 0x07, 0x00, 0x00, 0x01, 0x00, 0x00, 0x00
        /* <DEDUP_REMOVED lines=3033> */
        /*beac*/ 	.byte	0xd0, 0x65, 0x04, 0x00


	//----- nvinfo : EIATTR_MERCURY_ISA_VERSION
	.align		4
.L_39:
        /*beb0*/ 	.byte	0x03, 0x5f
        /*beb2*/ 	.short	0x0000


	//----- nvinfo : EIATTR_EXIT_INSTR_OFFSETS
	.align		4
        /*beb4*/ 	.byte	0x04, 0x1c
        /*beb6*/ 	.short	(.L_41 - .L_40)


	//   ....[0]....
.L_40:
        /*beb8*/ 	.word	0x000bbe40


	//   ....[1]....
        /*bebc*/ 	.word	0x000bbe60


	//----- nvinfo : EIATTR_REQNTID
	.align		4
.L_41:
        /*bec0*/ 	.byte	0x04, 0x10
        /*bec2*/ 	.short	(.L_43 - .L_42)
.L_42:
        /*bec4*/ 	.word	0x00000080
        /*bec8*/ 	.word	0x00000001
        /*becc*/ 	.word	0x00000001
.L_43:


//--------------------- .nv.callgraph             --------------------------
	.section	.nv.callgraph,"",@"SHT_CUDA_CALLGRAPH"
	.align	4
	.sectionentsize	8
	.align		4
        /*0000*/ 	.word	0x00000000
	.align		4
        /*0004*/ 	.word	0xffffffff
	.align		4
        /*0008*/ 	.word	0x00000000
	.align		4
        /*000c*/ 	.word	0xfffffffe
	.align		4
        /*0010*/ 	.word	0x00000000
	.align		4
        /*0014*/ 	.word	0xfffffffd
	.align		4
        /*0018*/ 	.word	0x00000000
	.align		4
        /*001c*/ 	.word	0xfffffffc


//--------------------- .nv.rel.action            --------------------------
	.section	.nv.rel.action,"",@"SHT_CUDA_RELOCINFO"
	.align	8
	.sectionentsize	8
        /*0000*/ 	.byte	0x73, 0x00, 0x00, 0x00, 0x00, 0x00, 0x00, 0x00, 0x00, 0x00, 0x00, 0x11, 0x25, 0x00, 0x05, 0x36


//--------------------- .nv.constant0.matmul_kernel --------------------------
	.section	.nv.constant0.matmul_kernel,"a",@progbits
	.sectionflags	@""
	.align	4
.nv.constant0.matmul_kernel:
	.zero		432


//--------------------- .text.matmul_kernel       --------------------------
	.section	.text.matmul_kernel,"ax",@progbits
	.sectioninfo	@"SHI_REGISTERS=255"
	.align	128
        .global         matmul_kernel
        .type           matmul_kernel,@function
        .size           matmul_kernel,(.L_x_3 - matmul_kernel)
        .other          matmul_kernel,@"STO_CUDA_ENTRY STV_DEFAULT"
matmul_kernel:
.text.matmul_kernel:
[----:B------:R-:W-:Y:S02]  /*0000*/  IMAD.MOV.U32 R1, RZ, RZ, c[0x0][0x28] ;  /* 0x00000a00ff017624 */ /* 0x000fe400078e00ff */
[----:B------:R-:W-:Y:S01]  /*0010*/  IMAD.MOV.U32 R0, RZ, RZ, c[0x0][0x17c] ;  /* 0x00005f00ff007624 */ /* 0x000fe200078e00ff */
[----:B------:R-:W1:Y:S01]  /*0020*/  S2R R5, SR_CTAID.X ;  /* 0x0000000000057919 */ /* 0x000e620000002500 */
[----:B------:R-:W-:Y:S01]  /*0030*/  IABS R251, c[0x0][0x17c] ;  /* 0x00005f0000fb7a13 */ /* 0x000fe20000000000 */
[----:B------:R-:W-:Y:S01]  /*0040*/  IMAD.MOV.U32 R12, RZ, RZ, c[0x0][0x180] ;  /* 0x00006000ff0c7624 */ /* 0x000fe200078e00ff */
[----:B------:R-:W-:Y:S01]  /*0050*/  IABS R33, c[0x0][0x178] ;  /* 0x00005e0000217a13 */ /* 0x000fe20000000000 */
[----:B------:R-:W-:Y:S01]  /*0060*/  IMAD.MOV.U32 R24, RZ, RZ, RZ ;  /* 0x000000ffff187224 */ /* 0x000fe200078e00ff */
[----:B------:R-:W-:Y:S01]  /*0070*/  IADD3 R0, R0, 0x1ff, RZ ;  /* 0x000001ff00007810 */ /* 0x000fe20007ffe0ff */
[----:B------:R-:W2:Y:S01]  /*0080*/  S2R R27, SR_TID.X ;  /* 0x00000000001b7919 */ /* 0x000ea20000002100 */
[----:B------:R-:W-:Y:S02]  /*0090*/  IADD3 R1, R1, -0x4268, RZ ;  /* 0xffffbd9801017810 */ /* 0x000fe40007ffe0ff */
[----:B------:R-:W-:-:S04]  /*00a0*/  SHF.R.S32.HI R3, RZ, 0x1f, R0 ;  /* 0x0000001fff037819 */ /* 0x000fc80000011400 */
[----:B------:R-:W-:-:S04]  /*00b0*/  LEA.HI R3, R3, R0, RZ, 0x9 ;  /* 0x0000000003037211 */ /* 0x000fc800078f48ff */
[----:B------:R-:W-:-:S05]  /*00c0*/  SHF.R.S32.HI R3, RZ, 0x9, R3 ;  /* 0x00000009ff037819 */ /* 0x000fca0000011403 */
[----:B------:R-:W-:Y:S01]  /*00d0*/  IMAD.SHL.U32 R4, R3, 0x8, RZ ;  /* 0x0000000803047824 */ /* 0x000fe200078e00ff */
[----:B-1----:R-:W-:-:S04]  /*00e0*/  IABS R8, R5 ;  /* 0x0000000500087213 */ /* 0x002fc80000000000 */
[-C--:B------:R-:W-:Y:S02]  /*00f0*/  IABS R7, R4.reuse ;  /* 0x0000000400077213 */ /* 0x080fe40000000000 */
[----:B------:R-:W-:Y:S02]  /*0100*/  IABS R10, R4 ;  /* 0x00000004000a7213 */ /* 0x000fe40000000000 */
[----:B------:R-:W1:Y:S01]  /*0110*/  I2F.RP R0, R7 ;  /* 0x0000000700007306 */ /* 0x000e620000209400 */
[----:B--2---:R-:W-:-:S07]  /*0120*/  LOP3.LUT R27, R27, 0x7f, RZ, 0xc0, !PT ;  /* 0x0000007f1b1b7812 */ /* 0x004fce00078ec0ff */
[----:B-1----:R-:W1:Y:S02]  /*0130*/  MUFU.RCP R0, R0 ;  /* 0x0000000000007308 */ /* 0x002e640000001000 */
[----:B-1----:R-:W-:Y:S01]  /*0140*/  IADD3 R2, R0, 0xffffffe, RZ ;  /* 0x0ffffffe00027810 */ /* 0x002fe20007ffe0ff */
[----:B------:R-:W-:-:S05]  /*0150*/  IMAD.MOV R0, RZ, RZ, -R10 ;  /* 0x000000ffff007224 */ /* 0x000fca00078e0a0a */
[----:B------:R1:W2:Y:S02]  /*0160*/  F2I.FTZ.U32.TRUNC.NTZ R3, R2 ;  /* 0x0000000200037305 */ /* 0x0002a4000021f000 */
[----:B-1----:R-:W-:Y:S02]  /*0170*/  IMAD.MOV.U32 R2, RZ, RZ, RZ ;  /* 0x000000ffff027224 */ /* 0x002fe400078e00ff */
[----:B--2---:R-:W-:-:S04]  /*0180*/  IMAD.MOV R6, RZ, RZ, -R3 ;  /* 0x000000ffff067224 */ /* 0x004fc800078e0a03 */
[----:B------:R-:W-:Y:S02]  /*0190*/  IMAD R9, R6, R7, RZ ;  /* 0x0000000706097224 */ /* 0x000fe400078e02ff */
[----:B------:R-:W-:Y:S02]  /*01a0*/  IMAD.MOV.U32 R6, RZ, RZ, R8 ;  /* 0x000000ffff067224 */ /* 0x000fe400078e0008 */
[----:B------:R-:W-:-:S06]  /*01b0*/  IMAD.HI.U32 R3, R3, R9, R2 ;  /* 0x0000000903037227 */ /* 0x000fcc00078e0002 */
[----:B------:R-:W-:-:S04]  /*01c0*/  IMAD.HI.U32 R3, R3, R6, RZ ;  /* 0x0000000603037227 */ /* 0x000fc800078e00ff */
[----:B------:R-:W-:-:S05]  /*01d0*/  IMAD R0, R3, R0, R6 ;  /* 0x0000000003007224 */ /* 0x000fca00078e0206 */
[----:B------:R-:W-:-:S13]  /*01e0*/  ISETP.GT.U32.AND P1, PT, R7, R0, PT ;  /* 0x000000000700720c */ /* 0x000fda0003f24070 */
[----:B------:R-:W-:Y:S01]  /*01f0*/  @!P1 IMAD.IADD R0, R0, 0x1, -R7 ;  /* 0x0000000100009824 */ /* 0x000fe200078e0a07 */
[----:B------:R-:W-:Y:S02]  /*0200*/  @!P1 IADD3 R3, R3, 0x1, RZ ;  /* 0x0000000103039810 */ /* 0x000fe40007ffe0ff */
[----:B------:R-:W-:Y:S02]  /*0210*/  ISETP.NE.AND P1, PT, R4, RZ, PT ;  /* 0x000000ff0400720c */ /* 0x000fe40003f25270 */
[----:B------:R-:W-:Y:S02]  /*0220*/  ISETP.GE.U32.AND P0, PT, R0, R7, PT ;  /* 0x000000070000720c */ /* 0x000fe40003f06070 */
[----:B------:R-:W-:-:S04]  /*0230*/  LOP3.LUT R0, R5, R4, RZ, 0x3c, !PT ;  /* 0x0000000405007212 */ /* 0x000fc800078e3cff */
[----:B------:R-:W-:Y:S01]  /*0240*/  ISETP.GE.AND P2, PT, R0, RZ, PT ;  /* 0x000000ff0000720c */ /* 0x000fe20003f46270 */
[----:B------:R-:W-:-:S05]  /*0250*/  IMAD.MOV.U32 R0, RZ, RZ, c[0x0][0x178] ;  /* 0x00005e00ff007624 */ /* 0x000fca00078e00ff */
[----:B------:R-:W-:Y:S02]  /*0260*/  IADD3 R0, R0, 0x7f, RZ ;  /* 0x0000007f00007810 */ /* 0x000fe40007ffe0ff */
[----:B------:R-:W-:-:S05]  /*0270*/  @P0 IADD3 R3, R3, 0x1, RZ ;  /* 0x0000000103030810 */ /* 0x000fca0007ffe0ff */
[----:B------:R-:W-:Y:S01]  /*0280*/  IMAD.MOV.U32 R2, RZ, RZ, R3 ;  /* 0x000000ffff027224 */ /* 0x000fe200078e0003 */
[----:B------:R-:W-:-:S03]  /*0290*/  SHF.R.S32.HI R3, RZ, 0x1f, R0 ;  /* 0x0000001fff037819 */ /* 0x000fc60000011400 */
[----:B------:R-:W-:Y:S01]  /*02a0*/  @!P2 IMAD.MOV R2, RZ, RZ, -R2 ;  /* 0x000000ffff02a224 */ /* 0x000fe200078e0a02 */
[----:B------:R-:W-:Y:S02]  /*02b0*/  @!P1 LOP3.LUT R2, RZ, R4, RZ, 0x33, !PT ;  /* 0x00000004ff029212 */ /* 0x000fe400078e33ff */
[----:B------:R-:W-:-:S03]  /*02c0*/  LEA.HI R3, R3, R0, RZ, 0x7 ;  /* 0x0000000003037211 */ /* 0x000fc600078f38ff */
[----:B------:R-:W-:Y:S02]  /*02d0*/  IMAD.SHL.U32 R6, R2, 0x8, RZ ;  /* 0x0000000802067824 */ /* 0x000fe400078e00ff */
[----:B------:R-:W-:-:S03]  /*02e0*/  IMAD.MOV R2, RZ, RZ, -R2 ;  /* 0x000000ffff027224 */ /* 0x000fc600078e0a02 */
[----:B------:R-:W-:Y:S01]  /*02f0*/  LEA.HI.SX32 R3, R3, -R6, 0x19 ;  /* 0x8000000603037211 */ /* 0x000fe200078fcaff */
[----:B------:R-:W-:Y:S02]  /*0300*/  IMAD R8, R4, R2, R5 ;  /* 0x0000000204087224 */ /* 0x000fe400078e0205 */
[----:B------:R-:W-:Y:S01]  /*0310*/  IMAD.MOV.U32 R2, RZ, RZ, RZ ;  /* 0x000000ffff027224 */ /* 0x000fe200078e00ff */
[----:B------:R-:W-:Y:S01]  /*0320*/  IMNMX R11, R3, 0x8, PT ;  /* 0x00000008030b7817 */ /* 0x000fe20003800200 */
[----:B------:R-:W1:Y:S03]  /*0330*/  I2F.RP R5, R251 ;  /* 0x000000fb00057306 */ /* 0x000e660000209400 */
[-C--:B------:R-:W-:Y:S02]  /*0340*/  IABS R7, R11.reuse ;  /* 0x0000000b00077213 */ /* 0x080fe40000000000 */
[----:B------:R-:W-:-:S03]  /*0350*/  IABS R4, R11 ;  /* 0x0000000b00047213 */ /* 0x000fc60000000000 */
[----:B------:R-:W2:Y:S08]  /*0360*/  I2F.RP R0, R7 ;  /* 0x0000000700007306 */ /* 0x000eb00000209400 */
[----:B-1----:R-:W-:Y:S08]  /*0370*/  MUFU.RCP R5, R5 ;  /* 0x0000000500057308 */ /* 0x002ff00000001000 */
[----:B--2---:R-:W1:Y:S02]  /*0380*/  MUFU.RCP R0, R0 ;  /* 0x0000000000007308 */ /* 0x004e640000001000 */
[----:B-1----:R-:W-:-:S02]  /*0390*/  IADD3 R3, R0, 0xffffffe, RZ ;  /* 0x0ffffffe00037810 */ /* 0x002fc40007ffe0ff */
[----:B------:R-:W-:-:S04]  /*03a0*/  IABS R0, R8 ;  /* 0x0000000800007213 */ /* 0x000fc80000000000 */
[----:B------:R-:W1:Y:S02]  /*03b0*/  F2I.FTZ.U32.TRUNC.NTZ R3, R3 ;  /* 0x0000000300037305 */ /* 0x000e64000021f000 */
[----:B-1----:R-:W-:-:S04]  /*03c0*/  IMAD.MOV R10, RZ, RZ, -R3 ;  /* 0x000000ffff0a7224 */ /* 0x002fc800078e0a03 */
[----:B------:R-:W-:-:S04]  /*03d0*/  IMAD R9, R10, R7, RZ ;  /* 0x000000070a097224 */ /* 0x000fc800078e02ff */
[----:B------:R-:W-:-:S04]  /*03e0*/  IMAD.HI.U32 R2, R3, R9, R2 ;  /* 0x0000000903027227 */ /* 0x000fc800078e0002 */
[----:B------:R-:W-:Y:S02]  /*03f0*/  IMAD.MOV.U32 R3, RZ, RZ, R0 ;  /* 0x000000ffff037224 */ /* 0x000fe400078e0000 */
[----:B------:R-:W-:Y:S02]  /*0400*/  IMAD.MOV R0, RZ, RZ, -R4 ;  /* 0x000000ffff007224 */ /* 0x000fe400078e0a04 */
[----:B------:R-:W-:Y:S01]  /*0410*/  IMAD.HI.U32 R2, R2, R3, RZ ;  /* 0x0000000302027227 */ /* 0x000fe200078e00ff */
[----:B------:R-:W1:Y:S03]  /*0420*/  I2F.RP R4, R33 ;  /* 0x0000002100047306 */ /* 0x000e660000209400 */
[----:B------:R-:W-:Y:S01]  /*0430*/  IMAD R0, R2, R0, R3 ;  /* 0x0000000002007224 */ /* 0x000fe200078e0203 */
[----:B------:R-:W-:-:S04]  /*0440*/  IADD3 R3, R5, 0xffffffe, RZ ;  /* 0x0ffffffe05037810 */ /* 0x000fc80007ffe0ff */
[----:B------:R-:W-:Y:S02]  /*0450*/  ISETP.GT.U32.AND P1, PT, R7, R0, PT ;  /* 0x000000000700720c */ /* 0x000fe40003f24070 */
[----:B------:R-:W-:Y:S08]  /*0460*/  F2I.FTZ.U32.TRUNC.NTZ R3, R3 ;  /* 0x0000000300037305 */ /* 0x000ff0000021f000 */
[----:B-1----:R-:W1:Y:S03]  /*0470*/  MUFU.RCP R4, R4 ;  /* 0x0000000400047308 */ /* 0x002e660000001000 */
[----:B------:R-:W-:Y:S01]  /*0480*/  @!P1 IMAD.IADD R0, R0, 0x1, -R7 ;  /* 0x0000000100009824 */ /* 0x000fe200078e0a07 */
[----:B------:R-:W-:-:S02]  /*0490*/  @!P1 IADD3 R2, R2, 0x1, RZ ;  /* 0x0000000102029810 */ /* 0x000fc40007ffe0ff */
[----:B------:R-:W-:Y:S02]  /*04a0*/  ISETP.NE.AND P1, PT, R11, RZ, PT ;  /* 0x000000ff0b00720c */ /* 0x000fe40003f25270 */
[----:B------:R-:W-:Y:S02]  /*04b0*/  ISETP.GE.U32.AND P0, PT, R0, R7, PT ;  /* 0x000000070000720c */ /* 0x000fe40003f06070 */
[----:B------:R-:W-:Y:S02]  /*04c0*/  LOP3.LUT R0, R8, R11, RZ, 0x3c, !PT ;  /* 0x0000000b08007212 */ /* 0x000fe400078e3cff */
[----:B------:R-:W-:Y:S02]  /*04d0*/  IADD3 R7, R12, -0x78, RZ ;  /* 0xffffff880c077810 */ /* 0x000fe40007ffe0ff */
[----:B------:R-:W-:Y:S02]  /*04e0*/  ISETP.GE.AND P2, PT, R0, RZ, PT ;  /* 0x000000ff0000720c */ /* 0x000fe40003f46270 */
[----:B-1----:R-:W-:-:S02]  /*04f0*/  IADD3 R4, R4, 0xffffffe, RZ ;  /* 0x0ffffffe04047810 */ /* 0x002fc40007ffe0ff */
[----:B------:R-:W-:Y:S02]  /*0500*/  IADD3 R0, R12, -0x7c, RZ ;  /* 0xffffff840c007810 */ /* 0x000fe40007ffe0ff */
[----:B------:R-:W1:Y:S01]  /*0510*/  F2I.FTZ.U32.TRUNC.NTZ R25, R4 ;  /* 0x0000000400197305 */ /* 0x000e62000021f000 */
[----:B------:R-:W-:Y:S02]  /*0520*/  @P0 IADD3 R2, R2, 0x1, RZ ;  /* 0x0000000102020810 */ /* 0x000fe40007ffe0ff */
[----:B------:R-:W-:Y:S02]  /*0530*/  ISETP.GE.U32.AND P0, PT, R0, 0x7fffff05, PT ;  /* 0x7fffff050000780c */ /* 0x000fe40003f06070 */
[----:B------:R-:W-:Y:S01]  /*0540*/  IADD3 R0, R12, -0x74, RZ ;  /* 0xffffff8c0c007810 */ /* 0x000fe20007ffe0ff */
[----:B------:R-:W-:Y:S02]  /*0550*/  IMAD.MOV.U32 R5, RZ, RZ, R2 ;  /* 0x000000ffff057224 */ /* 0x000fe400078e0002 */
[----:B------:R-:W-:-:S02]  /*0560*/  IMAD.MOV R2, RZ, RZ, -R3 ;  /* 0x000000ffff027224 */ /* 0x000fc400078e0a03 */
[----:B------:R-:W-:Y:S01]  /*0570*/  @!P2 IMAD.MOV R5, RZ, RZ, -R5 ;  /* 0x000000ffff05a224 */ /* 0x000fe200078e0a05 */
[----:B------:R-:W-:Y:S01]  /*0580*/  @!P1 LOP3.LUT R5, RZ, R11, RZ, 0x33, !PT ;  /* 0x0000000bff059212 */ /* 0x000fe200078e33ff */
[----:B------:R-:W-:Y:S01]  /*0590*/  IMAD R205, R2, R251, RZ ;  /* 0x000000fb02cd7224 */ /* 0x000fe200078e02ff */
[----:B------:R-:W-:Y:S01]  /*05a0*/  ISETP.GE.U32.AND P2, PT, R0, 0x7fffff0d, PT ;  /* 0x7fffff0d0000780c */ /* 0x000fe20003f46070 */
[----:B------:R-:W-:Y:S01]  /*05b0*/  IMAD.MOV.U32 R2, RZ, RZ, RZ ;  /* 0x000000ffff027224 */ /* 0x000fe200078e00ff */
[----:B------:R-:W-:Y:S01]  /*05c0*/  ISETP.GE.U32.AND P1, PT, R7, 0x7fffff09, PT ;  /* 0x7fffff090700780c */ /* 0x000fe20003f26070 */
[----:B------:R-:W-:Y:S02]  /*05d0*/  IMAD.SHL.U32 R248, R5, 0x200, RZ ;  /* 0x0000020005f87824 */ /* 0x000fe400078e00ff */
[----:B------:R-:W-:-:S03]  /*05e0*/  IMAD.HI.U32 R205, R3, R205, R2 ;  /* 0x000000cd03cd7227 */ /* 0x000fc600078e0002 */
[C---:B------:R-:W-:Y:S01]  /*05f0*/  IADD3 R35, R248.reuse, 0x2, RZ ;  /* 0x00000002f8237810 */ /* 0x040fe20007ffe0ff */
[----:B------:R-:W-:Y:S01]  /*0600*/  IMAD.MOV R0, RZ, RZ, -R5 ;  /* 0x000000ffff007224 */ /* 0x000fe200078e0a05 */
[C---:B------:R-:W-:Y:S01]  /*0610*/  IADD3 R113, R248.reuse, 0x1, RZ ;  /* 0x00000001f8717810 */ /* 0x040fe20007ffe0ff */
[----:B-1----:R-:W-:Y:S01]  /*0620*/  IMAD.MOV R2, RZ, RZ, -R25 ;  /* 0x000000ffff027224 */ /* 0x002fe200078e0a19 */
[----:B------:R-:W-:Y:S01]  /*0630*/  IABS R126, R35 ;  /* 0x00000023007e7213 */ /* 0x000fe20000000000 */
[----:B------:R-:W-:Y:S01]  /*0640*/  IMAD R0, R11, R0, R8 ;  /* 0x000000000b007224 */ /* 0x000fe200078e0208 */
[----:B------:R-:W-:Y:S01]  /*0650*/  IABS R34, R113 ;  /* 0x0000007100227213 */ /* 0x000fe20000000000 */
[----:B------:R-:W-:Y:S01]  /*0660*/  IMAD.MOV.U32 R8, RZ, RZ, R2 ;  /* 0x000000ffff087224 */ /* 0x000fe200078e0002 */
[C---:B------:R-:W-:Y:S01]  /*0670*/  IADD3 R37, R248.reuse, 0x6, RZ ;  /* 0x00000006f8257810 */ /* 0x040fe20007ffe0ff */
[C---:B------:R-:W-:Y:S01]  /*0680*/  IMAD.HI.U32 R4, R205.reuse, R126, RZ ;  /* 0x0000007ecd047227 */ /* 0x040fe200078e00ff */
[C---:B------:R-:W-:Y:S01]  /*0690*/  IADD3 R111, R248.reuse, 0x3, RZ ;  /* 0x00000003f86f7810 */ /* 0x040fe20007ffe0ff */
[----:B------:R-:W-:Y:S01]  /*06a0*/  STL [R1+0x54c], R248 ;  /* 0x00054cf801007387 */ /* 0x000fe20000100800 */
[----:B------:R-:W-:Y:S01]  /*06b0*/  IABS R120, R37 ;  /* 0x0000002500787213 */ /* 0x000fe20000000000 */
[----:B------:R-:W-:Y:S01]  /*06c0*/  IMAD.MOV R4, RZ, RZ, -R4 ;  /* 0x000000ffff047224 */ /* 0x000fe200078e0a04 */
[C---:B------:R-:W-:Y:S01]  /*06d0*/  IADD3 R41, R248.reuse, 0x5, RZ ;  /* 0x00000005f8297810 */ /* 0x040fe20007ffe0ff */
[----:B------:R-:W-:Y:S01]  /*06e0*/  IMAD.HI.U32 R3, R205, R34, RZ ;  /* 0x00000022cd037227 */ /* 0x000fe200078e00ff */
[----:B------:R-:W-:Y:S01]  /*06f0*/  IADD3 R117, R248, 0x7, RZ ;  /* 0x00000007f8757810 */ /* 0x000fe20007ffe0ff */
[----:B------:R1:W-:Y:S01]  /*0700*/  STL [R1+0x23b0], R113 ;  /* 0x0023b07101007387 */ /* 0x0003e20000100800 */
[----:B------:R-:W-:Y:S01]  /*0710*/  IABS R124, R111 ;  /* 0x0000006f007c7213 */ /* 0x000fe20000000000 */
[----:B------:R-:W-:Y:S01]  /*0720*/  IMAD R5, R8, R33, RZ ;  /* 0x0000002108057224 */ /* 0x000fe200078e02ff */
[----:B------:R-:W-:Y:S01]  /*0730*/  IABS R38, R41 ;  /* 0x0000002900267213 */ /* 0x000fe20000000000 */
[----:B------:R-:W-:Y:S01]  /*0740*/  IMAD R126, R251, R4, R126 ;  /* 0x00000004fb7e7224 */ /* 0x000fe200078e027e */
[C---:B------:R-:W-:Y:S01]  /*0750*/  IADD3 R115, R248.reuse, 0xb, RZ ;  /* 0x0000000bf8737810 */ /* 0x040fe20007ffe0ff */
[----:B------:R-:W-:Y:S01]  /*0760*/  IMAD.MOV R3, RZ, RZ, -R3 ;  /* 0x000000ffff037224 */ /* 0x000fe200078e0a03 */
[----:B------:R-:W-:Y:S01]  /*0770*/  IABS R42, R117 ;  /* 0x00000075002a7213 */ /* 0x000fe20000000000 */
[----:B------:R-:W-:Y:S01]  /*0780*/  IMAD.HI.U32 R4, R205, R120, RZ ;  /* 0x00000078cd047227 */ /* 0x000fe200078e00ff */
[C---:B------:R-:W-:Y:S01]  /*0790*/  IADD3 R160, R248.reuse, 0x8, RZ ;  /* 0x00000008f8a07810 */ /* 0x040fe20007ffe0ff */
[----:B------:R-:W-:Y:S01]  /*07a0*/  STL [R1+0x23b4], R35 ;  /* 0x0023b42301007387 */ /* 0x000fe20000100800 */
[----:B------:R-:W-:Y:S01]  /*07b0*/  IABS R114, R115 ;  /* 0x0000007300727213 */ /* 0x000fe20000000000 */
[----:B------:R-:W-:Y:S01]  /*07c0*/  IMAD.HI.U32 R24, R25, R5, R24 ;  /* 0x0000000519187227 */ /* 0x000fe200078e0018 */
[C---:B------:R-:W-:Y:S01]  /*07d0*/  IADD3 R43, R248.reuse, 0xa, RZ ;  /* 0x0000000af82b7810 */ /* 0x040fe20007ffe0ff */
[----:B------:R2:W-:Y:S01]  /*07e0*/  STL [R1+0x23c0], R111 ;  /* 0x0023c06f01007387 */ /* 0x0005e20000100800 */
[----:B------:R-:W-:Y:S01]  /*07f0*/  IADD3 R121, R248, 0xc, RZ ;  /* 0x0000000cf8797810 */ /* 0x000fe20007ffe0ff */
[----:B------:R-:W-:Y:S01]  /*0800*/  IMAD.IADD R25, R6, 0x1, R0 ;  /* 0x0000000106197824 */ /* 0x000fe200078e0200 */
[----:B------:R-:W-:Y:S01]  /*0810*/  IABS R122, R160 ;  /* 0x000000a0007a7213 */ /* 0x000fe20000000000 */
[----:B------:R-:W-:Y:S01]  /*0820*/  IMAD R34, R251, R3, R34 ;  /* 0x00000003fb227224 */ /* 0x000fe200078e0222 */
[----:B------:R-:W-:Y:S01]  /*0830*/  IABS R44, R43 ;  /* 0x0000002b002c7213 */ /* 0x000fe20000000000 */
[----:B------:R-:W-:Y:S01]  /*0840*/  IMAD.HI.U32 R0, R205, R124, RZ ;  /* 0x0000007ccd007227 */ /* 0x000fe200078e00ff */
[----:B------:R-:W-:-:S02]  /*0850*/  IADD3 R123, R248, 0x10, RZ ;  /* 0x00000010f87b7810 */ /* 0x000fc40007ffe0ff */
[----:B------:R-:W-:Y:S01]  /*0860*/  IABS R46, R121 ;  /* 0x00000079002e7213 */ /* 0x000fe20000000000 */
[----:B------:R-:W-:Y:S01]  /*0870*/  IMAD.MOV R4, RZ, RZ, -R4 ;  /* 0x000000ffff047224 */ /* 0x000fe200078e0a04 */
[C---:B------:R-:W-:Y:S01]  /*0880*/  IADD3 R47, R248.reuse, 0xd, RZ ;  /* 0x0000000df82f7810 */ /* 0x040fe20007ffe0ff */
[C---:B------:R-:W-:Y:S01]  /*0890*/  IMAD.HI.U32 R3, R205.reuse, R38, RZ ;  /* 0x00000026cd037227 */ /* 0x040fe200078e00ff */
[----:B------:R-:W-:Y:S02]  /*08a0*/  IABS R108, R123 ;  /* 0x0000007b006c7213 */ /* 0x000fe40000000000 */
[C---:B------:R-:W-:Y:S01]  /*08b0*/  IADD3 R153, R248.reuse, 0xf, RZ ;  /* 0x0000000ff8997810 */ /* 0x040fe20007ffe0ff */
[----:B------:R-:W-:Y:S01]  /*08c0*/  IMAD.HI.U32 R5, R205, R42, RZ ;  /* 0x0000002acd057227 */ /* 0x000fe200078e00ff */
[C---:B------:R-:W-:Y:S02]  /*08d0*/  IADD3 R49, R248.reuse, 0x11, RZ ;  /* 0x00000011f8317810 */ /* 0x040fe40007ffe0ff */
[----:B------:R-:W-:Y:S01]  /*08e0*/  IABS R116, R47 ;  /* 0x0000002f00747213 */ /* 0x000fe20000000000 */
[----:B------:R-:W-:Y:S01]  /*08f0*/  IMAD.MOV R0, RZ, RZ, -R0 ;  /* 0x000000ffff007224 */ /* 0x000fe200078e0a00 */
[----:B------:R-:W-:Y:S01]  /*0900*/  IABS R48, R153 ;  /* 0x0000009900307213 */ /* 0x000fe20000000000 */
[----:B------:R-:W-:Y:S01]  /*0910*/  IMAD R120, R251, R4, R120 ;  /* 0x00000004fb787224 */ /* 0x000fe200078e0278 */
[C---:B------:R-:W-:Y:S01]  /*0920*/  IADD3 R53, R248.reuse, 0x15, RZ ;  /* 0x00000015f8357810 */ /* 0x040fe20007ffe0ff */
[----:B------:R-:W-:Y:S01]  /*0930*/  IMAD.MOV R3, RZ, RZ, -R3 ;  /* 0x000000ffff037224 */ /* 0x000fe200078e0a03 */
[----:B------:R-:W-:Y:S01]  /*0940*/  IABS R50, R49 ;  /* 0x0000003100327213 */ /* 0x000fe20000000000 */
[----:B------:R-:W-:Y:S01]  /*0950*/  IMAD.HI.U32 R4, R205, R114, RZ ;  /* 0x00000072cd047227 */ /* 0x000fe200078e00ff */
[----:B------:R-:W-:-:S02]  /*0960*/  IADD3 R51, R248, 0x12, RZ ;  /* 0x00000012f8337810 */ /* 0x000fc40007ffe0ff */
[----:B------:R-:W-:Y:S01]  /*0970*/  IABS R52, R53 ;  /* 0x0000003500347213 */ /* 0x000fe20000000000 */
[----:B------:R-:W-:Y:S01]  /*0980*/  IMAD.MOV R5, RZ, RZ, -R5 ;  /* 0x000000ffff057224 */ /* 0x000fe200078e0a05 */
[C---:B------:R-:W-:Y:S01]  /*0990*/  IADD3 R55, R248.reuse, 0x14, RZ ;  /* 0x00000014f8377810 */ /* 0x040fe20007ffe0ff */
[C---:B------:R-:W-:Y:S01]  /*09a0*/  IMAD R124, R251.reuse, R0, R124 ;  /* 0x00000000fb7c7224 */ /* 0x040fe200078e027c */
[C---:B------:R-:W-:Y:S01]  /*09b0*/  IADD3 R172, R248.reuse, 0x16, RZ ;  /* 0x00000016f8ac7810 */ /* 0x040fe20007ffe0ff */
[----:B------:R-:W-:Y:S01]  /*09c0*/  IMAD R38, R251, R3, R38 ;  /* 0x00000003fb267224 */ /* 0x000fe200078e0226 */
[----:B------:R-:W-:Y:S01]  /*09d0*/  IABS R110, R51 ;  /* 0x00000033006e7213 */ /* 0x000fe20000000000 */
[----:B------:R-:W-:Y:S01]  /*09e0*/  IMAD.HI.U32 R0, R205, R122, RZ ;  /* 0x0000007acd007227 */ /* 0x000fe200078e00ff */
[----:B------:R-:W-:Y:S02]  /*09f0*/  IABS R104, R55 ;  /* 0x0000003700687213 */ /* 0x000fe40000000000 */
[C---:B------:R-:W-:Y:S01]  /*0a00*/  IADD3 R127, R248.reuse, 0x1a, RZ ;  /* 0x0000001af87f7810 */ /* 0x040fe20007ffe0ff */
[----:B------:R-:W-:Y:S01]  /*0a10*/  IMAD.MOV R4, RZ, RZ, -R4 ;  /* 0x000000ffff047224 */ /* 0x000fe200078e0a04 */
[----:B------:R-:W-:Y:S01]  /*0a20*/  IABS R54, R172 ;  /* 0x000000ac00367213 */ /* 0x000fe20000000000 */
[----:B------:R-:W-:Y:S01]  /*0a30*/  IMAD R42, R251, R5, R42 ;  /* 0x00000005fb2a7224 */ /* 0x000fe200078e022a */
[----:B------:R-:W-:Y:S01]  /*0a40*/  IADD3 R131, R248, 0x17, RZ ;  /* 0x00000017f8837810 */ /* 0x000fe20007ffe0ff */
[----:B------:R-:W-:Y:S01]  /*0a50*/  IMAD.HI.U32 R3, R205, R44, RZ ;  /* 0x0000002ccd037227 */ /* 0x000fe200078e00ff */
[----:B------:R-:W-:-:S02]  /*0a60*/  IABS R56, R127 ;  /* 0x0000007f00387213 */ /* 0x000fc40000000000 */
        /* <DEDUP_REMOVED lines=63> */
[----:B------:R-:W-:Y:S01]  /*0e60*/  IABS R74, R142 ;  /* 0x0000008e004a7213 */ /* 0x000fe20000000000 */
[----:B------:R-:W-:Y:S01]  /*0e70*/  IMAD.MOV R3, RZ, RZ, -R3 ;  /* 0x000000ffff037224 */ /* 0x000fe200078e0a03 */
[C---:B------:R-:W-:Y:S01]  /*0e80*/  IADD3 R148, R248.reuse, 0x30, RZ ;  /* 0x00000030f8947810 */ /* 0x040fe20007ffe0ff */
[----:B------:R-:W-:Y:S01]  /*0e90*/  IMAD.HI.U32 R4, R205, R56, RZ ;  /* 0x00000038cd047227 */ /* 0x000fe200078e00ff */
[----:B------:R-:W-:-:S02]  /*0ea0*/  IADD3 R141, R248, 0x32, RZ ;  /* 0x00000032f88d7810 */ /* 0x000fc40007ffe0ff */
[C---:B------:R-:W-:Y:S01]  /*0eb0*/  IADD3 R166, R248.reuse, 0x34, RZ ;  /* 0x00000034f8a67810 */ /* 0x040fe20007ffe0ff */
[----:B------:R-:W-:Y:S01]  /*0ec0*/  IMAD.MOV R5, RZ, RZ, -R5 ;  /* 0x000000ffff057224 */ /* 0x000fe200078e0a05 */
[----:B------:R-:W-:Y:S01]  /*0ed0*/  IABS R252, R148 ;  /* 0x0000009400fc7213 */ /* 0x000fe20000000000 */
[C---:B------:R-:W-:Y:S01]  /*0ee0*/  IMAD R110, R251.reuse, R0, R110 ;  /* 0x00000000fb6e7224 */ /* 0x040fe200078e026e */
[----:B------:R-:W-:Y:S01]  /*0ef0*/  IABS R10, R166 ;  /* 0x000000a6000a7213 */ /* 0x000fe20000000000 */
[----:B------:R-:W-:Y:S01]  /*0f00*/  IMAD R104, R251, R3, R104 ;  /* 0x00000003fb687224 */ /* 0x000fe200078e0268 */
        /* <DEDUP_REMOVED lines=8> */
[----:B------:R-:W-:Y:S01]  /*0f90*/  IMAD.HI.U32 R3, R205, R98, RZ ;  /* 0x00000062cd037227 */ /* 0x000fe200078e00ff */
[----:B------:R-:W-:-:S02]  /*0fa0*/  IADD3 R150, R248, 0x3a, RZ ;  /* 0x0000003af8967810 */ /* 0x000fc40007ffe0ff */
[----:B------:R-:W-:Y:S01]  /*0fb0*/  IABS R20, R154 ;  /* 0x0000009a00147213 */ /* 0x000fe20000000000 */
[----:B------:R-:W-:Y:S01]  /*0fc0*/  IMAD.HI.U32 R5, R205, R96, RZ ;  /* 0x00000060cd057227 */ /* 0x000fe200078e00ff */
[C---:B------:R-:W-:Y:S02]  /*0fd0*/  IADD3 R157, R248.reuse, 0x42, RZ ;  /* 0x00000042f89d7810 */ /* 0x040fe40007ffe0ff */
[C---:B------:R-:W-:Y:S01]  /*0fe0*/  IADD3 R87, R248.reuse, 0x3f, RZ ;  /* 0x0000003ff8577810 */ /* 0x040fe20007ffe0ff */
        /* <DEDUP_REMOVED lines=8> */
[C---:B------:R-:W-:Y:S01]  /*1070*/  IADD3 R39, R248.reuse, 0x4, RZ ;  /* 0x00000004f8277810 */ /* 0x040fe20007ffe0ff */
[----:B------:R-:W-:Y:S01]  /*1080*/  IMAD.MOV R5, RZ, RZ, -R5 ;  /* 0x000000ffff057224 */ /* 0x000fe200078e0a05 */
[----:B------:R-:W-:Y:S01]  /*1090*/  IABS R130, R147 ;  /* 0x0000009300827213 */ /* 0x000fe20000000000 */
[C---:B------:R-:W-:Y:S01]  /*10a0*/  IMAD R102, R251.reuse, R0, R102 ;  /* 0x00000000fb667224 */ /* 0x040fe200078e0266 */
[C---:B------:R-:W-:Y:S01]  /*10b0*/  IADD3 R45, R248.reuse, 0x9, RZ ;  /* 0x00000009f82d7810 */ /* 0x040fe20007ffe0ff */
[----:B------:R-:W-:Y:S01]  /*10c0*/  IMAD R98, R251, R3, R98 ;  /* 0x00000003fb627224 */ /* 0x000fe200078e0262 */
[----:B------:R3:W-:Y:S01]  /*10d0*/  STL [R1+0x23c8], R39 ;  /* 0x0023c82701007387 */ /* 0x0007e20000100800 */
[----:B------:R-:W-:Y:S01]  /*10e0*/  IMAD.HI.U32 R0, R205, R94, RZ ;  /* 0x0000005ecd007227 */ /* 0x000fe200078e00ff */
[C---:B------:R-:W-:Y:S02]  /*10f0*/  IADD3 R119, R248.reuse, 0xe, RZ ;  /* 0x0000000ef8777810 */ /* 0x040fe40007ffe0ff */
[----:B------:R-:W-:Y:S01]  /*1100*/  STL [R1+0x23cc], R41 ;  /* 0x0023cc2901007387 */ /* 0x000fe20000100800 */
[----:B------:R-:W-:Y:S01]  /*1110*/  IMAD.MOV R4, RZ, RZ, -R4 ;  /* 0x000000ffff047224 */ /* 0x000fe200078e0a04 */
[C---:B------:R-:W-:Y:S01]  /*1120*/  IADD3 R57, R248.reuse, 0x13, RZ ;  /* 0x00000013f8397810 */ /* 0x040fe20007ffe0ff */
[----:B------:R-:W-:Y:S01]  /*1130*/  IMAD R96, R251, R5, R96 ;  /* 0x00000005fb607224 */ /* 0x000fe200078e0260 */
[----:B------:R-:W-:Y:S01]  /*1140*/  STL [R1+0x23d8], R37 ;  /* 0x0023d82501007387 */ /* 0x000fe20000100800 */
[----:B------:R-:W-:Y:S01]  /*1150*/  IMAD.HI.U32 R3, R205, R60, RZ ;  /* 0x0000003ccd037227 */ /* 0x000fe200078e00ff */
[----:B------:R-:W-:-:S02]  /*1160*/  IADD3 R171, R248, 0x18, RZ ;  /* 0x00000018f8ab7810 */ /* 0x000fc40007ffe0ff */
[----:B------:R-:W-:Y:S01]  /*1170*/  STL [R1+0x23dc], R117 ;  /* 0x0023dc7501007387 */ /* 0x000fe20000100800 */
[----:B------:R-:W-:Y:S01]  /*1180*/  IMAD.HI.U32 R5, R205, R90, RZ ;  /* 0x0000005acd057227 */ /* 0x000fe200078e00ff */
[C---:B------:R-:W-:Y:S02]  /*1190*/  ISETP.GT.U32.AND P6, PT, R251.reuse, R34, PT ;  /* 0x00000022fb00720c */ /* 0x040fe40003fc4070 */
[----:B------:R-:W-:Y:S01]  /*11a0*/  STL [R1+0x23e4], R160 ;  /* 0x0023e4a001007387 */ /* 0x000fe20000100800 */
[----:B------:R-:W-:Y:S01]  /*11b0*/  IMAD.MOV R0, RZ, RZ, -R0 ;  /* 0x000000ffff007224 */ /* 0x000fe200078e0a00 */
[C---:B------:R-:W-:Y:S01]  /*11c0*/  IADD3 R59, R248.reuse, 0x1d, RZ ;  /* 0x0000001df83b7810 */ /* 0x040fe20007ffe0ff */
[----:B------:R-:W-:Y:S01]  /*11d0*/  IMAD R92, R251, R4, R92 ;  /* 0x00000004fb5c7224 */ /* 0x000fe200078e025c */
[----:B------:R-:W-:Y:S01]  /*11e0*/  STL [R1+0x23e8], R45 ;  /* 0x0023e82d01007387 */ /* 0x000fe20000100800 */
[----:B------:R-:W-:Y:S01]  /*11f0*/  IMAD.MOV R3, RZ, RZ, -R3 ;  /* 0x000000ffff037224 */ /* 0x000fe200078e0a03 */
[C---:B------:R-:W-:Y:S01]  /*1200*/  IADD3 R133, R248.reuse, 0x22, RZ ;  /* 0x00000022f8857810 */ /* 0x040fe20007ffe0ff */
[----:B------:R-:W-:Y:S01]  /*1210*/  IMAD.HI.U32 R4, R205, R64, RZ ;  /* 0x00000040cd047227 */ /* 0x000fe200078e00ff */
[----:B------:R-:W-:Y:S01]  /*1220*/  STL [R1+0x23a0], R43 ;  /* 0x0023a02b01007387 */ /* 0x000fe20000100800 */
[----:B------:R-:W-:-:S02]  /*1230*/  IADD3 R69, R248, 0x27, RZ ;  /* 0x00000027f8457810 */ /* 0x000fc40007ffe0ff */
[----:B------:R-:W-:Y:S01]  /*1240*/  IMAD.MOV R5, RZ, RZ, -R5 ;  /* 0x000000ffff057224 */ /* 0x000fe200078e0a05 */
[----:B------:R-:W-:Y:S01]  /*1250*/  STL [R1+0x239c], R115 ;  /* 0x00239c7301007387 */ /* 0x000fe20000100800 */
[C---:B------:R-:W-:Y:S01]  /*1260*/  IMAD R94, R251.reuse, R0, R94 ;  /* 0x00000000fb5e7224 */ /* 0x040fe200078e025e */
[C---:B------:R-:W-:Y:S01]  /*1270*/  IADD3 R75, R248.reuse, 0x2c, RZ ;  /* 0x0000002cf84b7810 */ /* 0x040fe20007ffe0ff */
[----:B------:R-:W-:Y:S01]  /*1280*/  IMAD R60, R251, R3, R60 ;  /* 0x00000003fb3c7224 */ /* 0x000fe200078e023c */
[----:B------:R-:W-:Y:S01]  /*1290*/  STL [R1+0x23f4], R121 ;  /* 0x0023f47901007387 */ /* 0x000fe20000100800 */
[----:B------:R-:W-:Y:S01]  /*12a0*/  IMAD.HI.U32 R0, R205, R88, RZ ;  /* 0x00000058cd007227 */ /* 0x000fe200078e00ff */
[----:B------:R-:W-:Y:S02]  /*12b0*/  IABS R40, R39 ;  /* 0x0000002700287213 */ /* 0x000fe40000000000 */
        /* <DEDUP_REMOVED lines=9> */
[C---:B------:R-:W-:Y:S02]  /*1350*/  IADD3 R81, R248.reuse, 0x35, RZ ;  /* 0x00000035f8517810 */ /* 0x040fe40007ffe0ff */
        /* <DEDUP_REMOVED lines=59> */
[C---:B------:R-:W-:Y:S01]  /*1710*/  IMAD R77, R251.reuse, R4, R6 ;  /* 0x00000004fb4d7224 */ /* 0x040fe200078e0206 */
[----:B------:R-:W-:Y:S01]  /*1720*/  IABS R6, R141 ;  /* 0x0000008d00067213 */ /* 0x000fe20000000000 */
[----:B------:R-:W-:Y:S01]  /*1730*/  IMAD.MOV R3, RZ, RZ, -R3 ;  /* 0x000000ffff037224 */ /* 0x000fe200078e0a03 */
[----:B------:R-:W-:Y:S01]  /*1740*/  STL [R1+0x2490], R137 ;  /* 0x0024908901007387 */ /* 0x000fe20000100800 */
[----:B------:R-:W-:Y:S01]  /*1750*/  IMAD.MOV R5, RZ, RZ, -R5 ;  /* 0x000000ffff057224 */ /* 0x000fe200078e0a05 */
[C---:B------:R-:W-:Y:S01]  /*1760*/  IADD3 R103, R248.reuse, 0x4f, RZ ;  /* 0x0000004ff8677810 */ /* 0x040fe20007ffe0ff */
[C---:B------:R-:W-:Y:S01]  /*1770*/  IMAD R70, R251.reuse, R0, R70 ;  /* 0x00000000fb467224 */ /* 0x040fe200078e0246 */
[----:B------:R-:W-:Y:S01]  /*1780*/  STL [R1+0x249c], R133 ;  /* 0x00249c8501007387 */ /* 0x000fe20000100800 */
[----:B------:R-:W-:Y:S01]  /*1790*/  IMAD R76, R251, R3, R76 ;  /* 0x00000003fb4c7224 */ /* 0x000fe200078e024c */
[C---:B------:R-:W-:Y:S01]  /*17a0*/  IADD3 R181, R248.reuse, 0x50, RZ ;  /* 0x00000050f8b57810 */ /* 0x040fe20007ffe0ff */
[----:B------:R-:W-:Y:S01]  /*17b0*/  IMAD.HI.U32 R0, R205, R252, RZ ;  /* 0x000000fccd007227 */ /* 0x000fe200078e00ff */
[----:B------:R-:W-:Y:S01]  /*17c0*/  STL [R1+0x24b0], R65 ;  /* 0x0024b04101007387 */ /* 0x000fe20000100800 */
[----:B------:R-:W-:-:S02]  /*17d0*/  IADD3 R151, R248, 0x51, RZ ;  /* 0x00000051f8977810 */ /* 0x000fc40007ffe0ff */
[----:B------:R-:W-:Y:S01]  /*17e0*/  IMAD R74, R251, R5, R74 ;  /* 0x00000005fb4a7224 */ /* 0x000fe200078e024a */
[----:B------:R-:W-:Y:S01]  /*17f0*/  STL [R1+0x24b8], R67 ;  /* 0x0024b84301007387 */ /* 0x000fe20000100800 */
[C---:B------:R-:W-:Y:S01]  /*1800*/  IMAD.HI.U32 R3, R205.reuse, R6, RZ ;  /* 0x00000006cd037227 */ /* 0x040fe200078e00ff */
[C---:B------:R-:W-:Y:S02]  /*1810*/  IADD3 R180, R248.reuse, 0x52, RZ ;  /* 0x00000052f8b47810 */ /* 0x040fe40007ffe0ff */
[----:B------:R-:W-:Y:S01]  /*1820*/  STL [R1+0x24c0], R168 ;  /* 0x0024c0a801007387 */ /* 0x000fe20000100800 */
[----:B------:R-:W-:Y:S01]  /*1830*/  IMAD.HI.U32 R5, R205, R10, RZ ;  /* 0x0000000acd057227 */ /* 0x000fe200078e00ff */
[C---:B------:R-:W-:Y:S02]  /*1840*/  IADD3 R179, R248.reuse, 0x53, RZ ;  /* 0x00000053f8b37810 */ /* 0x040fe40007ffe0ff */
[----:B------:R-:W-:Y:S01]  /*1850*/  STL [R1+0x24c8], R140 ;  /* 0x0024c88c01007387 */ /* 0x000fe20000100800 */
[----:B------:R-:W-:Y:S01]  /*1860*/  IMAD.MOV R0, RZ, RZ, -R0 ;  /* 0x000000ffff007224 */ /* 0x000fe200078e0a00 */
[C---:B------:R-:W-:Y:S01]  /*1870*/  IADD3 R165, R248.reuse, 0x54, RZ ;  /* 0x00000054f8a57810 */ /* 0x040fe20007ffe0ff */
[----:B------:R-:W-:Y:S01]  /*1880*/  IMAD.MOV R3, RZ, RZ, -R3 ;  /* 0x000000ffff037224 */ /* 0x000fe200078e0a03 */
[----:B------:R-:W-:Y:S01]  /*1890*/  STL [R1+0x24d4], R69 ;  /* 0x0024d44501007387 */ /* 0x000fe20000100800 */
[----:B------:R-:W-:Y:S01]  /*18a0*/  IMAD.MOV R5, RZ, RZ, -R5 ;  /* 0x000000ffff057224 */ /* 0x000fe200078e0a05 */
[----:B------:R-:W-:Y:S01]  /*18b0*/  IADD3 R178, R248, 0x55, RZ ;  /* 0x00000055f8b27810 */ /* 0x000fe20007ffe0ff */
[C---:B------:R-:W-:Y:S01]  /*18c0*/  IMAD R252, R251.reuse, R0, R252 ;  /* 0x00000000fbfc7224 */ /* 0x040fe200078e02fc */
[----:B------:R-:W-:Y:S01]  /*18d0*/  STL [R1+0x24e0], R139 ;  /* 0x0024e08b01007387 */ /* 0x000fe20000100800 */
[C---:B------:R-:W-:Y:S01]  /*18e0*/  IMAD R0, R251.reuse, R3, R6 ;  /* 0x00000003fb007224 */ /* 0x040fe200078e0206 */
[----:B------:R-:W-:Y:S01]  /*18f0*/  IABS R118, R45 ;  /* 0x0000002d00767213 */ /* 0x000fe20000000000 */
[----:B------:R-:W-:Y:S01]  /*1900*/  IMAD R3, R251, R5, R10 ;  /* 0x00000005fb037224 */ /* 0x000fe200078e020a */
[----:B------:R-:W-:Y:S01]  /*1910*/  STL [R1+0x24ec], R135 ;  /* 0x0024ec8701007387 */ /* 0x000fe20000100800 */
[----:B------:R-:W-:Y:S01]  /*1920*/  IMAD.HI.U32 R5, R205, R12, RZ ;  /* 0x0000000ccd057227 */ /* 0x000fe200078e00ff */
[----:B------:R-:W-:-:S02]  /*1930*/  IABS R112, R119 ;  /* 0x0000007700707213 */ /* 0x000fc40000000000 */
[----:B------:R-:W-:Y:S01]  /*1940*/  STL [R1+0x24f0], R138 ;  /* 0x0024f08a01007387 */ /* 0x000fe20000100800 */
[----:B------:R-:W-:Y:S01]  /*1950*/  IMAD.HI.U32 R6, R205, R14, RZ ;  /* 0x0000000ecd067227 */ /* 0x000fe200078e00ff */
[C---:B------:R-:W-:Y:S02]  /*1960*/  IADD3 R164, R248.reuse, 0x56, RZ ;  /* 0x00000056f8a47810 */ /* 0x040fe40007ffe0ff */
[----:B------:R-:W-:Y:S01]  /*1970*/  STL [R1+0x24f8], R71 ;  /* 0x0024f84701007387 */ /* 0x000fe20000100800 */
[----:B------:R-:W-:Y:S01]  /*1980*/  IMAD.MOV R5, RZ, RZ, -R5 ;  /* 0x000000ffff057224 */ /* 0x000fe200078e0a05 */
[----:B------:R-:W-:Y:S01]  /*1990*/  IADD3 R163, R248, 0x58, RZ ;  /* 0x00000058f8a37810 */ /* 0x000fe20007ffe0ff */
[----:B------:R-:W-:Y:S01]  /*19a0*/  IMAD.MOV R6, RZ, RZ, -R6 ;  /* 0x000000ffff067224 */ /* 0x000fe200078e0a06 */
[----:B------:R-:W-:Y:S01]  /*19b0*/  STL [R1+0x250c], R75 ;  /* 0x00250c4b01007387 */ /* 0x000fe20000100800 */
[C---:B------:R-:W-:Y:S01]  /*19c0*/  IMAD R5, R251.reuse, R5, R12 ;  /* 0x00000005fb057224 */ /* 0x040fe200078e020c */
[----:B------:R-:W-:Y:S01]  /*19d0*/  IABS R106, R57 ;  /* 0x00000039006a7213 */ /* 0x000fe20000000000 */
[----:B------:R-:W-:Y:S01]  /*19e0*/  IMAD R6, R251, R6, R14 ;  /* 0x00000006fb067224 */ /* 0x000fe200078e020e */
[----:B------:R-:W-:Y:S01]  /*19f0*/  IABS R14, R150 ;  /* 0x00000096000e7213 */ /* 0x000fe20000000000 */
[----:B------:R-:W-:Y:S01]  /*1a00*/  IMAD.HI.U32 R12, R205, R20, RZ ;  /* 0x00000014cd0c7227 */ /* 0x000fe200078e00ff */
[----:B------:R-:W-:Y:S01]  /*1a10*/  STL [R1+0x2518], R143 ;  /* 0x0025188f01007387 */ /* 0x000fe20000100800 */
[----:B------:R-:W-:-:S02]  /*1a20*/  IABS R100, R171 ;  /* 0x000000ab00647213 */ /* 0x000fc40000000000 */
[----:B------:R-:W-:Y:S01]  /*1a30*/  IMAD.MOV R12, RZ, RZ, -R12 ;  /* 0x000000ffff0c7224 */ /* 0x000fe200078e0a0c */
[----:B------:R-:W-:Y:S01]  /*1a40*/  STL [R1+0x252c], R73 ;  /* 0x00252c4901007387 */ /* 0x000fe20000100800 */
[----:B------:R-:W-:Y:S01]  /*1a50*/  IMAD.HI.U32 R9, R205, R14, RZ ;  /* 0x0000000ecd097227 */ /* 0x000fe200078e00ff */
[C---:B------:R-:W-:Y:S02]  /*1a60*/  IADD3 R177, R248.reuse, 0x5b, RZ ;  /* 0x0000005bf8b17810 */ /* 0x040fe40007ffe0ff */
[----:B------:R-:W-:Y:S01]  /*1a70*/  STL [R1+0x2534], R142 ;  /* 0x0025348e01007387 */ /* 0x000fe20000100800 */
[----:B------:R-:W-:Y:S01]  /*1a80*/  IMAD R12, R251, R12, R20 ;  /* 0x0000000cfb0c7224 */ /* 0x000fe200078e0214 */
[----:B------:R-:W-:Y:S01]  /*1a90*/  IABS R20, R87 ;  /* 0x0000005700147213 */ /* 0x000fe20000000000 */
[----:B------:R-:W-:Y:S01]  /*1aa0*/  IMAD.MOV R9, RZ, RZ, -R9 ;  /* 0x000000ffff097224 */ /* 0x000fe200078e0a09 */
[----:B------:R-:W-:Y:S01]  /*1ab0*/  STL [R1+0x2540], R148 ;  /* 0x0025409401007387 */ /* 0x000fe20000100800 */
[----:B------:R-:W-:Y:S01]  /*1ac0*/  IMAD.HI.U32 R17, R205, R28, RZ ;  /* 0x0000001ccd117227 */ /* 0x000fe200078e00ff */
[----:B------:R-:W-:-:S02]  /*1ad0*/  IADD3 R162, R248, 0x5c, RZ ;  /* 0x0000005cf8a27810 */ /* 0x000fc40007ffe0ff */
[----:B------:R-:W-:Y:S01]  /*1ae0*/  STL [R1+0x2544], R79 ;  /* 0x0025444f01007387 */ /* 0x000fe20000100800 */
[----:B------:R-:W-:Y:S01]  /*1af0*/  IMAD R9, R251, R9, R14 ;  /* 0x00000009fb097224 */ /* 0x000fe200078e020e */
[----:B------:R-:W-:Y:S01]  /*1b00*/  IADD3 R161, R248, 0x5f, RZ ;  /* 0x0000005ff8a17810 */ /* 0x000fe20007ffe0ff */
[----:B------:R-:W-:Y:S01]  /*1b10*/  IMAD.MOV R17, RZ, RZ, -R17 ;  /* 0x000000ffff117224 */ /* 0x000fe200078e0a11 */
[----:B------:R-:W-:Y:S01]  /*1b20*/  STL [R1+0x2554], R141 ;  /* 0x0025548d01007387 */ /* 0x000fe20000100800 */
[----:B------:R-:W-:Y:S01]  /*1b30*/  IMAD.HI.U32 R14, R205, R20, RZ ;  /* 0x00000014cd0e7227 */ /* 0x000fe200078e00ff */
[----:B------:R-:W-:Y:S02]  /*1b40*/  IABS R58, R59 ;  /* 0x0000003b003a7213 */ /* 0x000fe40000000000 */
[----:B------:R-:W-:Y:S01]  /*1b50*/  STL [R1+0x255c], R167 ;  /* 0x00255ca701007387 */ /* 0x000fe20000100800 */
[----:B------:R-:W-:Y:S01]  /*1b60*/  IMAD R17, R251, R17, R28 ;  /* 0x00000011fb117224 */ /* 0x000fe200078e021c */
[----:B------:R-:W-:Y:S01]  /*1b70*/  IABS R28, R145 ;  /* 0x00000091001c7213 */ /* 0x000fe20000000000 */
[----:B------:R-:W-:Y:S01]  /*1b80*/  IMAD.MOV R14, RZ, RZ, -R14 ;  /* 0x000000ffff0e7224 */ /* 0x000fe200078e0a0e */
[----:B------:R-:W-:Y:S01]  /*1b90*/  STL [R1+0x2570], R166 ;  /* 0x002570a601007387 */ /* 0x000fe20000100800 */
[----:B------:R-:W-:Y:S01]  /*1ba0*/  IMAD R249, R25, 0x80, R27 ;  /* 0x0000008019f97824 */ /* 0x000fe200078e021b */
[----:B------:R-:W-:Y:S01]  /*1bb0*/  IABS R86, R133 ;  /* 0x0000008500567213 */ /* 0x000fe20000000000 */
[----:B------:R-:W-:Y:S01]  /*1bc0*/  IMAD R14, R251, R14, R20 ;  /* 0x0000000efb0e7224 */ /* 0x000fe200078e0214 */
[----:B------:R-:W-:Y:S01]  /*1bd0*/  STL [R1+0x2578], R81 ;  /* 0x0025785101007387 */ /* 0x000fe20000100800 */
[----:B------:R-:W-:Y:S01]  /*1be0*/  IMAD.HI.U32 R20, R205, R28, RZ ;  /* 0x0000001ccd147227 */ /* 0x000fe200078e00ff */
[----:B------:R-:W-:-:S02]  /*1bf0*/  IABS R204, R249 ;  /* 0x000000f900cc7213 */ /* 0x000fc40000000000 */
[----:B------:R-:W-:Y:S01]  /*1c00*/  STL [R1+0x258c], R149 ;  /* 0x00258c9501007387 */ /* 0x000fe20000100800 */
[----:B------:R-:W-:Y:S01]  /*1c10*/  IMAD.HI.U32 R2, R205, R36, RZ ;  /* 0x00000024cd027227 */ /* 0x000fe200078e00ff */
[----:B------:R-:W-:Y:S02]  /*1c20*/  IABS R82, R69 ;  /* 0x0000004500527213 */ /* 0x000fe40000000000 */
[----:B------:R-:W-:Y:S01]  /*1c30*/  STL [R1+0x2594], R152 ;  /* 0x0025949801007387 */ /* 0x000fe20000100800 */
[----:B------:R-:W-:Y:S01]  /*1c40*/  IMAD.MOV R20, RZ, RZ, -R20 ;  /* 0x000000ffff147224 */ /* 0x000fe200078e0a14 */
[----:B------:R-:W-:Y:S01]  /*1c50*/  IABS R72, R75 ;  /* 0x0000004b00487213 */ /* 0x000fe20000000000 */
[----:B------:R-:W-:Y:S01]  /*1c60*/  IMAD.MOV R2, RZ, RZ, -R2 ;  /* 0x000000ffff027224 */ /* 0x000fe200078e0a02 */
[----:B------:R-:W-:Y:S01]  /*1c70*/  STL [R1+0x259c], R83 ;  /* 0x00259c5301007387 */ /* 0x000fe20000100800 */
[----:B------:R-:W-:Y:S01]  /*1c80*/  IMAD R20, R251, R20, R28 ;  /* 0x00000014fb147224 */ /* 0x000fe200078e021c */
[----:B------:R-:W-:Y:S01]  /*1c90*/  IABS R250, R79 ;  /* 0x0000004f00fa7213 */ /* 0x000fe20000000000 */
[----:B------:R-:W-:Y:S01]  /*1ca0*/  IMAD.HI.U32 R28, R205, R130, RZ ;  /* 0x00000082cd1c7227 */ /* 0x000fe200078e00ff */
[----:B------:R-:W-:Y:S01]  /*1cb0*/  STL [R1+0x25b8], R159 ;  /* 0x0025b89f01007387 */ /* 0x000fe20000100800 */
[----:B------:R-:W-:-:S02]  /*1cc0*/  IABS R8, R167 ;  /* 0x000000a700087213 */ /* 0x000fc40000000000 */
[C---:B------:R-:W-:Y:S01]  /*1cd0*/  IMAD R36, R251.reuse, R2, R36 ;  /* 0x00000002fb247224 */ /* 0x040fe200078e0224 */
[----:B------:R-:W-:Y:S01]  /*1ce0*/  STL [R1+0x25c0], R150 ;  /* 0x0025c09601007387 */ /* 0x000fe20000100800 */
[----:B------:R-:W-:Y:S01]  /*1cf0*/  IMAD.HI.U32 R24, R24, R204, RZ ;  /* 0x000000cc18187227 */ /* 0x000fe200078e00ff */
[----:B------:R-:W-:Y:S02]  /*1d00*/  IABS R18, R159 ;  /* 0x0000009f00127213 */ /* 0x000fe40000000000 */
[C---:B------:R-:W-:Y:S01]  /*1d10*/  ISETP.GT.U32.AND P4, PT, R251.reuse, R36, PT ;  /* 0x00000024fb00720c */ /* 0x040fe20003f84070 */
[----:B------:R-:W-:Y:S01]  /*1d20*/  IMAD.MOV R29, RZ, RZ, -R28 ;  /* 0x000000ffff1d7224 */ /* 0x000fe200078e0a1c */
[----:B------:R-:W-:Y:S01]  /*1d30*/  STL [R1+0x25c8], R158 ;  /* 0x0025c89e01007387 */ /* 0x000fe20000100800 */
[----:B------:R-:W-:Y:S01]  /*1d40*/  IMAD.MOV R28, RZ, RZ, -R24 ;  /* 0x000000ffff1c7224 */ /* 0x000fe200078e0a18 */
[----:B------:R-:W-:Y:S01]  /*1d50*/  IABS R16, R83 ;  /* 0x0000005300107213 */ /* 0x000fe20000000000 */
[----:B------:R-:W-:Y:S01]  /*1d60*/  @!P6 IMAD.IADD R34, R34, 0x1, -R251 ;  /* 0x000000012222e824 */ /* 0x000fe200078e0afb */
[----:B------:R-:W-:Y:S01]  /*1d70*/  ISETP.GT.U32.AND P6, PT, R251, R126, PT ;  /* 0x0000007efb00720c */ /* 0x000fe20003fc4070 */
[----:B------:R-:W-:Y:S01]  /*1d80*/  IMAD R204, R33, R28, R204 ;  /* 0x0000001c21cc7224 */ /* 0x000fe200078e02cc */
[----:B------:R-:W-:Y:S01]  /*1d90*/  STL [R1+0x25e8], R85 ;  /* 0x0025e85501007387 */ /* 0x000fe20000100800 */
[----:B------:R-:W-:Y:S01]  /*1da0*/  IMAD.HI.U32 R2, R205, R40, RZ ;  /* 0x00000028cd027227 */ /* 0x000fe200078e00ff */
[----:B------:R-:W-:-:S02]  /*1db0*/  IABS R10, R81 ;  /* 0x00000051000a7213 */ /* 0x000fc40000000000 */
[----:B------:R-:W-:Y:S01]  /*1dc0*/  ISETP.GT.U32.AND P3, PT, R33, R204, PT ;  /* 0x000000cc2100720c */ /* 0x000fe20003f64070 */
[--C-:B------:R-:W-:Y:S01]  /*1dd0*/  @!P4 IMAD.IADD R36, R36, 0x1, -R251.reuse ;  /* 0x000000012424c824 */ /* 0x100fe200078e0afb */
[----:B------:R-:W-:Y:S01]  /*1de0*/  STL [R1+0x25f4], R154 ;  /* 0x0025f49a01007387 */ /* 0x000fe20000100800 */
[----:B------:R-:W-:Y:S01]  /*1df0*/  IMAD.MOV R2, RZ, RZ, -R2 ;  /* 0x000000ffff027224 */ /* 0x000fe200078e0a02 */
[----:B------:R-:W-:Y:S01]  /*1e00*/  ISETP.GE.AND P4, PT, R248, RZ, PT ;  /* 0x000000fff800720c */ /* 0x000fe20003f86270 */
[----:B------:R-:W-:Y:S01]  /*1e10*/  IMAD.HI.U32 R4, R205, R8, RZ ;  /* 0x00000008cd047227 */ /* 0x000fe200078e00ff */
[C---:B------:R-:W-:Y:S01]  /*1e20*/  ISETP.GT.U32.AND P5, PT, R251.reuse, R36, PT ;  /* 0x00000024fb00720c */ /* 0x040fe20003fa4070 */
[----:B------:R-:W-:Y:S01]  /*1e30*/  STL [R1+0x2600], R144 ;  /* 0x0026009001007387 */ /* 0x000fe20000100800 */
[----:B------:R-:W-:Y:S01]  /*1e40*/  IABS R22, R144 ;  /* 0x0000009000167213 */ /* 0x000fe20000000000 */
[----:B------:R-:W-:Y:S01]  /*1e50*/  @!P6 IMAD.IADD R126, R126, 0x1, -R251 ;  /* 0x000000017e7ee824 */ /* 0x000fe200078e0afb */
[----:B------:R-:W-:Y:S01]  /*1e60*/  IABS R30, R156 ;  /* 0x0000009c001e7213 */ /* 0x000fe20000000000 */
[C---:B------:R-:W-:Y:S01]  /*1e70*/  IMAD R40, R251.reuse, R2, R40 ;  /* 0x00000002fb287224 */ /* 0x040fe200078e0228 */
[----:B------:R-:W-:Y:S01]  /*1e80*/  STL [R1+0x2608], R87 ;  /* 0x0026085701007387 */ /* 0x000fe20000100800 */
[----:B------:R-:W-:Y:S01]  /*1e90*/  @!P3 IMAD.IADD R204, R204, 0x1, -R33 ;  /* 0x00000001ccccb824 */ /* 0x000fe200078e0a21 */
[----:B------:R-:W-:Y:S01]  /*1ea0*/  ISETP.GT.U32.AND P6, PT, R251, R126, PT ;  /* 0x0000007efb00720c */ /* 0x000fe20003fc4070 */
[----:B------:R-:W-:Y:S01]  /*1eb0*/  IMAD.HI.U32 R2, R205, R118, RZ ;  /* 0x00000076cd027227 */ /* 0x000fe200078e00ff */
[----:B------:R-:W-:Y:S01]  /*1ec0*/  STL [R1+0x2628], R89 ;  /* 0x0026285901007387 */ /* 0x000fe20000100800 */
[----:B------:R-:W-:-:S02]  /*1ed0*/  IABS R26, R91 ;  /* 0x0000005b001a7213 */ /* 0x000fc40000000000 */
[----:B------:R-:W-:Y:S01]  /*1ee0*/  ISETP.GT.U32.AND P3, PT, R33, R204, PT ;  /* 0x000000cc2100720c */ /* 0x000fe20003f64070 */
[--C-:B------:R-:W-:Y:S01]  /*1ef0*/  @!P5 IMAD.IADD R36, R36, 0x1, -R251.reuse ;  /* 0x000000012424d824 */ /* 0x100fe200078e0afb */
[C---:B------:R-:W-:Y:S01]  /*1f00*/  ISETP.GT.U32.AND P5, PT, R251.reuse, R34, PT ;  /* 0x00000022fb00720c */ /* 0x040fe20003fa4070 */
[----:B------:R-:W-:Y:S01]  /*1f10*/  STL [R1+0x2638], R91 ;  /* 0x0026385b01007387 */ /* 0x000fe20000100800 */
[----:B------:R-:W-:Y:S01]  /*1f20*/  IMAD.MOV R2, RZ, RZ, -R2 ;  /* 0x000000ffff027224 */ /* 0x000fe200078e0a02 */
[----:B------:R-:W-:Y:S01]  /*1f30*/  IABS R32, R95 ;  /* 0x0000005f00207213 */ /* 0x000fe20000000000 */
[----:B------:R-:W-:Y:S01]  /*1f40*/  IMAD.MOV.U32 R109, RZ, RZ, R36 ;  /* 0x000000ffff6d7224 */ /* 0x000fe200078e0024 */
[----:B------:R-:W-:Y:S01]  /*1f50*/  STL [R1+0x2650], R157 ;  /* 0x0026509d01007387 */ /* 0x000fe20000100800 */
[----:B------:R-:W-:Y:S01]  /*1f60*/  @!P6 IMAD.IADD R126, R126, 0x1, -R251 ;  /* 0x000000017e7ee824 */ /* 0x000fe200078e0afb */
[----:B------:R-:W-:Y:S01]  /*1f70*/  ISETP.GT.U32.AND P6, PT, R251, R38, PT ;  /* 0x00000026fb00720c */ /* 0x000fe20003fc4070 */
[----:B------:R-:W-:Y:S01]  /*1f80*/  @!P4 IMAD.MOV R109, RZ, RZ, -R109 ;  /* 0x000000ffff6dc224 */ /* 0x000fe200078e0a6d */
[----:B------:R-:W-:Y:S01]  /*1f90*/  STL [R1+0x2664], R156 ;  /* 0x0026649c01007387 */ /* 0x000fe20000100800 */
[----:B------:R-:W-:Y:S01]  /*1fa0*/  ISETP.GE.AND P4, PT, R35, RZ, PT ;  /* 0x000000ff2300720c */ /* 0x000fe20003f86270 */
[----:B------:R-:W-:Y:S01]  /*1fb0*/  @!P3 IMAD.IADD R204, R204, 0x1, -R33 ;  /* 0x00000001ccccb824 */ /* 0x000fe200078e0a21 */
[----:B------:R-:W-:Y:S01]  /*1fc0*/  ISETP.GE.AND P3, PT, R113, RZ, PT ;  /* 0x000000ff7100720c */ /* 0x000fe20003f66270 */
[--C-:B------:R-:W-:Y:S01]  /*1fd0*/  @!P5 IMAD.IADD R34, R34, 0x1, -R251.reuse ;  /* 0x000000012222d824 */ /* 0x100fe200078e0afb */
[C---:B------:R-:W-:Y:S01]  /*1fe0*/  ISETP.GT.U32.AND P5, PT, R251.reuse, R124, PT ;  /* 0x0000007cfb00720c */ /* 0x040fe20003fa4070 */
[----:B------:R-:W-:Y:S01]  /*1ff0*/  STL [R1+0x2674], R155 ;  /* 0x0026749b01007387 */ /* 0x000fe20000100800 */
[----:B------:R-:W-:Y:S01]  /*2000*/  IMAD R118, R251, R2, R118 ;  /* 0x00000002fb767224 */ /* 0x000fe200078e0276 */
[----:B-1----:R-:W-:Y:S01]  /*2010*/  IADD3 R113, R248, 0x5a, RZ ;  /* 0x0000005af8717810 */ /* 0x002fe20007ffe0ff */
[----:B------:R-:W-:Y:S01]  /*2020*/  IMAD.MOV.U32 R33, RZ, RZ, R34 ;  /* 0x000000ffff217224 */ /* 0x000fe200078e0022 */
[----:B------:R-:W-:Y:S01]  /*2030*/  STL [R1+0x2698], R145 ;  /* 0x0026989101007387 */ /* 0x000fe20000100800 */
[----:B------:R-:W-:Y:S01]  /*2040*/  @!P6 IMAD.IADD R38, R38, 0x1, -R251 ;  /* 0x000000012626e824 */ /* 0x000fe200078e0afb */
[----:B------:R-:W-:Y:S01]  /*2050*/  ISETP.GE.AND P6, PT, R39, RZ, PT ;  /* 0x000000ff2700720c */ /* 0x000fe20003fc6270 */
[----:B------:R-:W-:Y:S01]  /*2060*/  IMAD.HI.U32 R2, R205, R112, RZ ;  /* 0x00000070cd027227 */ /* 0x000fe200078e00ff */
[----:B------:R-:W-:Y:S01]  /*2070*/  STL [R1+0x26a0], R93 ;  /* 0x0026a05d01007387 */ /* 0x000fe20000100800 */
[----:B------:R-:W-:-:S02]  /*2080*/  IABS R128, R146 ;  /* 0x0000009200807213 */ /* 0x000fc40000000000 */
[----:B------:R-:W-:Y:S01]  /*2090*/  @!P3 IMAD.MOV R33, RZ, RZ, -R33 ;  /* 0x000000ffff21b224 */ /* 0x000fe200078e0a21 */
[C---:B------:R-:W-:Y:S01]  /*20a0*/  ISETP.GT.U32.AND P3, PT, R251.reuse, R40, PT ;  /* 0x00000028fb00720c */ /* 0x040fe20003f64070 */
[----:B------:R-:W-:Y:S01]  /*20b0*/  @!P5 IMAD.IADD R124, R124, 0x1, -R251 ;  /* 0x000000017c7cd824 */ /* 0x000fe200078e0afb */
[----:B------:R-:W-:Y:S01]  /*20c0*/  STL [R1+0x26a8], R95 ;  /* 0x0026a85f01007387 */ /* 0x000fe20000100800 */
[----:B------:R-:W-:Y:S01]  /*20d0*/  IMAD.MOV R2, RZ, RZ, -R2 ;  /* 0x000000ffff027224 */ /* 0x000fe200078e0a02 */
[C---:B------:R-:W-:Y:S01]  /*20e0*/  IADD3 R176, R248.reuse, 0x68, RZ ;  /* 0x00000068f8b07810 */ /* 0x040fe20007ffe0ff */
[----:B------:R-:W-:Y:S01]  /*20f0*/  IMAD.MOV R4, RZ, RZ, -R4 ;  /* 0x000000ffff047224 */ /* 0x000fe200078e0a04 */
[----:B------:R-:W-:Y:S01]  /*2100*/  STL [R1+0x26bc], R146 ;  /* 0x0026bc9201007387 */ /* 0x000fe20000100800 */
[C---:B------:R-:W-:Y:S01]  /*2110*/  ISETP.GT.U32.AND P5, PT, R251.reuse, R124, PT ;  /* 0x0000007cfb00720c */ /* 0x040fe20003fa4070 */
[----:B------:R-:W-:Y:S01]  /*2120*/  IMAD R112, R251, R2, R112 ;  /* 0x00000002fb707224 */ /* 0x000fe200078e0270 */
[C---:B------:R-:W-:Y:S01]  /*2130*/  IADD3 R175, R248.reuse, 0x70, RZ ;  /* 0x00000070f8af7810 */ /* 0x040fe20007ffe0ff */
[----:B------:R-:W-:Y:S01]  /*2140*/  STL [R1+0x26e0], R101 ;  /* 0x0026e06501007387 */ /* 0x000fe20000100800 */
[----:B------:R-:W-:Y:S01]  /*2150*/  IMAD.HI.U32 R2, R205, R106, RZ ;  /* 0x0000006acd027227 */ /* 0x000fe200078e00ff */
[----:B------:R-:W-:-:S02]  /*2160*/  IADD3 R174, R248, 0x71, RZ ;  /* 0x00000071f8ae7810 */ /* 0x000fc40007ffe0ff */
[----:B------:R-:W-:Y:S01]  /*2170*/  STL [R1+0x26f0], R99 ;  /* 0x0026f06301007387 */ /* 0x000fe20000100800 */
[--C-:B------:R-:W-:Y:S01]  /*2180*/  @!P3 IMAD.IADD R40, R40, 0x1, -R251.reuse ;  /* 0x000000012828b824 */ /* 0x100fe200078e0afb */
[----:B------:R-:W-:Y:S01]  /*2190*/  IABS R132, R103 ;  /* 0x0000006700847213 */ /* 0x000fe20000000000 */
[----:B------:R-:W-:Y:S01]  /*21a0*/  IMAD.MOV R2, RZ, RZ, -R2 ;  /* 0x000000ffff027224 */ /* 0x000fe200078e0a02 */
[----:B------:R-:W-:Y:S01]  /*21b0*/  STL [R1+0x26f8], R97 ;  /* 0x0026f86101007387 */ /* 0x000fe20000100800 */
[----:B------:R-:W-:Y:S01]  /*21c0*/  IMAD.HI.U32 R7, R205, R16, RZ ;  /* 0x00000010cd077227 */ /* 0x000fe200078e00ff */
[----:B------:R-:W-:Y:S02]  /*21d0*/  ISETP.GT.U32.AND P3, PT, R251, R40, PT ;  /* 0x00000028fb00720c */ /* 0x000fe40003f64070 */
[----:B------:R-:W-:Y:S01]  /*21e0*/  STL [R1+0x270c], R147 ;  /* 0x00270c9301007387 */ /* 0x000fe20000100800 */
[--C-:B------:R-:W-:Y:S01]  /*21f0*/  @!P5 IMAD.IADD R124, R124, 0x1, -R251.reuse ;  /* 0x000000017c7cd824 */ /* 0x100fe200078e0afb */
[----:B------:R-:W-:Y:S01]  /*2200*/  ISETP.GE.AND P5, PT, R111, RZ, PT ;  /* 0x000000ff6f00720c */ /* 0x000fe20003fa6270 */
[----:B------:R-:W-:Y:S01]  /*2210*/  IMAD R106, R251, R2, R106 ;  /* 0x00000002fb6a7224 */ /* 0x000fe200078e026a */
[----:B------:R-:W-:Y:S01]  /*2220*/  STL [R1+0x2278], R249 ;  /* 0x002278f901007387 */ /* 0x000fe20000100800 */
[C---:B--2---:R-:W-:Y:S01]  /*2230*/  IADD3 R111, R248.reuse, 0x59, RZ ;  /* 0x00000059f86f7810 */ /* 0x044fe20007ffe0ff */
[----:B------:R-:W-:Y:S01]  /*2240*/  IMAD.HI.U32 R2, R205, R100, RZ ;  /* 0x00000064cd027227 */ /* 0x000fe200078e00ff */
[----:B------:R-:W-:Y:S01]  /*2250*/  IABS R136, R151 ;  /* 0x0000009700887213 */ /* 0x000fe20000000000 */
[----:B------:R-:W-:Y:S01]  /*2260*/  STL [R1+0x2724], R107 ;  /* 0x0027246b01007387 */ /* 0x000fe20000100800 */
[----:B------:R-:W-:Y:S01]  /*2270*/  IABS R134, R181 ;  /* 0x000000b500867213 */ /* 0x000fe20000000000 */
[----:B------:R-:W-:Y:S01]  /*2280*/  IMAD.MOV R2, RZ, RZ, -R2 ;  /* 0x000000ffff027224 */ /* 0x000fe200078e0a02 */
[----:B------:R-:W-:Y:S01]  /*2290*/  IADD3 R173, R248, 0x7b, RZ ;  /* 0x0000007bf8ad7810 */ /* 0x000fe20007ffe0ff */
[----:B------:R-:W-:Y:S01]  /*22a0*/  STL [R1+0x2730], R105 ;  /* 0x0027306901007387 */ /* 0x000fe20000100800 */
[----:B------:R-:W-:Y:S01]  /*22b0*/  @!P3 IMAD.IADD R40, R40, 0x1, -R251 ;  /* 0x000000012828b824 */ /* 0x000fe200078e0afb */
[----:B------:R-:W-:Y:S01]  /*22c0*/  ISETP.GT.U32.AND P3, PT, R251, R120, PT ;  /* 0x00000078fb00720c */ /* 0x000fe20003f64070 */
[----:B------:R-:W-:Y:S01]  /*22d0*/  @!P5 IMAD.MOV R124, RZ, RZ, -R124 ;  /* 0x000000ffff7cd224 */ /* 0x000fe200078e0a7c */
[----:B------:R-:W-:Y:S01]  /*22e0*/  STL [R1+0x2758], R103 ;  /* 0x0027586701007387 */ /* 0x000fe20000100800 */
[----:B---3--:R-:W-:Y:S01]  /*22f0*/  IMAD.MOV.U32 R39, RZ, RZ, R40 ;  /* 0x000000ffff277224 */ /* 0x008fe200078e0028 */
[----:B------:R-:W-:Y:S01]  /*2300*/  ISETP.GE.AND P5, PT, R41, RZ, PT ;  /* 0x000000ff2900720c */ /* 0x000fe20003fa6270 */
[C---:B------:R-:W-:Y:S01]  /*2310*/  IMAD R100, R251.reuse, R2, R100 ;  /* 0x00000002fb647224 */ /* 0x040fe200078e0264 */
[----:B------:R-:W-:Y:S01]  /*2320*/  STL [R1+0x2768], R181 ;  /* 0x002768b501007387 */ /* 0x000fe20000100800 */
[----:B------:R-:W-:Y:S01]  /*2330*/  @!P6 IMAD.MOV R39, RZ, RZ, -R39 ;  /* 0x000000ffff27e224 */ /* 0x000fe200078e0a27 */
[----:B------:R-:W-:Y:S01]  /*2340*/  ISETP.GT.U32.AND P6, PT, R251, R42, PT ;  /* 0x0000002afb00720c */ /* 0x000fe20003fc4070 */
[----:B------:R-:W-:Y:S01]  /*2350*/  IMAD.HI.U32 R2, R205, R58, RZ ;  /* 0x0000003acd027227 */ /* 0x000fe200078e00ff */
[----:B------:R-:W-:Y:S03]  /*2360*/  STL [R1+0x2770], R151 ;  /* 0x0027709701007387 */ /* 0x000fe60000100800 */
[----:B------:R-:W-:Y:S01]  /*2370*/  @!P3 IMAD.IADD R120, R120, 0x1, -R251 ;  /* 0x000000017878b824 */ /* 0x000fe200078e0afb */
[----:B------:R-:W-:Y:S01]  /*2380*/  STL [R1+0x277c], R180 ;  /* 0x00277cb401007387 */ /* 0x000fe20000100800 */
[----:B------:R-:W-:Y:S01]  /*2390*/  ISETP.GT.U32.AND P3, PT, R251, R122, PT ;  /* 0x0000007afb00720c */ /* 0x000fe20003f64070 */
[----:B------:R-:W-:-:S02]  /*23a0*/  IMAD.MOV R2, RZ, RZ, -R2 ;  /* 0x000000ffff027224 */ /* 0x000fc400078e0a02 */
[----:B------:R-:W-:Y:S01]  /*23b0*/  STL [R1+0x2784], R179 ;  /* 0x002784b301007387 */ /* 0x000fe20000100800 */
[----:B------:R-:W-:Y:S02]  /*23c0*/  IMAD.MOV R7, RZ, RZ, -R7 ;  /* 0x000000ffff077224 */ /* 0x000fe400078e0a07 */
[--C-:B------:R-:W-:Y:S01]  /*23d0*/  @!P6 IMAD.IADD R42, R42, 0x1, -R251.reuse ;  /* 0x000000012a2ae824 */ /* 0x100fe200078e0afb */
[----:B------:R-:W-:Y:S01]  /*23e0*/  STL [R1+0x27a8], R165 ;  /* 0x0027a8a501007387 */ /* 0x000fe20000100800 */
[----:B------:R-:W-:Y:S02]  /*23f0*/  IMAD R58, R251, R2, R58 ;  /* 0x00000002fb3a7224 */ /* 0x000fe400078e023a */
[----:B------:R-:W-:Y:S01]  /*2400*/  IMAD.HI.U32 R2, R205, R86, RZ ;  /* 0x00000056cd027227 */ /* 0x000fe200078e00ff */
[----:B------:R-:W-:Y:S01]  /*2410*/  STL [R1+0x27b8], R178 ;  /* 0x0027b8b201007387 */ /* 0x000fe20000100800 */
[----:B------:R-:W-:Y:S02]  /*2420*/  ISETP.GT.U32.AND P6, PT, R251, R42, PT ;  /* 0x0000002afb00720c */ /* 0x000fe40003fc4070 */
[----:B------:R-:W-:Y:S01]  /*2430*/  @!P3 IMAD.IADD R122, R122, 0x1, -R251 ;  /* 0x000000017a7ab824 */ /* 0x000fe200078e0afb */
[----:B------:R1:W-:Y:S01]  /*2440*/  STL [R1+0xcc], R109 ;  /* 0x0000cc6d01007387 */ /* 0x0003e20000100800 */
[----:B------:R-:W-:-:S02]  /*2450*/  IMAD.MOV R2, RZ, RZ, -R2 ;  /* 0x000000ffff027224 */ /* 0x000fc400078e0a02 */
[C---:B------:R-:W-:Y:S01]  /*2460*/  IMAD R7, R251.reuse, R7, R16 ;  /* 0x00000007fb077224 */ /* 0x040fe200078e0210 */
[C---:B------:R-:W-:Y:S01]  /*2470*/  ISETP.GT.U32.AND P3, PT, R251.reuse, R122, PT ;  /* 0x0000007afb00720c */ /* 0x040fe20003f64070 */
[----:B------:R-:W-:Y:S01]  /*2480*/  STL [R1+0xb8], R33 ;  /* 0x0000b82101007387 */ /* 0x000fe20000100800 */
[----:B------:R-:W-:Y:S01]  /*2490*/  IMAD R86, R251, R2, R86 ;  /* 0x00000002fb567224 */ /* 0x000fe200078e0256 */
[----:B------:R-:W-:Y:S01]  /*24a0*/  IABS R16, R158 ;  /* 0x0000009e00107213 */ /* 0x000fe20000000000 */
[----:B------:R-:W-:-:S04]  /*24b0*/  IMAD.HI.U32 R2, R205, R82, RZ ;  /* 0x00000052cd027227 */ /* 0x000fc800078e00ff */
[----:B-1----:R-:W-:Y:S02]  /*24c0*/  IMAD.MOV.U32 R109, RZ, RZ, R126 ;  /* 0x000000ffff6d7224 */ /* 0x002fe400078e007e */
[----:B------:R-:W-:Y:S01]  /*24d0*/  @!P6 IMAD.IADD R42, R42, 0x1, -R251 ;  /* 0x000000012a2ae824 */ /* 0x000fe200078e0afb */
[C---:B------:R-:W-:Y:S01]  /*24e0*/  ISETP.GT.U32.AND P6, PT, R251.reuse, R44, PT ;  /* 0x0000002cfb00720c */ /* 0x040fe20003fc4070 */
[----:B------:R-:W-:Y:S01]  /*24f0*/  @!P4 IMAD.MOV R109, RZ, RZ, -R109 ;  /* 0x000000ffff6dc224 */ /* 0x000fe200078e0a6d */
[----:B------:R-:W-:Y:S01]  /*2500*/  ISETP.GT.U32.AND P4, PT, R251, R38, PT ;  /* 0x00000026fb00720c */ /* 0x000fe20003f84070 */
[----:B------:R-:W-:Y:S01]  /*2510*/  @!P3 IMAD.IADD R122, R122, 0x1, -R251 ;  /* 0x000000017a7ab824 */ /* 0x000fe200078e0afb */
[----:B------:R-:W-:Y:S01]  /*2520*/  ISETP.GE.AND P3, PT, R117, RZ, PT ;  /* 0x000000ff7500720c */ /* 0x000fe20003f66270 */
[----:B------:R-:W-:Y:S01]  /*2530*/  IMAD.MOV R2, RZ, RZ, -R2 ;  /* 0x000000ffff027224 */ /* 0x000fe200078e0a02 */
[----:B------:R1:W-:Y:S01]  /*2540*/  STL [R1+0xb4], R109 ;  /* 0x0000b46d01007387 */ /* 0x0003e20000100800 */
[----:B------:R-:W-:-:S03]  /*2550*/  IMAD.HI.U32 R13, R205, R22, RZ ;  /* 0x00000016cd0d7227 */ /* 0x000fc600078e00ff */
[----:B------:R-:W-:Y:S01]  /*2560*/  STL [R1+0x27c0], R164 ;  /* 0x0027c0a401007387 */ /* 0x000fe20000100800 */
[----:B------:R-:W-:Y:S02]  /*2570*/  IMAD R82, R251, R2, R82 ;  /* 0x00000002fb527224 */ /* 0x000fe400078e0252 */
[--C-:B------:R-:W-:Y:S02]  /*2580*/  @!P6 IMAD.IADD R44, R44, 0x1, -R251.reuse ;  /* 0x000000012c2ce824 */ /* 0x100fe400078e0afb */
[----:B------:R-:W-:Y:S01]  /*2590*/  @!P4 IMAD.IADD R38, R38, 0x1, -R251 ;  /* 0x000000012626c824 */ /* 0x000fe200078e0afb */
[----:B------:R-:W-:Y:S01]  /*25a0*/  ISETP.GE.AND P4, PT, R37, RZ, PT ;  /* 0x000000ff2500720c */ /* 0x000fe20003f86270 */
[----:B------:R-:W-:Y:S01]  /*25b0*/  @!P3 IMAD.MOV R42, RZ, RZ, -R42 ;  /* 0x000000ffff2ab224 */ /* 0x000fe200078e0a2a */
[----:B------:R-:W-:Y:S01]  /*25c0*/  ISETP.GT.U32.AND P3, PT, R251, R114, PT ;  /* 0x00000072fb00720c */ /* 0x000fe20003f64070 */
[----:B------:R-:W-:Y:S01]  /*25d0*/  IMAD.MOV.U32 R37, RZ, RZ, R38 ;  /* 0x000000ffff257224 */ /* 0x000fe200078e0026 */
[----:B-1----:R-:W-:Y:S01]  /*25e0*/  IADD3 R109, R248, 0x57, RZ ;  /* 0x00000057f86d7810 */ /* 0x002fe20007ffe0ff */
[----:B------:R-:W-:-:S03]  /*25f0*/  IMAD.HI.U32 R2, R205, R72, RZ ;  /* 0x00000048cd027227 */ /* 0x000fc600078e00ff */
[----:B------:R-:W-:Y:S01]  /*2600*/  IABS R126, R109 ;  /* 0x0000006d007e7213 */ /* 0x000fe20000000000 */
[----:B------:R-:W-:Y:S01]  /*2610*/  @!P5 IMAD.MOV R37, RZ, RZ, -R37 ;  /* 0x000000ffff25d224 */ /* 0x000fe200078e0a25 */
[----:B------:R-:W-:Y:S01]  /*2620*/  ISETP.GT.U32.AND P5, PT, R251, R120, PT ;  /* 0x00000078fb00720c */ /* 0x000fe20003fa4070 */
[----:B------:R-:W-:Y:S01]  /*2630*/  STL [R1+0x27e8], R109 ;  /* 0x0027e86d01007387 */ /* 0x000fe20000100800 */
[----:B------:R-:W-:Y:S02]  /*2640*/  IMAD.MOV R2, RZ, RZ, -R2 ;  /* 0x000000ffff027224 */ /* 0x000fe400078e0a02 */
[----:B------:R-:W-:Y:S01]  /*2650*/  IMAD.MOV R13, RZ, RZ, -R13 ;  /* 0x000000ffff0d7224 */ /* 0x000fe200078e0a0d */
[----:B------:R-:W-:Y:S01]  /*2660*/  STL [R1+0x27f0], R163 ;  /* 0x0027f0a301007387 */ /* 0x000fe20000100800 */
[----:B------:R-:W-:Y:S01]  /*2670*/  @!P3 IMAD.IADD R114, R114, 0x1, -R251 ;  /* 0x000000017272b824 */ /* 0x000fe200078e0afb */
[----:B------:R-:W-:Y:S01]  /*2680*/  ISETP.GE.AND P3, PT, R43, RZ, PT ;  /* 0x000000ff2b00720c */ /* 0x000fe20003f66270 */
[----:B------:R-:W-:Y:S01]  /*2690*/  IMAD R72, R251, R2, R72 ;  /* 0x00000002fb487224 */ /* 0x000fe200078e0248 */
[----:B------:R-:W-:Y:S01]  /*26a0*/  STL [R1+0x2810], R111 ;  /* 0x0028106f01007387 */ /* 0x000fe20000100800 */
[----:B------:R-:W-:-:S03]  /*26b0*/  IMAD.HI.U32 R2, R205, R250, RZ ;  /* 0x000000facd027227 */ /* 0x000fc600078e00ff */
[----:B------:R-:W-:Y:S01]  /*26c0*/  STL [R1+0x2830], R113 ;  /* 0x0028307101007387 */ /* 0x000fe20000100800 */
[----:B------:R-:W-:Y:S01]  /*26d0*/  @!P5 IMAD.IADD R120, R120, 0x1, -R251 ;  /* 0x000000017878d824 */ /* 0x000fe200078e0afb */
[C---:B------:R-:W-:Y:S01]  /*26e0*/  ISETP.GT.U32.AND P5, PT, R251.reuse, R118, PT ;  /* 0x00000076fb00720c */ /* 0x040fe20003fa4070 */
[----:B------:R-:W-:Y:S01]  /*26f0*/  IMAD.MOV R2, RZ, RZ, -R2 ;  /* 0x000000ffff027224 */ /* 0x000fe200078e0a02 */
[----:B------:R1:W-:Y:S01]  /*2700*/  STL [R1+0xb0], R124 ;  /* 0x0000b07c01007387 */ /* 0x0003e20000100800 */
[----:B------:R-:W-:Y:S02]  /*2710*/  IMAD.MOV.U32 R117, RZ, RZ, R120 ;  /* 0x000000ffff757224 */ /* 0x000fe400078e0078 */
[----:B------:R-:W-:Y:S01]  /*2720*/  IMAD.MOV.U32 R120, RZ, RZ, R122 ;  /* 0x000000ffff787224 */ /* 0x000fe200078e007a */
[----:B------:R-:W-:Y:S01]  /*2730*/  STL [R1+0xac], R39 ;  /* 0x0000ac2701007387 */ /* 0x000fe20000100800 */
[----:B------:R-:W-:Y:S01]  /*2740*/  @!P4 IMAD.MOV R117, RZ, RZ, -R117 ;  /* 0x000000ffff75c224 */ /* 0x000fe200078e0a75 */
[C---:B------:R-:W-:Y:S01]  /*2750*/  ISETP.GT.U32.AND P4, PT, R251.reuse, R44, PT ;  /* 0x0000002cfb00720c */ /* 0x040fe20003f84070 */
[C---:B------:R-:W-:Y:S01]  /*2760*/  IMAD R250, R251.reuse, R2, R250 ;  /* 0x00000002fbfa7224 */ /* 0x040fe200078e02fa */
[----:B------:R2:W-:Y:S01]  /*2770*/  STL [R1+0xa8], R37 ;  /* 0x0000a82501007387 */ /* 0x0005e20000100800 */
[----:B------:R-:W-:Y:S01]  /*2780*/  IMAD R2, R251, R4, R8 ;  /* 0x00000004fb027224 */ /* 0x000fe200078e0208 */
[----:B-1----:R-:W-:Y:S01]  /*2790*/  IABS R124, R164 ;  /* 0x000000a4007c7213 */ /* 0x002fe20000000000 */
[--C-:B------:R-:W-:Y:S01]  /*27a0*/  @!P5 IMAD.IADD R118, R118, 0x1, -R251.reuse ;  /* 0x000000017676d824 */ /* 0x100fe200078e0afb */
[----:B------:R-:W-:Y:S01]  /*27b0*/  ISETP.GE.AND P5, PT, R160, RZ, PT ;  /* 0x000000ffa000720c */ /* 0x000fe20003fa6270 */
[----:B------:R1:W-:Y:S01]  /*27c0*/  STL [R1+0xa4], R117 ;  /* 0x0000a47501007387 */ /* 0x0003e20000100800 */
[----:B------:R-:W-:Y:S01]  /*27d0*/  IADD3 R160, R248, 0x60, RZ ;  /* 0x00000060f8a07810 */ /* 0x000fe20007ffe0ff */
[----:B------:R-:W-:Y:S01]  /*27e0*/  IMAD.HI.U32 R8, R205, R18, RZ ;  /* 0x00000012cd087227 */ /* 0x000fe200078e00ff */
[C---:B------:R-:W-:Y:S01]  /*27f0*/  ISETP.GT.U32.AND P6, PT, R251.reuse, R118, PT ;  /* 0x00000076fb00720c */ /* 0x040fe20003fc4070 */
[----:B------:R-:W-:Y:S01]  /*2800*/  STL [R1+0x2840], R177 ;  /* 0x002840b101007387 */ /* 0x000fe20000100800 */
[----:B------:R-:W-:Y:S01]  /*2810*/  IABS R122, R162 ;  /* 0x000000a2007a7213 */ /* 0x000fe20000000000 */
[----:B------:R-:W-:Y:S01]  /*2820*/  @!P4 IMAD.IADD R44, R44, 0x1, -R251 ;  /* 0x000000012c2cc824 */ /* 0x000fe200078e0afb */
[----:B------:R-:W-:Y:S01]  /*2830*/  ISETP.GT.U32.AND P4, PT, R251, R116, PT ;  /* 0x00000074fb00720c */ /* 0x000fe20003f84070 */
[----:B--2---:R-:W-:Y:S01]  /*2840*/  IMAD.HI.U32 R37, R205, R124, RZ ;  /* 0x0000007ccd257227 */ /* 0x004fe200078e00ff */
[----:B------:R-:W-:Y:S01]  /*2850*/  STL [R1+0x2854], R162 ;  /* 0x002854a201007387 */ /* 0x000fe20000100800 */
[----:B-1----:R-:W-:-:S02]  /*2860*/  IADD3 R117, R248, 0x5d, RZ ;  /* 0x0000005df8757810 */ /* 0x002fc40007ffe0ff */
[----:B------:R-:W-:Y:S01]  /*2870*/  @!P5 IMAD.MOV R120, RZ, RZ, -R120 ;  /* 0x000000ffff78d224 */ /* 0x000fe200078e0a78 */
[----:B------:R-:W-:Y:S01]  /*2880*/  ISETP.GE.AND P5, PT, R45, RZ, PT ;  /* 0x000000ff2d00720c */ /* 0x000fe20003fa6270 */
[----:B------:R-:W-:Y:S01]  /*2890*/  @!P3 IMAD.MOV R44, RZ, RZ, -R44 ;  /* 0x000000ffff2cb224 */ /* 0x000fe200078e0a2c */
[C---:B------:R-:W-:Y:S01]  /*28a0*/  ISETP.GT.U32.AND P3, PT, R251.reuse, R112, PT ;  /* 0x00000070fb00720c */ /* 0x040fe20003f64070 */
[----:B------:R-:W-:Y:S01]  /*28b0*/  @!P6 IMAD.IADD R118, R118, 0x1, -R251 ;  /* 0x000000017676e824 */ /* 0x000fe200078e0afb */
[C---:B------:R-:W-:Y:S01]  /*28c0*/  ISETP.GT.U32.AND P6, PT, R251.reuse, R46, PT ;  /* 0x0000002efb00720c */ /* 0x040fe20003fc4070 */
[----:B------:R-:W-:Y:S01]  /*28d0*/  IMAD.MOV R37, RZ, RZ, -R37 ;  /* 0x000000ffff257224 */ /* 0x000fe200078e0a25 */
[----:B------:R-:W-:Y:S01]  /*28e0*/  STL [R1+0x2860], R117 ;  /* 0x0028607501007387 */ /* 0x000fe20000100800 */
[--C-:B------:R-:W-:Y:S02]  /*28f0*/  @!P4 IMAD.IADD R116, R116, 0x1, -R251.reuse ;  /* 0x000000017474c824 */ /* 0x100fe400078e0afb */
[C---:B------:R-:W-:Y:S01]  /*2900*/  IMAD R37, R251.reuse, R37, R124 ;  /* 0x00000025fb257224 */ /* 0x040fe200078e027c */
[----:B------:R-:W-:Y:S01]  /*2910*/  STL [R1+0xa0], R42 ;  /* 0x0000a02a01007387 */ /* 0x000fe20000100800 */
[----:B------:R-:W-:Y:S01]  /*2920*/  IABS R124, R117 ;  /* 0x00000075007c7213 */ /* 0x000fe20000000000 */
[----:B------:R-:W-:Y:S01]  /*2930*/  IMAD.MOV R8, RZ, RZ, -R8 ;  /* 0x000000ffff087224 */ /* 0x000fe200078e0a08 */
[C---:B------:R-:W-:Y:S01]  /*2940*/  ISETP.GT.U32.AND P4, PT, R251.reuse, R116, PT ;  /* 0x00000074fb00720c */ /* 0x040fe20003f84070 */
[----:B------:R-:W-:Y:S01]  /*2950*/  @!P5 IMAD.MOV R118, RZ, RZ, -R118 ;  /* 0x000000ffff76d224 */ /* 0x000fe200078e0a76 */
[----:B------:R-:W-:Y:S01]  /*2960*/  ISETP.GT.U32.AND P5, PT, R251, R114, PT ;  /* 0x00000072fb00720c */ /* 0x000fe20003fa4070 */
[--C-:B------:R-:W-:Y:S01]  /*2970*/  @!P3 IMAD.IADD R112, R112, 0x1, -R251.reuse ;  /* 0x000000017070b824 */ /* 0x100fe200078e0afb */
[----:B------:R-:W-:Y:S01]  /*2980*/  ISETP.GE.AND P3, PT, R47, RZ, PT ;  /* 0x000000ff2f00720c */ /* 0x000fe20003f66270 */
[----:B------:R-:W-:Y:S01]  /*2990*/  @!P6 IMAD.IADD R46, R46, 0x1, -R251 ;  /* 0x000000012e2ee824 */ /* 0x000fe200078e0afb */
[----:B------:R1:W-:Y:S01]  /*29a0*/  STL [R1+0x9c], R120 ;  /* 0x00009c7801007387 */ /* 0x0003e20000100800 */
[----:B------:R-:W-:-:S03]  /*29b0*/  IMAD.HI.U32 R45, R205, R124, RZ ;  /* 0x0000007ccd2d7227 */ /* 0x000fc600078e00ff */
[C---:B------:R-:W-:Y:S01]  /*29c0*/  ISETP.GT.U32.AND P6, PT, R251.reuse, R46, PT ;  /* 0x0000002efb00720c */ /* 0x040fe20003fc4070 */
[----:B------:R-:W-:Y:S01]  /*29d0*/  STL [R1+0x98], R118 ;  /* 0x0000987601007387 */ /* 0x000fe20000100800 */
[----:B------:R-:W-:Y:S02]  /*29e0*/  IMAD.MOV R45, RZ, RZ, -R45 ;  /* 0x000000ffff2d7224 */ /* 0x000fe400078e0a2d */
[--C-:B------:R-:W-:Y:S01]  /*29f0*/  @!P4 IMAD.IADD R116, R116, 0x1, -R251.reuse ;  /* 0x000000017474c824 */ /* 0x100fe200078e0afb */
[----:B------:R2:W-:Y:S01]  /*2a00*/  STL [R1+0x94], R44 ;  /* 0x0000942c01007387 */ /* 0x0005e20000100800 */
[----:B------:R-:W-:Y:S01]  /*2a10*/  @!P5 IMAD.IADD R114, R114, 0x1, -R251 ;  /* 0x000000017272d824 */ /* 0x000fe200078e0afb */
[C---:B------:R-:W-:Y:S01]  /*2a20*/  ISETP.GT.U32.AND P5, PT, R251.reuse, R48, PT ;  /* 0x00000030fb00720c */ /* 0x040fe20003fa4070 */
[----:B------:R-:W-:Y:S01]  /*2a30*/  IMAD R8, R251, R8, R18 ;  /* 0x00000008fb087224 */ /* 0x000fe200078e0212 */
[----:B------:R-:W-:Y:S01]  /*2a40*/  ISETP.GE.AND P4, PT, R121, RZ, PT ;  /* 0x000000ff7900720c */ /* 0x000fe20003f86270 */
[----:B------:R-:W-:Y:S01]  /*2a50*/  IMAD.MOV.U32 R47, RZ, RZ, R114 ;  /* 0x000000ffff2f7224 */ /* 0x000fe200078e0072 */
[----:B-1----:R-:W-:Y:S01]  /*2a60*/  IABS R120, R177 ;  /* 0x000000b100787213 */ /* 0x002fe20000000000 */
[----:B------:R-:W-:Y:S01]  /*2a70*/  IMAD.HI.U32 R4, R205, R10, RZ ;  /* 0x0000000acd047227 */ /* 0x000fe200078e00ff */
[----:B------:R-:W-:-:S02]  /*2a80*/  IADD3 R121, R248, 0x61, RZ ;  /* 0x00000061f8797810 */ /* 0x000fc40007ffe0ff */
[----:B------:R-:W-:Y:S01]  /*2a90*/  IABS R18, R85 ;  /* 0x0000005500127213 */ /* 0x000fe20000000000 */
[--C-:B------:R-:W-:Y:S01]  /*2aa0*/  @!P6 IMAD.IADD R46, R46, 0x1, -R251.reuse ;  /* 0x000000012e2ee824 */ /* 0x100fe200078e0afb */
[----:B------:R-:W-:Y:S01]  /*2ab0*/  ISETP.GE.AND P6, PT, R115, RZ, PT ;  /* 0x000000ff7300720c */ /* 0x000fe20003fc6270 */
[C---:B--2---:R-:W-:Y:S01]  /*2ac0*/  IMAD R44, R251.reuse, R45, R124 ;  /* 0x0000002dfb2c7224 */ /* 0x044fe200078e027c */
[----:B------:R-:W-:Y:S01]  /*2ad0*/  IADD3 R115, R248, 0x5e, RZ ;  /* 0x0000005ef8737810 */ /* 0x000fe20007ffe0ff */
[----:B------:R-:W-:Y:S01]  /*2ae0*/  @!P5 IMAD.IADD R48, R48, 0x1, -R251 ;  /* 0x000000013030d824 */ /* 0x000fe200078e0afb */
[----:B------:R-:W-:Y:S01]  /*2af0*/  ISETP.GT.U32.AND P5, PT, R251, R112, PT ;  /* 0x00000070fb00720c */ /* 0x000fe20003fa4070 */
[----:B------:R-:W-:Y:S01]  /*2b00*/  IMAD.HI.U32 R42, R205, R120, RZ ;  /* 0x00000078cd2a7227 */ /* 0x000fe200078e00ff */
[----:B------:R-:W-:Y:S01]  /*2b10*/  IABS R45, R115 ;  /* 0x00000073002d7213 */ /* 0x000fe20000000000 */
[----:B------:R-:W-:Y:S01]  /*2b20*/  STL [R1+0x2868], R115 ;  /* 0x0028687301007387 */ /* 0x000fe20000100800 */
[----:B------:R-:W-:Y:S01]  /*2b30*/  IADD3 R124, R248, 0x65, RZ ;  /* 0x00000065f87c7810 */ /* 0x000fe20007ffe0ff */
[----:B------:R-:W-:Y:S01]  /*2b40*/  IMAD.MOV R42, RZ, RZ, -R42 ;  /* 0x000000ffff2a7224 */ /* 0x000fe200078e0a2a */
[----:B------:R-:W-:Y:S01]  /*2b50*/  IABS R118, R161 ;  /* 0x000000a100767213 */ /* 0x000fe20000000000 */
[----:B------:R-:W-:Y:S01]  /*2b60*/  STL [R1+0x2878], R161 ;  /* 0x002878a101007387 */ /* 0x000fe20000100800 */
[----:B------:R-:W-:-:S02]  /*2b70*/  IMAD.MOV.U32 R114, RZ, RZ, R45 ;  /* 0x000000ffff727224 */ /* 0x000fc400078e002d */
[----:B------:R-:W-:Y:S01]  /*2b80*/  @!P6 IMAD.MOV R47, RZ, RZ, -R47 ;  /* 0x000000ffff2fe224 */ /* 0x000fe200078e0a2f */
[----:B------:R-:W-:Y:S01]  /*2b90*/  STL [R1+0x28a0], R160 ;  /* 0x0028a0a001007387 */ /* 0x000fe20000100800 */
[C---:B------:R-:W-:Y:S01]  /*2ba0*/  ISETP.GT.U32.AND P6, PT, R251.reuse, R48, PT ;  /* 0x00000030fb00720c */ /* 0x040fe20003fc4070 */
[----:B------:R-:W-:Y:S02]  /*2bb0*/  IMAD.MOV.U32 R45, RZ, RZ, R46 ;  /* 0x000000ffff2d7224 */ /* 0x000fe400078e002e */
[----:B------:R1:W-:Y:S01]  /*2bc0*/  STL [R1+0x90], R47 ;  /* 0x0000902f01007387 */ /* 0x0003e20000100800 */
[----:B------:R-:W-:Y:S01]  /*2bd0*/  @!P5 IMAD.IADD R112, R112, 0x1, -R251 ;  /* 0x000000017070d824 */ /* 0x000fe200078e0afb */
[----:B------:R-:W-:Y:S01]  /*2be0*/  ISETP.GT.U32.AND P5, PT, R251, R50, PT ;  /* 0x00000032fb00720c */ /* 0x000fe20003fa4070 */
[----:B------:R-:W-:Y:S01]  /*2bf0*/  @!P4 IMAD.MOV R45, RZ, RZ, -R45 ;  /* 0x000000ffff2dc224 */ /* 0x000fe200078e0a2d */
[----:B------:R-:W-:Y:S01]  /*2c00*/  ISETP.GE.AND P4, PT, R119, RZ, PT ;  /* 0x000000ff7700720c */ /* 0x000fe20003f86270 */
[----:B------:R-:W-:Y:S01]  /*2c10*/  IMAD.MOV.U32 R119, RZ, RZ, R112 ;  /* 0x000000ffff777224 */ /* 0x000fe200078e0070 */
[----:B------:R-:W-:Y:S01]  /*2c20*/  IABS R112, R121 ;  /* 0x0000007900707213 */ /* 0x000fe20000000000 */
[C---:B------:R-:W-:Y:S01]  /*2c30*/  IMAD R42, R251.reuse, R42, R120 ;  /* 0x0000002afb2a7224 */ /* 0x040fe200078e0278 */
[----:B------:R-:W-:Y:S01]  /*2c40*/  STL [R1+0x8c], R45 ;  /* 0x00008c2d01007387 */ /* 0x000fe20000100800 */
[----:B------:R-:W-:Y:S01]  /*2c50*/  IADD3 R120, R248, 0x62, RZ ;  /* 0x00000062f8787810 */ /* 0x000fe20007ffe0ff */
[----:B-1----:R-:W-:Y:S01]  /*2c60*/  IMAD.MOV.U32 R47, RZ, RZ, R116 ;  /* 0x000000ffff2f7224 */ /* 0x002fe200078e0074 */
[----:B------:R-:W-:Y:S01]  /*2c70*/  IABS R116, R160 ;  /* 0x000000a000747213 */ /* 0x000fe20000000000 */
[----:B------:R-:W-:Y:S01]  /*2c80*/  @!P6 IMAD.IADD R48, R48, 0x1, -R251 ;  /* 0x000000013030e824 */ /* 0x000fe200078e0afb */
[C---:B------:R-:W-:Y:S01]  /*2c90*/  ISETP.GT.U32.AND P6, PT, R251.reuse, R110, PT ;  /* 0x0000006efb00720c */ /* 0x040fe20003fc4070 */
[----:B------:R-:W-:Y:S01]  /*2ca0*/  @!P3 IMAD.MOV R47, RZ, RZ, -R47 ;  /* 0x000000ffff2fb224 */ /* 0x000fe200078e0a2f */
[----:B------:R-:W-:Y:S01]  /*2cb0*/  ISETP.GT.U32.AND P3, PT, R251, R108, PT ;  /* 0x0000006cfb00720c */ /* 0x000fe20003f64070 */
[----:B------:R-:W-:-:S02]  /*2cc0*/  @!P5 IMAD.IADD R50, R50, 0x1, -R251 ;  /* 0x000000013232d824 */ /* 0x000fc400078e0afb */
[----:B------:R-:W-:Y:S01]  /*2cd0*/  @!P4 IMAD.MOV R119, RZ, RZ, -R119 ;  /* 0x000000ffff77c224 */ /* 0x000fe200078e0a77 */
[----:B------:R-:W-:Y:S01]  /*2ce0*/  STL [R1+0x88], R47 ;  /* 0x0000882f01007387 */ /* 0x000fe20000100800 */
[----:B------:R-:W-:Y:S01]  /*2cf0*/  IMAD.HI.U32 R11, R205, R18, RZ ;  /* 0x00000012cd0b7227 */ /* 0x000fe200078e00ff */
[----:B------:R-:W-:Y:S02]  /*2d00*/  ISETP.GT.U32.AND P4, PT, R251, R50, PT ;  /* 0x00000032fb00720c */ /* 0x000fe40003f84070 */
[----:B------:R-:W-:Y:S01]  /*2d10*/  STL [R1+0x28a8], R121 ;  /* 0x0028a87901007387 */ /* 0x000fe20000100800 */
[----:B------:R-:W-:Y:S02]  /*2d20*/  IMAD.MOV R4, RZ, RZ, -R4 ;  /* 0x000000ffff047224 */ /* 0x000fe400078e0a04 */
[--C-:B------:R-:W-:Y:S01]  /*2d30*/  @!P6 IMAD.IADD R110, R110, 0x1, -R251.reuse ;  /* 0x000000016e6ee824 */ /* 0x100fe200078e0afb */
[----:B------:R1:W-:Y:S01]  /*2d40*/  STL [R1+0x84], R119 ;  /* 0x0000847701007387 */ /* 0x0003e20000100800 */
[----:B------:R-:W-:Y:S01]  /*2d50*/  @!P3 IMAD.IADD R108, R108, 0x1, -R251 ;  /* 0x000000016c6cb824 */ /* 0x000fe200078e0afb */
[----:B------:R-:W-:Y:S01]  /*2d60*/  ISETP.GE.AND P3, PT, R153, RZ, PT ;  /* 0x000000ff9900720c */ /* 0x000fe20003f66270 */
[----:B------:R-:W-:Y:S01]  /*2d70*/  IMAD.MOV R11, RZ, RZ, -R11 ;  /* 0x000000ffff0b7224 */ /* 0x000fe200078e0a0b */
[C---:B------:R-:W-:Y:S01]  /*2d80*/  ISETP.GT.U32.AND P6, PT, R251.reuse, R110, PT ;  /* 0x0000006efb00720c */ /* 0x040fe20003fc4070 */
[----:B------:R-:W-:Y:S01]  /*2d90*/  STL [R1+0x28b0], R120 ;  /* 0x0028b07801007387 */ /* 0x000fe20000100800 */
[----:B------:R-:W-:Y:S01]  /*2da0*/  ISETP.GT.U32.AND P5, PT, R251, R108, PT ;  /* 0x0000006cfb00720c */ /* 0x000fe20003fa4070 */
[----:B------:R-:W-:Y:S01]  /*2db0*/  @!P4 IMAD.IADD R50, R50, 0x1, -R251 ;  /* 0x000000013232c824 */ /* 0x000fe200078e0afb */
[----:B------:R-:W-:Y:S01]  /*2dc0*/  ISETP.GE.AND P4, PT, R123, RZ, PT ;  /* 0x000000ff7b00720c */ /* 0x000fe20003f86270 */
[----:B------:R-:W-:Y:S01]  /*2dd0*/  IMAD R4, R251, R4, R10 ;  /* 0x00000004fb047224 */ /* 0x000fe200078e020a */
[C---:B-1----:R-:W-:Y:S01]  /*2de0*/  IADD3 R119, R248.reuse, 0x63, RZ ;  /* 0x00000063f8777810 */ /* 0x042fe20007ffe0ff */
[----:B------:R-:W-:Y:S01]  /*2df0*/  IMAD.HI.U32 R10, R205, R16, RZ ;  /* 0x00000010cd0a7227 */ /* 0x000fe200078e00ff */
[----:B------:R-:W-:-:S02]  /*2e00*/  IADD3 R153, R248, 0x64, RZ ;  /* 0x00000064f8997810 */ /* 0x000fc40007ffe0ff */
[----:B------:R-:W-:Y:S01]  /*2e10*/  IADD3 R123, R248, 0x66, RZ ;  /* 0x00000066f87b7810 */ /* 0x000fe20007ffe0ff */
[----:B------:R-:W-:Y:S01]  /*2e20*/  @!P3 IMAD.MOV R48, RZ, RZ, -R48 ;  /* 0x000000ffff30b224 */ /* 0x000fe200078e0a30 */
[C---:B------:R-:W-:Y:S01]  /*2e30*/  ISETP.GT.U32.AND P3, PT, R251.reuse, R106, PT ;  /* 0x0000006afb00720c */ /* 0x040fe20003f64070 */
[--C-:B------:R-:W-:Y:S01]  /*2e40*/  @!P6 IMAD.IADD R110, R110, 0x1, -R251.reuse ;  /* 0x000000016e6ee824 */ /* 0x100fe200078e0afb */
[C---:B------:R-:W-:Y:S01]  /*2e50*/  ISETP.GT.U32.AND P6, PT, R251.reuse, R52, PT ;  /* 0x00000034fb00720c */ /* 0x040fe20003fc4070 */
[--C-:B------:R-:W-:Y:S01]  /*2e60*/  @!P5 IMAD.IADD R108, R108, 0x1, -R251.reuse ;  /* 0x000000016c6cd824 */ /* 0x100fe200078e0afb */
[C---:B------:R-:W-:Y:S01]  /*2e70*/  ISETP.GT.U32.AND P5, PT, R251.reuse, R104, PT ;  /* 0x00000068fb00720c */ /* 0x040fe20003fa4070 */
[----:B------:R-:W-:Y:S01]  /*2e80*/  STL [R1+0x80], R48 ;  /* 0x0000803001007387 */ /* 0x000fe20000100800 */
[C---:B------:R-:W-:Y:S02]  /*2e90*/  IMAD R11, R251.reuse, R11, R18 ;  /* 0x0000000bfb0b7224 */ /* 0x040fe400078e0212 */
[----:B------:R-:W-:Y:S01]  /*2ea0*/  @!P4 IMAD.MOV R108, RZ, RZ, -R108 ;  /* 0x000000ffff6cc224 */ /* 0x000fe200078e0a6c */
[----:B------:R-:W-:Y:S01]  /*2eb0*/  STL [R1+0x28b8], R119 ;  /* 0x0028b87701007387 */ /* 0x000fe20000100800 */
[----:B------:R-:W-:Y:S01]  /*2ec0*/  IMAD R13, R251, R13, R22 ;  /* 0x0000000dfb0d7224 */ /* 0x000fe200078e0216 */
[----:B------:R-:W-:Y:S01]  /*2ed0*/  IABS R22, R89 ;  /* 0x0000005900167213 */ /* 0x000fe20000000000 */
[----:B------:R-:W-:Y:S01]  /*2ee0*/  IMAD.HI.U32 R18, R205, R30, RZ ;  /* 0x0000001ecd127227 */ /* 0x000fe200078e00ff */
[----:B------:R1:W-:Y:S03]  /*2ef0*/  STL [R1+0x7c], R108 ;  /* 0x00007c6c01007387 */ /* 0x0003e60000100800 */
[--C-:B------:R-:W-:Y:S01]  /*2f00*/  @!P3 IMAD.IADD R106, R106, 0x1, -R251.reuse ;  /* 0x000000016a6ab824 */ /* 0x100fe200078e0afb */
[----:B------:R-:W-:Y:S01]  /*2f10*/  ISETP.GE.AND P3, PT, R49, RZ, PT ;  /* 0x000000ff3100720c */ /* 0x000fe20003f66270 */
[--C-:B------:R-:W-:Y:S01]  /*2f20*/  @!P5 IMAD.IADD R104, R104, 0x1, -R251.reuse ;  /* 0x000000016868d824 */ /* 0x100fe200078e0afb */
[----:B------:R-:W-:Y:S01]  /*2f30*/  ISETP.GE.AND P5, PT, R51, RZ, PT ;  /* 0x000000ff3300720c */ /* 0x000fe20003fa6270 */
[----:B------:R-:W-:Y:S01]  /*2f40*/  @!P6 IMAD.IADD R52, R52, 0x1, -R251 ;  /* 0x000000013434e824 */ /* 0x000fe200078e0afb */
[C---:B------:R-:W-:Y:S01]  /*2f50*/  ISETP.GT.U32.AND P4, PT, R251.reuse, R106, PT ;  /* 0x0000006afb00720c */ /* 0x040fe20003f84070 */
[----:B------:R-:W-:Y:S01]  /*2f60*/  IMAD.MOV R10, RZ, RZ, -R10 ;  /* 0x000000ffff0a7224 */ /* 0x000fe200078e0a0a */
[C---:B------:R-:W-:Y:S01]  /*2f70*/  ISETP.GT.U32.AND P6, PT, R251.reuse, R104, PT ;  /* 0x00000068fb00720c */ /* 0x040fe20003fc4070 */
[----:B------:R-:W-:Y:S01]  /*2f80*/  IMAD.MOV R18, RZ, RZ, -R18 ;  /* 0x000000ffff127224 */ /* 0x000fe200078e0a12 */
[----:B-1----:R-:W-:Y:S01]  /*2f90*/  IABS R108, R153 ;  /* 0x00000099006c7213 */ /* 0x002fe20000000000 */
[----:B------:R-:W-:-:S02]  /*2fa0*/  IMAD R10, R251, R10, R16 ;  /* 0x0000000afb0a7224 */ /* 0x000fc400078e0210 */
[----:B------:R-:W-:-:S04]  /*2fb0*/  IMAD.HI.U32 R15, R205, R22, RZ ;  /* 0x00000016cd0f7227 */ /* 0x000fc800078e00ff */
[----:B------:R-:W-:Y:S01]  /*2fc0*/  @!P3 IMAD.MOV R50, RZ, RZ, -R50 ;  /* 0x000000ffff32b224 */ /* 0x000fe200078e0a32 */
[----:B------:R-:W-:Y:S01]  /*2fd0*/  ISETP.GT.U32.AND P3, PT, R251, R52, PT ;  /* 0x00000034fb00720c */ /* 0x000fe20003f64070 */
[----:B------:R-:W-:-:S03]  /*2fe0*/  IMAD.HI.U32 R16, R205, R26, RZ ;  /* 0x0000001acd107227 */ /* 0x000fc600078e00ff */
[----:B------:R1:W-:Y:S01]  /*2ff0*/  STL [R1+0x78], R50 ;  /* 0x0000783201007387 */ /* 0x0003e20000100800 */
[----:B------:R-:W-:Y:S01]  /*3000*/  IMAD R18, R251, R18, R30 ;  /* 0x00000012fb127224 */ /* 0x000fe200078e021e */
[----:B------:R-:W-:Y:S01]  /*3010*/  IABS R30, R93 ;  /* 0x0000005d001e7213 */ /* 0x000fe20000000000 */
[--C-:B------:R-:W-:Y:S01]  /*3020*/  @!P4 IMAD.IADD R106, R106, 0x1, -R251.reuse ;  /* 0x000000016a6ac824 */ /* 0x100fe200078e0afb */
[----:B------:R-:W-:Y:S01]  /*3030*/  ISETP.GE.AND P4, PT, R57, RZ, PT ;  /* 0x000000ff3900720c */ /* 0x000fe20003f86270 */
[----:B------:R-:W-:Y:S01]  /*3040*/  @!P6 IMAD.IADD R104, R104, 0x1, -R251 ;  /* 0x000000016868e824 */ /* 0x000fe200078e0afb */
[C---:B------:R-:W-:Y:S01]  /*3050*/  ISETP.GT.U32.AND P6, PT, R251.reuse, R102, PT ;  /* 0x00000066fb00720c */ /* 0x040fe20003fc4070 */
[----:B------:R-:W-:Y:S02]  /*3060*/  IMAD.MOV R15, RZ, RZ, -R15 ;  /* 0x000000ffff0f7224 */ /* 0x000fe400078e0a0f */
[----:B------:R-:W-:Y:S02]  /*3070*/  IMAD.MOV R16, RZ, RZ, -R16 ;  /* 0x000000ffff107224 */ /* 0x000fe400078e0a10 */
[----:B-1----:R-:W-:Y:S01]  /*3080*/  IMAD.MOV.U32 R50, RZ, RZ, R110 ;  /* 0x000000ffff327224 */ /* 0x002fe200078e006e */
[----:B------:R-:W-:Y:S01]  /*3090*/  IABS R110, R124 ;  /* 0x0000007c006e7213 */ /* 0x000fe20000000000 */
[----:B------:R-:W-:-:S02]  /*30a0*/  IMAD R15, R251, R15, R22 ;  /* 0x0000000ffb0f7224 */ /* 0x000fc400078e0216 */
[----:B------:R-:W-:Y:S01]  /*30b0*/  @!P5 IMAD.MOV R50, RZ, RZ, -R50 ;  /* 0x000000ffff32d224 */ /* 0x000fe200078e0a32 */
[C---:B------:R-:W-:Y:S01]  /*30c0*/  ISETP.GT.U32.AND P5, PT, R251.reuse, R54, PT ;  /* 0x00000036fb00720c */ /* 0x040fe20003fa4070 */
[----:B------:R-:W-:Y:S01]  /*30d0*/  IMAD R16, R251, R16, R26 ;  /* 0x00000010fb107224 */ /* 0x000fe200078e021a */
[----:B------:R-:W-:Y:S01]  /*30e0*/  IABS R26, R155 ;  /* 0x0000009b001a7213 */ /* 0x000fe20000000000 */
[C---:B------:R-:W-:Y:S01]  /*30f0*/  IMAD.HI.U32 R21, R205.reuse, R30, RZ ;  /* 0x0000001ecd157227 */ /* 0x040fe200078e00ff */
[----:B------:R-:W-:Y:S03]  /*3100*/  STL [R1+0x74], R50 ;  /* 0x0000743201007387 */ /* 0x000fe60000100800 */
[C---:B------:R-:W-:Y:S01]  /*3110*/  IMAD.HI.U32 R22, R205.reuse, R32, RZ ;  /* 0x00000020cd167227 */ /* 0x040fe200078e00ff */
[----:B------:R-:W-:Y:S03]  /*3120*/  STL [R1+0x28d0], R153 ;  /* 0x0028d09901007387 */ /* 0x000fe60000100800 */
[----:B------:R-:W-:Y:S01]  /*3130*/  IMAD.HI.U32 R23, R205, R128, RZ ;  /* 0x00000080cd177227 */ /* 0x000fe200078e00ff */
[----:B------:R-:W-:Y:S03]  /*3140*/  STL [R1+0x28ec], R124 ;  /* 0x0028ec7c01007387 */ /* 0x000fe60000100800 */
[----:B------:R-:W-:Y:S01]  /*3150*/  @!P5 IMAD.IADD R54, R54, 0x1, -R251 ;  /* 0x000000013636d824 */ /* 0x000fe200078e0afb */
[----:B------:R-:W-:Y:S01]  /*3160*/  ISETP.GE.AND P5, PT, R53, RZ, PT ;  /* 0x000000ff3500720c */ /* 0x000fe20003fa6270 */
[----:B------:R-:W-:Y:S01]  /*3170*/  IMAD.MOV R21, RZ, RZ, -R21 ;  /* 0x000000ffff157224 */ /* 0x000fe200078e0a15 */
[----:B------:R-:W-:Y:S01]  /*3180*/  STL [R1+0x28f8], R123 ;  /* 0x0028f87b01007387 */ /* 0x000fe20000100800 */
[----:B------:R-:W-:-:S02]  /*3190*/  IMAD.MOV R22, RZ, RZ, -R22 ;  /* 0x000000ffff167224 */ /* 0x000fc400078e0a16 */
[----:B------:R-:W-:Y:S01]  /*31a0*/  @!P3 IMAD.IADD R52, R52, 0x1, -R251 ;  /* 0x000000013434b824 */ /* 0x000fe200078e0afb */
[----:B------:R-:W-:Y:S01]  /*31b0*/  ISETP.GE.AND P3, PT, R55, RZ, PT ;  /* 0x000000ff3700720c */ /* 0x000fe20003f66270 */
[----:B------:R-:W-:Y:S02]  /*31c0*/  IMAD.MOV.U32 R53, RZ, RZ, R106 ;  /* 0x000000ffff357224 */ /* 0x000fe400078e006a */
[----:B------:R-:W-:-:S04]  /*31d0*/  IMAD.HI.U32 R19, R205, R26, RZ ;  /* 0x0000001acd137227 */ /* 0x000fc800078e00ff */
[----:B------:R-:W-:Y:S02]  /*31e0*/  IMAD.MOV R23, RZ, RZ, -R23 ;  /* 0x000000ffff177224 */ /* 0x000fe400078e0a17 */
[C---:B------:R-:W-:Y:S01]  /*31f0*/  IMAD R21, R251.reuse, R21, R30 ;  /* 0x00000015fb157224 */ /* 0x040fe200078e021e */
[----:B------:R-:W-:Y:S01]  /*3200*/  IABS R30, R101 ;  /* 0x00000065001e7213 */ /* 0x000fe20000000000 */
[C---:B------:R-:W-:Y:S01]  /*3210*/  IMAD R22, R251.reuse, R22, R32 ;  /* 0x00000016fb167224 */ /* 0x040fe200078e0220 */
[----:B------:R-:W-:Y:S01]  /*3220*/  IABS R32, R99 ;  /* 0x0000006300207213 */ /* 0x000fe20000000000 */
[----:B------:R-:W-:Y:S02]  /*3230*/  @!P6 IMAD.IADD R102, R102, 0x1, -R251 ;  /* 0x000000016666e824 */ /* 0x000fe400078e0afb */
[----:B------:R-:W-:Y:S01]  /*3240*/  @!P4 IMAD.MOV R53, RZ, RZ, -R53 ;  /* 0x000000ffff35c224 */ /* 0x000fe200078e0a35 */
[C---:B------:R-:W-:Y:S01]  /*3250*/  ISETP.GT.U32.AND P4, PT, R251.reuse, R54, PT ;  /* 0x00000036fb00720c */ /* 0x040fe20003f84070 */
[----:B------:R-:W-:Y:S01]  /*3260*/  IMAD.MOV R19, RZ, RZ, -R19 ;  /* 0x000000ffff137224 */ /* 0x000fe200078e0a13 */
[C---:B------:R-:W-:Y:S01]  /*3270*/  ISETP.GT.U32.AND P6, PT, R251.reuse, R102, PT ;  /* 0x00000066fb00720c */ /* 0x040fe20003fc4070 */
[C---:B------:R-:W-:Y:S01]  /*3280*/  IMAD R23, R251.reuse, R23, R128 ;  /* 0x00000017fb177224 */ /* 0x040fe200078e0280 */
[----:B------:R-:W-:Y:S01]  /*3290*/  IABS R128, R97 ;  /* 0x0000006100807213 */ /* 0x000fe20000000000 */
[----:B------:R-:W-:-:S02]  /*32a0*/  IMAD R19, R251, R19, R26 ;  /* 0x00000013fb137224 */ /* 0x000fc400078e021a */
[----:B------:R-:W-:-:S04]  /*32b0*/  IMAD.HI.U32 R25, R205, R30, RZ ;  /* 0x0000001ecd197227 */ /* 0x000fc800078e00ff */
[----:B------:R-:W-:-:S04]  /*32c0*/  IMAD.HI.U32 R26, R205, R32, RZ ;  /* 0x00000020cd1a7227 */ /* 0x000fc800078e00ff */
[----:B------:R-:W-:-:S04]  /*32d0*/  IMAD.HI.U32 R27, R205, R128, RZ ;  /* 0x00000080cd1b7227 */ /* 0x000fc800078e00ff */
[----:B------:R-:W-:Y:S02]  /*32e0*/  IMAD.MOV R25, RZ, RZ, -R25 ;  /* 0x000000ffff197224 */ /* 0x000fe400078e0a19 */
[----:B------:R-:W-:Y:S02]  /*32f0*/  IMAD.MOV R26, RZ, RZ, -R26 ;  /* 0x000000ffff1a7224 */ /* 0x000fe400078e0a1a */
[----:B------:R-:W-:Y:S01]  /*3300*/  @!P3 IMAD.MOV R104, RZ, RZ, -R104 ;  /* 0x000000ffff68b224 */ /* 0x000fe200078e0a68 */
[C---:B------:R-:W-:Y:S01]  /*3310*/  ISETP.GT.U32.AND P3, PT, R251.reuse, R100, PT ;  /* 0x00000064fb00720c */ /* 0x040fe20003f64070 */
[----:B------:R-:W-:Y:S02]  /*3320*/  IMAD.MOV R27, RZ, RZ, -R27 ;  /* 0x000000ffff1b7224 */ /* 0x000fe400078e0a1b */
[C---:B------:R-:W-:Y:S02]  /*3330*/  IMAD R24, R251.reuse, R25, R30 ;  /* 0x00000019fb187224 */ /* 0x040fe400078e021e */
[----:B------:R-:W-:-:S02]  /*3340*/  IMAD R25, R251, R26, R32 ;  /* 0x0000001afb197224 */ /* 0x000fc400078e0220 */
[----:B------:R-:W-:Y:S01]  /*3350*/  @!P5 IMAD.MOV R52, RZ, RZ, -R52 ;  /* 0x000000ffff34d224 */ /* 0x000fe200078e0a34 */
[C---:B------:R-:W-:Y:S01]  /*3360*/  ISETP.GT.U32.AND P5, PT, R251.reuse, R98, PT ;  /* 0x00000062fb00720c */ /* 0x040fe20003fa4070 */
[--C-:B------:R-:W-:Y:S01]  /*3370*/  @!P4 IMAD.IADD R54, R54, 0x1, -R251.reuse ;  /* 0x000000013636c824 */ /* 0x100fe200078e0afb */
[C---:B------:R-:W-:Y:S01]  /*3380*/  ISETP.GT.U32.AND P4, PT, R251.reuse, R56, PT ;  /* 0x00000038fb00720c */ /* 0x040fe20003f84070 */
[----:B------:R-:W-:Y:S01]  /*3390*/  IMAD R26, R251, R27, R128 ;  /* 0x0000001bfb1a7224 */ /* 0x000fe200078e0280 */
[----:B------:R-:W-:Y:S01]  /*33a0*/  IABS R128, R107 ;  /* 0x0000006b00807213 */ /* 0x000fe20000000000 */
[----:B------:R-:W-:Y:S01]  /*33b0*/  @!P6 IMAD.IADD R102, R102, 0x1, -R251 ;  /* 0x000000016666e824 */ /* 0x000fe200078e0afb */
[----:B------:R-:W-:Y:S01]  /*33c0*/  ISETP.GE.AND P6, PT, R172, RZ, PT ;  /* 0x000000ffac00720c */ /* 0x000fe20003fc6270 */
[----:B------:R-:W-:Y:S01]  /*33d0*/  IMAD.HI.U32 R43, R205, R122, RZ ;  /* 0x0000007acd2b7227 */ /* 0x000fe200078e00ff */
[----:B------:R-:W-:-:S03]  /*33e0*/  IADD3 R172, R248, 0x7f, RZ ;  /* 0x0000007ff8ac7810 */ /* 0x000fc60007ffe0ff */
[----:B------:R-:W-:-:S04]  /*33f0*/  IMAD.HI.U32 R28, R205, R128, RZ ;  /* 0x00000080cd1c7227 */ /* 0x000fc800078e00ff */
[----:B------:R-:W-:Y:S02]  /*3400*/  IMAD.MOV R43, RZ, RZ, -R43 ;  /* 0x000000ffff2b7224 */ /* 0x000fe400078e0a2b */
[--C-:B------:R-:W-:Y:S01]  /*3410*/  @!P3 IMAD.IADD R100, R100, 0x1, -R251.reuse ;  /* 0x000000016464b824 */ /* 0x100fe200078e0afb */
[----:B------:R-:W-:Y:S01]  /*3420*/  ISETP.GE.AND P3, PT, R131, RZ, PT ;  /* 0x000000ff8300720c */ /* 0x000fe20003f66270 */
[----:B------:R-:W-:Y:S01]  /*3430*/  IMAD.MOV R28, RZ, RZ, -R28 ;  /* 0x000000ffff1c7224 */ /* 0x000fe200078e0a1c */
[C---:B------:R-:W-:Y:S01]  /*3440*/  IADD3 R131, R248.reuse, 0x69, RZ ;  /* 0x00000069f8837810 */ /* 0x040fe20007ffe0ff */
[C---:B------:R-:W-:Y:S01]  /*3450*/  IMAD R43, R251.reuse, R43, R122 ;  /* 0x0000002bfb2b7224 */ /* 0x040fe200078e027a */
[----:B------:R-:W-:Y:S01]  /*3460*/  IADD3 R122, R248, 0x67, RZ ;  /* 0x00000067f87a7810 */ /* 0x000fe20007ffe0ff */
[--C-:B------:R-:W-:Y:S01]  /*3470*/  @!P5 IMAD.IADD R98, R98, 0x1, -R251.reuse ;  /* 0x000000016262d824 */ /* 0x100fe200078e0afb */
[C---:B------:R-:W-:Y:S01]  /*3480*/  ISETP.GT.U32.AND P5, PT, R251.reuse, R100, PT ;  /* 0x00000064fb00720c */ /* 0x040fe20003fa4070 */
[----:B------:R-:W-:Y:S01]  /*3490*/  @!P4 IMAD.IADD R56, R56, 0x1, -R251 ;  /* 0x000000013838c824 */ /* 0x000fe200078e0afb */
[----:B------:R-:W-:Y:S01]  /*34a0*/  IABS R57, R122 ;  /* 0x0000007a00397213 */ /* 0x000fe20000000000 */
[C---:B------:R-:W-:Y:S01]  /*34b0*/  IMAD R28, R251.reuse, R28, R128 ;  /* 0x0000001cfb1c7224 */ /* 0x040fe200078e0280 */
[----:B------:R-:W-:Y:S01]  /*34c0*/  IABS R128, R180 ;  /* 0x000000b400807213 */ /* 0x000fe20000000000 */
[----:B------:R-:W-:Y:S01]  /*34d0*/  @!P6 IMAD.MOV R54, RZ, RZ, -R54 ;  /* 0x000000ffff36e224 */ /* 0x000fe200078e0a36 */
[C---:B------:R-:W-:Y:S01]  /*34e0*/  ISETP.GT.U32.AND P6, PT, R251.reuse, R98, PT ;  /* 0x00000062fb00720c */ /* 0x040fe20003fc4070 */
[----:B------:R-:W-:Y:S01]  /*34f0*/  STL [R1+0x2904], R122 ;  /* 0x0029047a01007387 */ /* 0x000fe20000100800 */
[----:B------:R-:W-:Y:S01]  /*3500*/  ISETP.GT.U32.AND P4, PT, R251, R56, PT ;  /* 0x00000038fb00720c */ /* 0x000fe20003f84070 */
[----:B------:R-:W-:-:S02]  /*3510*/  IMAD.HI.U32 R33, R205, R128, RZ ;  /* 0x00000080cd217227 */ /* 0x000fc400078e00ff */
[----:B------:R-:W-:Y:S02]  /*3520*/  STL [R1+0x70], R53 ;  /* 0x0000703501007387 */ /* 0x000fe40000100800 */
[----:B------:R-:W-:Y:S02]  /*3530*/  IMAD.MOV R33, RZ, RZ, -R33 ;  /* 0x000000ffff217224 */ /* 0x000fe400078e0a21 */
[----:B------:R1:W-:Y:S01]  /*3540*/  STL [R1+0x6c], R104 ;  /* 0x00006c6801007387 */ /* 0x0003e20000100800 */
[--C-:B------:R-:W-:Y:S01]  /*3550*/  @!P5 IMAD.IADD R100, R100, 0x1, -R251.reuse ;  /* 0x000000016464d824 */ /* 0x100fe200078e0afb */
[----:B------:R-:W-:Y:S01]  /*3560*/  ISETP.GE.AND P5, PT, R171, RZ, PT ;  /* 0x000000ffab00720c */ /* 0x000fe20003fa6270 */
[C---:B------:R-:W-:Y:S01]  /*3570*/  IMAD R33, R251.reuse, R33, R128 ;  /* 0x00000021fb217224 */ /* 0x040fe200078e0280 */
[----:B------:R-:W-:Y:S01]  /*3580*/  IABS R128, R163 ;  /* 0x000000a300807213 */ /* 0x000fe20000000000 */
[--C-:B------:R-:W-:Y:S01]  /*3590*/  @!P6 IMAD.IADD R98, R98, 0x1, -R251.reuse ;  /* 0x000000016262e824 */ /* 0x100fe200078e0afb */
[----:B------:R-:W-:Y:S01]  /*35a0*/  ISETP.GT.U32.AND P6, PT, R251, R94, PT ;  /* 0x0000005efb00720c */ /* 0x000fe20003fc4070 */
[----:B------:R-:W-:Y:S01]  /*35b0*/  @!P4 IMAD.IADD R56, R56, 0x1, -R251 ;  /* 0x000000013838c824 */ /* 0x000fe200078e0afb */
[----:B------:R-:W-:Y:S01]  /*35c0*/  ISETP.GE.AND P4, PT, R170, RZ, PT ;  /* 0x000000ffaa00720c */ /* 0x000fe20003f86270 */
[----:B------:R-:W-:Y:S01]  /*35d0*/  IMAD.HI.U32 R39, R205, R128, RZ ;  /* 0x00000080cd277227 */ /* 0x000fe200078e00ff */
[----:B------:R-:W-:Y:S01]  /*35e0*/  STL [R1+0x68], R52 ;  /* 0x0000683401007387 */ /* 0x000fe20000100800 */
[----:B------:R-:W-:-:S02]  /*35f0*/  IADD3 R171, R248, 0x82, RZ ;  /* 0x00000082f8ab7810 */ /* 0x000fc40007ffe0ff */
[----:B-1----:R-:W-:Y:S01]  /*3600*/  IMAD.MOV.U32 R104, RZ, RZ, R57 ;  /* 0x000000ffff687224 */ /* 0x002fe200078e0039 */
[----:B------:R-:W-:Y:S01]  /*3610*/  STL [R1+0x64], R54 ;  /* 0x0000643601007387 */ /* 0x000fe20000100800 */
[----:B------:R-:W-:Y:S01]  /*3620*/  IMAD.MOV.U32 R57, RZ, RZ, R102 ;  /* 0x000000ffff397224 */ /* 0x000fe200078e0066 */
[----:B------:R-:W-:Y:S01]  /*3630*/  IABS R102, R176 ;  /* 0x000000b000667213 */ /* 0x000fe20000000000 */
[----:B------:R-:W-:Y:S01]  /*3640*/  IMAD.MOV R39, RZ, RZ, -R39 ;  /* 0x000000ffff277224 */ /* 0x000fe200078e0a27 */
[----:B------:R-:W-:Y:S01]  /*3650*/  STL [R1+0x2914], R176 ;  /* 0x002914b001007387 */ /* 0x000fe20000100800 */
[----:B------:R-:W-:Y:S01]  /*3660*/  @!P3 IMAD.MOV R57, RZ, RZ, -R57 ;  /* 0x000000ffff39b224 */ /* 0x000fe200078e0a39 */
[C---:B------:R-:W-:Y:S01]  /*3670*/  ISETP.GT.U32.AND P3, PT, R251.reuse, R96, PT ;  /* 0x00000060fb00720c */ /* 0x040fe20003f64070 */
[----:B------:R-:W-:Y:S01]  /*3680*/  @!P5 IMAD.MOV R100, RZ, RZ, -R100 ;  /* 0x000000ffff64d224 */ /* 0x000fe200078e0a64 */
[C---:B------:R-:W-:Y:S01]  /*3690*/  ISETP.GT.U32.AND P5, PT, R251.reuse, R58, PT ;  /* 0x0000003afb00720c */ /* 0x040fe20003fa4070 */
[C---:B------:R-:W-:Y:S01]  /*36a0*/  IMAD R39, R251.reuse, R39, R128 ;  /* 0x00000027fb277224 */ /* 0x040fe200078e0280 */
[----:B------:R-:W-:Y:S01]  /*36b0*/  IADD3 R128, R248, 0x6a, RZ ;  /* 0x0000006af8807810 */ /* 0x000fe20007ffe0ff */
[--C-:B------:R-:W-:Y:S01]  /*36c0*/  @!P6 IMAD.IADD R94, R94, 0x1, -R251.reuse ;  /* 0x000000015e5ee824 */ /* 0x100fe200078e0afb */
[----:B------:R-:W-:Y:S01]  /*36d0*/  STL [R1+0x60], R57 ;  /* 0x0000603901007387 */ /* 0x000fe20000100800 */
[----:B------:R-:W-:Y:S01]  /*36e0*/  @!P4 IMAD.MOV R98, RZ, RZ, -R98 ;  /* 0x000000ffff62c224 */ /* 0x000fe200078e0a62 */
[----:B------:R-:W-:Y:S01]  /*36f0*/  IADD3 R170, R248, 0x85, RZ ;  /* 0x00000085f8aa7810 */ /* 0x000fe20007ffe0ff */
[C---:B------:R-:W-:Y:S01]  /*3700*/  IMAD R27, R251.reuse, R29, R130 ;  /* 0x0000001dfb1b7224 */ /* 0x040fe200078e0282 */
[----:B------:R-:W-:Y:S01]  /*3710*/  STL [R1+0x292c], R131 ;  /* 0x00292c8301007387 */ /* 0x000fe20000100800 */
[----:B------:R-:W-:Y:S01]  /*3720*/  ISETP.GT.U32.AND P4, PT, R251, R94, PT ;  /* 0x0000005efb00720c */ /* 0x000fe20003f84070 */
[----:B------:R-:W-:Y:S01]  /*3730*/  IMAD.HI.U32 R38, R205, R126, RZ ;  /* 0x0000007ecd267227 */ /* 0x000fe200078e00ff */
[----:B------:R-:W-:Y:S01]  /*3740*/  IABS R130, R105 ;  /* 0x0000006900827213 */ /* 0x000fe20000000000 */
[----:B------:R-:W-:Y:S02]  /*3750*/  STL [R1+0x2944], R128 ;  /* 0x0029448001007387 */ /* 0x000fe40000100800 */
[--C-:B------:R-:W-:Y:S01]  /*3760*/  @!P3 IMAD.IADD R96, R96, 0x1, -R251.reuse ;  /* 0x000000016060b824 */ /* 0x100fe200078e0afb */
[----:B------:R-:W-:Y:S01]  /*3770*/  ISETP.GE.AND P3, PT, R127, RZ, PT ;  /* 0x000000ff7f00720c */ /* 0x000fe20003f66270 */
[----:B------:R-:W-:Y:S01]  /*3780*/  STL [R1+0x5c], R100 ;  /* 0x00005c6401007387 */ /* 0x000fe20000100800 */
[--C-:B------:R-:W-:Y:S01]  /*3790*/  @!P5 IMAD.IADD R58, R58, 0x1, -R251.reuse ;  /* 0x000000013a3ad824 */ /* 0x100fe200078e0afb */
[----:B------:R-:W-:Y:S01]  /*37a0*/  IADD3 R127, R248, 0x6c, RZ ;  /* 0x0000006cf87f7810 */ /* 0x000fe20007ffe0ff */
[----:B------:R-:W-:Y:S01]  /*37b0*/  IMAD.HI.U32 R29, R205, R130, RZ ;  /* 0x00000082cd1d7227 */ /* 0x000fe200078e00ff */
[C---:B------:R-:W-:Y:S01]  /*37c0*/  ISETP.GT.U32.AND P6, PT, R251.reuse, R96, PT ;  /* 0x00000060fb00720c */ /* 0x040fe20003fc4070 */
[----:B------:R1:W-:Y:S01]  /*37d0*/  STL [R1+0x58], R98 ;  /* 0x0000586201007387 */ /* 0x0003e20000100800 */
[----:B------:R-:W-:Y:S01]  /*37e0*/  ISETP.GT.U32.AND P5, PT, R251, R58, PT ;  /* 0x0000003afb00720c */ /* 0x000fe20003fa4070 */
[----:B------:R-:W-:Y:S01]  /*37f0*/  @!P4 IMAD.IADD R94, R94, 0x1, -R251 ;  /* 0x000000015e5ec824 */ /* 0x000fe200078e0afb */
[----:B------:R-:W-:Y:S01]  /*3800*/  ISETP.GE.AND P4, PT, R63, RZ, PT ;  /* 0x000000ff3f00720c */ /* 0x000fe20003f86270 */
[----:B------:R-:W-:-:S02]  /*3810*/  IMAD.MOV R29, RZ, RZ, -R29 ;  /* 0x000000ffff1d7224 */ /* 0x000fc400078e0a1d */
[----:B------:R-:W-:Y:S02]  /*3820*/  IMAD.MOV.U32 R63, RZ, RZ, R94 ;  /* 0x000000ffff3f7224 */ /* 0x000fe400078e005e */
[----:B------:R-:W-:Y:S01]  /*3830*/  IMAD R29, R251, R29, R130 ;  /* 0x0000001dfb1d7224 */ /* 0x000fe200078e0282 */
[----:B------:R-:W-:Y:S01]  /*3840*/  IABS R130, R179 ;  /* 0x000000b300827213 */ /* 0x000fe20000000000 */
[----:B-1----:R-:W-:Y:S02]  /*3850*/  IMAD.MOV.U32 R98, RZ, RZ, R56 ;  /* 0x000000ffff627224 */ /* 0x002fe400078e0038 */
[--C-:B------:R-:W-:Y:S01]  /*3860*/  @!P6 IMAD.IADD R96, R96, 0x1, -R251.reuse ;  /* 0x000000016060e824 */ /* 0x100fe200078e0afb */
[----:B------:R-:W-:Y:S01]  /*3870*/  ISETP.GE.AND P6, PT, R125, RZ, PT ;  /* 0x000000ff7d00720c */ /* 0x000fe20003fc6270 */
[----:B------:R-:W-:Y:S01]  /*3880*/  @!P3 IMAD.MOV R98, RZ, RZ, -R98 ;  /* 0x000000ffff62b224 */ /* 0x000fe200078e0a62 */
[C---:B------:R-:W-:Y:S01]  /*3890*/  ISETP.GT.U32.AND P3, PT, R251.reuse, R60, PT ;  /* 0x0000003cfb00720c */ /* 0x040fe20003f64070 */
[----:B------:R-:W-:Y:S01]  /*38a0*/  @!P5 IMAD.IADD R58, R58, 0x1, -R251 ;  /* 0x000000013a3ad824 */ /* 0x000fe200078e0afb */
[----:B------:R-:W-:Y:S01]  /*38b0*/  ISETP.GT.U32.AND P5, PT, R251, R90, PT ;  /* 0x0000005afb00720c */ /* 0x000fe20003fa4070 */
[----:B------:R-:W-:Y:S01]  /*38c0*/  @!P4 IMAD.MOV R63, RZ, RZ, -R63 ;  /* 0x000000ffff3fc224 */ /* 0x000fe200078e0a3f */
[----:B------:R-:W-:Y:S01]  /*38d0*/  ISETP.GE.AND P4, PT, R59, RZ, PT ;  /* 0x000000ff3b00720c */ /* 0x000fe20003f86270 */
[----:B------:R-:W-:Y:S01]  /*38e0*/  IMAD.HI.U32 R34, R205, R130, RZ ;  /* 0x00000082cd227227 */ /* 0x000fe200078e00ff */
[----:B------:R-:W-:Y:S01]  /*38f0*/  IADD3 R125, R248, 0x6b, RZ ;  /* 0x0000006bf87d7810 */ /* 0x000fe20007ffe0ff */
[----:B------:R1:W-:Y:S02]  /*3900*/  STL [R1+0x54], R98 ;  /* 0x0000546201007387 */ /* 0x0003e40000100800 */
[----:B------:R-:W-:Y:S01]  /*3910*/  IMAD.MOV R38, RZ, RZ, -R38 ;  /* 0x000000ffff267224 */ /* 0x000fe200078e0a26 */
[----:B------:R-:W-:Y:S01]  /*3920*/  IABS R94, R125 ;  /* 0x0000007d005e7213 */ /* 0x000fe20000000000 */
[----:B------:R-:W-:Y:S01]  /*3930*/  @!P6 IMAD.MOV R96, RZ, RZ, -R96 ;  /* 0x000000ffff60e224 */ /* 0x000fe200078e0a60 */
[----:B------:R-:W-:Y:S01]  /*3940*/  ISETP.GT.U32.AND P6, PT, R251, R92, PT ;  /* 0x0000005cfb00720c */ /* 0x000fe20003fc4070 */
[--C-:B------:R-:W-:Y:S01]  /*3950*/  @!P3 IMAD.IADD R60, R60, 0x1, -R251.reuse ;  /* 0x000000013c3cb824 */ /* 0x100fe200078e0afb */
[----:B------:R-:W-:Y:S01]  /*3960*/  STL [R1+0x2960], R125 ;  /* 0x0029607d01007387 */ /* 0x000fe20000100800 */
[----:B------:R-:W-:-:S02]  /*3970*/  @!P5 IMAD.IADD R90, R90, 0x1, -R251 ;  /* 0x000000015a5ad824 */ /* 0x000fc400078e0afb */
[----:B------:R-:W-:Y:S01]  /*3980*/  @!P4 IMAD.MOV R58, RZ, RZ, -R58 ;  /* 0x000000ffff3ac224 */ /* 0x000fe200078e0a3a */
[C---:B------:R-:W-:Y:S01]  /*3990*/  ISETP.GT.U32.AND P3, PT, R251.reuse, R60, PT ;  /* 0x0000003cfb00720c */ /* 0x040fe20003f64070 */
[----:B------:R-:W-:Y:S01]  /*39a0*/  IMAD.MOV R34, RZ, RZ, -R34 ;  /* 0x000000ffff227224 */ /* 0x000fe200078e0a22 */
[C---:B------:R-:W-:Y:S01]  /*39b0*/  ISETP.GT.U32.AND P5, PT, R251.reuse, R90, PT ;  /* 0x0000005afb00720c */ /* 0x040fe20003fa4070 */
[C---:B------:R-:W-:Y:S01]  /*39c0*/  IMAD R38, R251.reuse, R38, R126 ;  /* 0x00000026fb267224 */ /* 0x040fe200078e027e */
[----:B------:R-:W-:Y:S01]  /*39d0*/  IADD3 R126, R248, 0x6d, RZ ;  /* 0x0000006df87e7810 */ /* 0x000fe20007ffe0ff */
[----:B------:R-:W-:Y:S01]  /*39e0*/  IMAD R34, R251, R34, R130 ;  /* 0x00000022fb227224 */ /* 0x000fe200078e0282 */
[----:B------:R-:W-:Y:S01]  /*39f0*/  IABS R130, R111 ;  /* 0x0000006f00827213 */ /* 0x000fe20000000000 */
[--C-:B------:R-:W-:Y:S01]  /*3a00*/  @!P6 IMAD.IADD R92, R92, 0x1, -R251.reuse ;  /* 0x000000015c5ce824 */ /* 0x100fe200078e0afb */
[----:B------:R-:W-:Y:S01]  /*3a10*/  ISETP.GE.AND P6, PT, R61, RZ, PT ;  /* 0x000000ff3d00720c */ /* 0x000fe20003fc6270 */
[----:B------:R-:W-:Y:S01]  /*3a20*/  STL [R1+0x2968], R127 ;  /* 0x0029687f01007387 */ /* 0x000fe20000100800 */
[----:B-1----:R-:W-:Y:S01]  /*3a30*/  IABS R98, R126 ;  /* 0x0000007e00627213 */ /* 0x002fe20000000000 */
[----:B------:R-:W-:Y:S01]  /*3a40*/  IMAD.HI.U32 R40, R205, R130, RZ ;  /* 0x00000082cd287227 */ /* 0x000fe200078e00ff */
[C---:B------:R-:W-:Y:S01]  /*3a50*/  ISETP.GT.U32.AND P4, PT, R251.reuse, R92, PT ;  /* 0x0000005cfb00720c */ /* 0x040fe20003f84070 */
[----:B------:R-:W-:Y:S02]  /*3a60*/  STL [R1+0x2974], R126 ;  /* 0x0029747e01007387 */ /* 0x000fe40000100800 */
[--C-:B------:R-:W-:Y:S01]  /*3a70*/  @!P3 IMAD.IADD R60, R60, 0x1, -R251.reuse ;  /* 0x000000013c3cb824 */ /* 0x100fe200078e0afb */
[----:B------:R-:W-:Y:S01]  /*3a80*/  ISETP.GT.U32.AND P3, PT, R251, R88, PT ;  /* 0x00000058fb00720c */ /* 0x000fe20003f64070 */
[----:B------:R-:W-:Y:S01]  /*3a90*/  STL [R1+0x50], R96 ;  /* 0x0000506001007387 */ /* 0x000fe20000100800 */
[--C-:B------:R-:W-:Y:S01]  /*3aa0*/  @!P5 IMAD.IADD R90, R90, 0x1, -R251.reuse ;  /* 0x000000015a5ad824 */ /* 0x100fe200078e0afb */
[----:B------:R-:W-:Y:S01]  /*3ab0*/  ISETP.GE.AND P5, PT, R129, RZ, PT ;  /* 0x000000ff8100720c */ /* 0x000fe20003fa6270 */
[----:B------:R-:W-:Y:S01]  /*3ac0*/  IMAD.MOV R40, RZ, RZ, -R40 ;  /* 0x000000ffff287224 */ /* 0x000fe200078e0a28 */
[----:B------:R1:W-:Y:S01]  /*3ad0*/  STL [R1+0x4c], R63 ;  /* 0x00004c3f01007387 */ /* 0x0003e20000100800 */
[----:B------:R-:W-:Y:S01]  /*3ae0*/  @!P6 IMAD.MOV R60, RZ, RZ, -R60 ;  /* 0x000000ffff3ce224 */ /* 0x000fe200078e0a3c */
[C---:B------:R-:W-:Y:S01]  /*3af0*/  ISETP.GT.U32.AND P6, PT, R251.reuse, R86, PT ;  /* 0x00000056fb00720c */ /* 0x040fe20003fc4070 */
[C---:B------:R-:W-:Y:S01]  /*3b00*/  IMAD R40, R251.reuse, R40, R130 ;  /* 0x00000028fb287224 */ /* 0x040fe200078e0282 */
[----:B------:R-:W-:Y:S01]  /*3b10*/  STL [R1+0x48], R58 ;  /* 0x0000483a01007387 */ /* 0x000fe20000100800 */
[----:B------:R-:W-:Y:S01]  /*3b20*/  @!P4 IMAD.IADD R92, R92, 0x1, -R251 ;  /* 0x000000015c5cc824 */ /* 0x000fe200078e0afb */
[----:B------:R-:W-:Y:S01]  /*3b30*/  ISETP.GT.U32.AND P4, PT, R251, R62, PT ;  /* 0x0000003efb00720c */ /* 0x000fe20003f84070 */
[----:B------:R-:W-:Y:S01]  /*3b40*/  IMAD.HI.U32 R30, R205, R132, RZ ;  /* 0x00000084cd1e7227 */ /* 0x000fe200078e00ff */
[----:B------:R2:W-:Y:S01]  /*3b50*/  STL [R1+0x44], R60 ;  /* 0x0000443c01007387 */ /* 0x0005e20000100800 */
[----:B------:R-:W-:-:S02]  /*3b60*/  IADD3 R130, R248, 0x6e, RZ ;  /* 0x0000006ef8827810 */ /* 0x000fc40007ffe0ff */
[----:B------:R-:W-:Y:S01]  /*3b70*/  @!P3 IMAD.IADD R88, R88, 0x1, -R251 ;  /* 0x000000015858b824 */ /* 0x000fe200078e0afb */
[----:B------:R-:W-:Y:S01]  /*3b80*/  IADD3 R129, R248, 0x6f, RZ ;  /* 0x0000006ff8817810 */ /* 0x000fe20007ffe0ff */
[----:B-1----:R-:W-:Y:S01]  /*3b90*/  IMAD.HI.U32 R63, R205, R98, RZ ;  /* 0x00000062cd3f7227 */ /* 0x002fe200078e00ff */
[----:B------:R-:W-:Y:S01]  /*3ba0*/  STL [R1+0x2980], R130 ;  /* 0x0029808201007387 */ /* 0x000fe20000100800 */
[----:B------:R-:W-:Y:S02]  /*3bb0*/  IABS R96, R127 ;  /* 0x0000007f00607213 */ /* 0x000fe40000000000 */
[----:B------:R-:W-:Y:S01]  /*3bc0*/  ISETP.GT.U32.AND P3, PT, R251, R88, PT ;  /* 0x00000058fb00720c */ /* 0x000fe20003f64070 */
[----:B------:R-:W-:Y:S01]  /*3bd0*/  IMAD.MOV R63, RZ, RZ, -R63 ;  /* 0x000000ffff3f7224 */ /* 0x000fe200078e0a3f */
[----:B------:R-:W-:Y:S01]  /*3be0*/  STL [R1+0x299c], R129 ;  /* 0x00299c8101007387 */ /* 0x000fe20000100800 */
[--C-:B------:R-:W-:Y:S01]  /*3bf0*/  @!P6 IMAD.IADD R86, R86, 0x1, -R251.reuse ;  /* 0x000000015656e824 */ /* 0x100fe200078e0afb */
[----:B------:R-:W-:Y:S01]  /*3c00*/  ISETP.GE.AND P6, PT, R137, RZ, PT ;  /* 0x000000ff8900720c */ /* 0x000fe20003fc6270 */
[C---:B--2---:R-:W-:Y:S01]  /*3c10*/  IMAD R60, R251.reuse, R63, R98 ;  /* 0x0000003ffb3c7224 */ /* 0x044fe200078e0262 */
[----:B------:R-:W-:Y:S01]  /*3c20*/  STL [R1+0x29a4], R175 ;  /* 0x0029a4af01007387 */ /* 0x000fe20000100800 */
[----:B------:R-:W-:Y:S01]  /*3c30*/  IMAD.MOV.U32 R63, RZ, RZ, R92 ;  /* 0x000000ffff3f7224 */ /* 0x000fe200078e005c */
[----:B------:R-:W-:Y:S01]  /*3c40*/  IADD3 R137, R248, 0x73, RZ ;  /* 0x00000073f8897810 */ /* 0x000fe20007ffe0ff */
[----:B------:R-:W-:Y:S01]  /*3c50*/  @!P4 IMAD.IADD R62, R62, 0x1, -R251 ;  /* 0x000000013e3ec824 */ /* 0x000fe200078e0afb */
[----:B------:R-:W-:Y:S01]  /*3c60*/  STL [R1+0x29c8], R174 ;  /* 0x0029c8ae01007387 */ /* 0x000fe20000100800 */
[----:B------:R-:W-:Y:S01]  /*3c70*/  @!P5 IMAD.MOV R63, RZ, RZ, -R63 ;  /* 0x000000ffff3fd224 */ /* 0x000fe200078e0a3f */
[----:B------:R-:W-:Y:S01]  /*3c80*/  ISETP.GT.U32.AND P5, PT, R251, R86, PT ;  /* 0x00000056fb00720c */ /* 0x000fe20003fa4070 */
[----:B------:R-:W-:Y:S01]  /*3c90*/  @!P3 IMAD.IADD R88, R88, 0x1, -R251 ;  /* 0x000000015858b824 */ /* 0x000fe200078e0afb */
[----:B------:R-:W-:Y:S01]  /*3ca0*/  ISETP.GE.AND P3, PT, R169, RZ, PT ;  /* 0x000000ffa900720c */ /* 0x000fe20003f66270 */
[----:B------:R-:W-:Y:S01]  /*3cb0*/  IMAD.MOV R30, RZ, RZ, -R30 ;  /* 0x000000ffff1e7224 */ /* 0x000fe200078e0a1e */
[----:B------:R1:W-:Y:S01]  /*3cc0*/  STL [R1+0x40], R63 ;  /* 0x0000403f01007387 */ /* 0x0003e20000100800 */
[----:B------:R-:W-:Y:S01]  /*3cd0*/  ISETP.GT.U32.AND P4, PT, R251, R62, PT ;  /* 0x0000003efb00720c */ /* 0x000fe20003f84070 */
[----:B------:R-:W-:Y:S01]  /*3ce0*/  IMAD.HI.U32 R32, R205, R136, RZ ;  /* 0x00000088cd207227 */ /* 0x000fe200078e00ff */
[----:B------:R-:W-:-:S03]  /*3cf0*/  IADD3 R169, R248, 0x86, RZ ;  /* 0x00000086f8a97810 */ /* 0x000fc60007ffe0ff */
[C---:B------:R-:W-:Y:S01]  /*3d00*/  IMAD R30, R251.reuse, R30, R132 ;  /* 0x0000001efb1e7224 */ /* 0x040fe200078e0284 */
[----:B------:R-:W-:Y:S01]  /*3d10*/  IABS R132, R165 ;  /* 0x000000a500847213 */ /* 0x000fe20000000000 */
[----:B------:R-:W-:Y:S02]  /*3d20*/  IMAD.MOV R32, RZ, RZ, -R32 ;  /* 0x000000ffff207224 */ /* 0x000fe400078e0a20 */
[----:B-1----:R-:W-:Y:S01]  /*3d30*/  IMAD.MOV.U32 R63, RZ, RZ, R88 ;  /* 0x000000ffff3f7224 */ /* 0x002fe200078e0058 */
[----:B------:R-:W-:Y:S01]  /*3d40*/  IABS R88, R129 ;  /* 0x0000008100587213 */ /* 0x000fe20000000000 */
[----:B------:R-:W-:Y:S01]  /*3d50*/  @!P3 IMAD.MOV R90, RZ, RZ, -R90 ;  /* 0x000000ffff5ab224 */ /* 0x000fe200078e0a5a */
[----:B------:R-:W-:Y:S01]  /*3d60*/  ISETP.GT.U32.AND P3, PT, R251, R64, PT ;  /* 0x00000040fb00720c */ /* 0x000fe20003f64070 */
[----:B------:R-:W-:Y:S01]  /*3d70*/  @!P6 IMAD.MOV R63, RZ, RZ, -R63 ;  /* 0x000000ffff3fe224 */ /* 0x000fe200078e0a3f */
[----:B------:R-:W-:Y:S01]  /*3d80*/  ISETP.GE.AND P6, PT, R133, RZ, PT ;  /* 0x000000ff8500720c */ /* 0x000fe20003fc6270 */
[--C-:B------:R-:W-:Y:S01]  /*3d90*/  @!P5 IMAD.IADD R86, R86, 0x1, -R251.reuse ;  /* 0x000000015656d824 */ /* 0x100fe200078e0afb */
[C---:B------:R-:W-:Y:S01]  /*3da0*/  ISETP.GT.U32.AND P5, PT, R251.reuse, R84, PT ;  /* 0x00000054fb00720c */ /* 0x040fe20003fa4070 */
[----:B------:R-:W-:Y:S01]  /*3db0*/  @!P4 IMAD.IADD R62, R62, 0x1, -R251 ;  /* 0x000000013e3ec824 */ /* 0x000fe200078e0afb */
[----:B------:R-:W-:Y:S01]  /*3dc0*/  ISETP.GT.U32.AND P4, PT, R251, R66, PT ;  /* 0x00000042fb00720c */ /* 0x000fe20003f84070 */
[----:B------:R-:W-:Y:S01]  /*3dd0*/  IMAD.MOV.U32 R92, RZ, RZ, R86 ;  /* 0x000000ffff5c7224 */ /* 0x000fe200078e0056 */
[----:B------:R-:W-:Y:S01]  /*3de0*/  STL [R1+0x3c], R90 ;  /* 0x00003c5a01007387 */ /* 0x000fe20000100800 */
[----:B------:R-:W-:Y:S01]  /*3df0*/  IMAD.HI.U32 R35, R205, R132, RZ ;  /* 0x00000084cd237227 */ /* 0x000fe200078e00ff */
[----:B------:R-:W-:-:S02]  /*3e00*/  IADD3 R133, R248, 0x74, RZ ;  /* 0x00000074f8857810 */ /* 0x000fc40007ffe0ff */
[----:B------:R1:W-:Y:S01]  /*3e10*/  STL [R1+0x38], R63 ;  /* 0x0000383f01007387 */ /* 0x0003e20000100800 */
[--C-:B------:R-:W-:Y:S02]  /*3e20*/  @!P3 IMAD.IADD R64, R64, 0x1, -R251.reuse ;  /* 0x000000014040b824 */ /* 0x100fe400078e0afb */
[----:B------:R-:W-:Y:S01]  /*3e30*/  @!P6 IMAD.MOV R92, RZ, RZ, -R92 ;  /* 0x000000ffff5ce224 */ /* 0x000fe200078e0a5c */
[----:B------:R-:W-:Y:S01]  /*3e40*/  ISETP.GE.AND P6, PT, R65, RZ, PT ;  /* 0x000000ff4100720c */ /* 0x000fe20003fc6270 */
[--C-:B------:R-:W-:Y:S01]  /*3e50*/  @!P5 IMAD.IADD R84, R84, 0x1, -R251.reuse ;  /* 0x000000015454d824 */ /* 0x100fe200078e0afb */
[----:B------:R-:W-:Y:S01]  /*3e60*/  ISETP.GT.U32.AND P3, PT, R251, R64, PT ;  /* 0x00000040fb00720c */ /* 0x000fe20003f64070 */
[----:B------:R-:W-:Y:S01]  /*3e70*/  @!P4 IMAD.IADD R66, R66, 0x1, -R251 ;  /* 0x000000014242c824 */ /* 0x000fe200078e0afb */
[----:B------:R-:W-:Y:S01]  /*3e80*/  ISETP.GE.AND P5, PT, R67, RZ, PT ;  /* 0x000000ff4300720c */ /* 0x000fe20003fa6270 */
[----:B------:R2:W-:Y:S01]  /*3e90*/  STL [R1+0x34], R92 ;  /* 0x0000345c01007387 */ /* 0x0005e20000100800 */
[C---:B------:R-:W-:Y:S01]  /*3ea0*/  ISETP.GT.U32.AND P4, PT, R251.reuse, R84, PT ;  /* 0x00000054fb00720c */ /* 0x040fe20003f84070 */
[----:B------:R-:W-:Y:S01]  /*3eb0*/  IMAD.MOV R35, RZ, RZ, -R35 ;  /* 0x000000ffff237224 */ /* 0x000fe200078e0a23 */
[----:B-1----:R-:W-:Y:S01]  /*3ec0*/  IABS R63, R174 ;  /* 0x000000ae003f7213 */ /* 0x002fe20000000000 */
[C---:B------:R-:W-:Y:S01]  /*3ed0*/  IMAD R32, R251.reuse, R32, R136 ;  /* 0x00000020fb207224 */ /* 0x040fe200078e0288 */
[----:B------:R-:W-:Y:S01]  /*3ee0*/  IABS R90, R175 ;  /* 0x000000af005a7213 */ /* 0x000fe20000000000 */
[C---:B------:R-:W-:Y:S01]  /*3ef0*/  IMAD R35, R251.reuse, R35, R132 ;  /* 0x00000023fb237224 */ /* 0x040fe200078e0284 */
[----:B------:R-:W-:Y:S01]  /*3f00*/  IABS R132, R113 ;  /* 0x0000007100847213 */ /* 0x000fe20000000000 */
[----:B------:R-:W-:Y:S01]  /*3f10*/  @!P6 IMAD.MOV R62, RZ, RZ, -R62 ;  /* 0x000000ffff3ee224 */ /* 0x000fe200078e0a3e */
[C---:B------:R-:W-:Y:S01]  /*3f20*/  ISETP.GT.U32.AND P6, PT, R251.reuse, R66, PT ;  /* 0x00000042fb00720c */ /* 0x040fe20003fc4070 */
[----:B------:R-:W-:Y:S01]  /*3f30*/  @!P3 IMAD.IADD R64, R64, 0x1, -R251 ;  /* 0x000000014040b824 */ /* 0x000fe200078e0afb */
[C---:B------:R-:W-:Y:S01]  /*3f40*/  ISETP.GT.U32.AND P3, PT, R251.reuse, R82, PT ;  /* 0x00000052fb00720c */ /* 0x040fe20003f64070 */
[----:B------:R-:W-:Y:S01]  /*3f50*/  IMAD.MOV.U32 R86, RZ, RZ, R63 ;  /* 0x000000ffff567224 */ /* 0x000fe200078e003f */
[----:B------:R1:W-:Y:S01]  /*3f60*/  STL [R1+0x30], R62 ;  /* 0x0000303e01007387 */ /* 0x0003e20000100800 */
[----:B--2---:R-:W-:Y:S01]  /*3f70*/  IMAD.MOV.U32 R92, RZ, RZ, R64 ;  /* 0x000000ffff5c7224 */ /* 0x004fe200078e0040 */
[----:B------:R-:W-:Y:S01]  /*3f80*/  IADD3 R136, R248, 0x75, RZ ;  /* 0x00000075f8887810 */ /* 0x000fe20007ffe0ff */
[----:B------:R-:W-:Y:S01]  /*3f90*/  @!P4 IMAD.IADD R84, R84, 0x1, -R251 ;  /* 0x000000015454c824 */ /* 0x000fe200078e0afb */
[----:B------:R-:W-:Y:S01]  /*3fa0*/  ISETP.GE.AND P4, PT, R168, RZ, PT ;  /* 0x000000ffa800720c */ /* 0x000fe20003f86270 */
[----:B------:R-:W-:Y:S01]  /*3fb0*/  @!P5 IMAD.MOV R92, RZ, RZ, -R92 ;  /* 0x000000ffff5cd224 */ /* 0x000fe200078e0a5c */
[----:B------:R-:W-:Y:S01]  /*3fc0*/  ISETP.GT.U32.AND P5, PT, R251, R80, PT ;  /* 0x00000050fb00720c */ /* 0x000fe20003fa4070 */
[----:B------:R-:W-:Y:S01]  /*3fd0*/  IMAD.HI.U32 R67, R205, R86, RZ ;  /* 0x00000056cd437227 */ /* 0x000fe200078e00ff */
[----:B------:R-:W-:-:S03]  /*3fe0*/  IADD3 R168, R248, 0x87, RZ ;  /* 0x00000087f8a87810 */ /* 0x000fc60007ffe0ff */
[----:B------:R-:W-:Y:S01]  /*3ff0*/  @!P6 IMAD.IADD R66, R66, 0x1, -R251 ;  /* 0x000000014242e824 */ /* 0x000fe200078e0afb */
[----:B------:R-:W-:Y:S01]  /*4000*/  ISETP.GT.U32.AND P6, PT, R251, R68, PT ;  /* 0x00000044fb00720c */ /* 0x000fe20003fc4070 */
[----:B------:R-:W-:Y:S02]  /*4010*/  IMAD.MOV R67, RZ, RZ, -R67 ;  /* 0x000000ffff437224 */ /* 0x000fe400078e0a43 */
[----:B------:R-:W-:Y:S01]  /*4020*/  @!P3 IMAD.IADD R82, R82, 0x1, -R251 ;  /* 0x000000015252b824 */ /* 0x000fe200078e0afb */
[----:B------:R-:W-:Y:S01]  /*4030*/  ISETP.GE.AND P3, PT, R140, RZ, PT ;  /* 0x000000ff8c00720c */ /* 0x000fe20003f66270 */
[----:B------:R-:W-:Y:S01]  /*4040*/  IMAD.HI.U32 R41, R205, R132, RZ ;  /* 0x00000084cd297227 */ /* 0x000fe200078e00ff */
[----:B------:R-:W-:-:S03]  /*4050*/  IADD3 R140, R248, 0x78, RZ ;  /* 0x00000078f88c7810 */ /* 0x000fc60007ffe0ff */
[----:B------:R-:W-:-:S04]  /*4060*/  IMAD.HI.U32 R63, R205, R88, RZ ;  /* 0x00000058cd3f7227 */ /* 0x000fc800078e00ff */
[----:B------:R-:W-:Y:S02]  /*4070*/  @!P6 IMAD.IADD R68, R68, 0x1, -R251 ;  /* 0x000000014444e824 */ /* 0x000fe400078e0afb */
[----:B------:R-:W-:-:S03]  /*4080*/  IMAD.HI.U32 R65, R205, R90, RZ ;  /* 0x0000005acd417227 */ /* 0x000fc600078e00ff */
[C---:B------:R-:W-:Y:S01]  /*4090*/  ISETP.GT.U32.AND P6, PT, R251.reuse, R68, PT ;  /* 0x00000044fb00720c */ /* 0x040fe20003fc4070 */
[C---:B------:R-:W-:Y:S02]  /*40a0*/  IMAD R64, R251.reuse, R67, R86 ;  /* 0x00000043fb407224 */ /* 0x040fe400078e0256 */
[----:B------:R-:W-:Y:S01]  /*40b0*/  @!P5 IMAD.IADD R80, R80, 0x1, -R251 ;  /* 0x000000015050d824 */ /* 0x000fe200078e0afb */
[----:B------:R-:W-:Y:S01]  /*40c0*/  ISETP.GT.U32.AND P5, PT, R251, R82, PT ;  /* 0x00000052fb00720c */ /* 0x000fe20003fa4070 */
[----:B------:R-:W-:Y:S02]  /*40d0*/  IMAD.MOV.U32 R67, RZ, RZ, R84 ;  /* 0x000000ffff437224 */ /* 0x000fe400078e0054 */
[----:B------:R-:W-:Y:S02]  /*40e0*/  IMAD.MOV R41, RZ, RZ, -R41 ;  /* 0x000000ffff297224 */ /* 0x000fe400078e0a29 */
[----:B------:R-:W-:Y:S02]  /*40f0*/  IMAD.MOV R63, RZ, RZ, -R63 ;  /* 0x000000ffff3f7224 */ /* 0x000fe400078e0a3f */
[----:B------:R-:W-:-:S02]  /*4100*/  IMAD.MOV R65, RZ, RZ, -R65 ;  /* 0x000000ffff417224 */ /* 0x000fc400078e0a41 */
[----:B------:R-:W-:Y:S01]  /*4110*/  @!P4 IMAD.MOV R67, RZ, RZ, -R67 ;  /* 0x000000ffff43c224 */ /* 0x000fe200078e0a43 */
[C---:B------:R-:W-:Y:S01]  /*4120*/  ISETP.GT.U32.AND P4, PT, R251.reuse, R80, PT ;  /* 0x00000050fb00720c */ /* 0x040fe20003f84070 */
[C---:B------:R-:W-:Y:S01]  /*4130*/  IMAD R41, R251.reuse, R41, R132 ;  /* 0x00000029fb297224 */ /* 0x040fe200078e0284 */
[----:B------:R-:W-:Y:S01]  /*4140*/  IADD3 R132, R248, 0x72, RZ ;  /* 0x00000072f8847810 */ /* 0x000fe20007ffe0ff */
[C---:B-1----:R-:W-:Y:S01]  /*4150*/  IMAD R62, R251.reuse, R63, R88 ;  /* 0x0000003ffb3e7224 */ /* 0x042fe200078e0258 */
[----:B------:R-:W-:Y:S01]  /*4160*/  IABS R88, R137 ;  /* 0x0000008900587213 */ /* 0x000fe20000000000 */
[----:B------:R-:W-:Y:S01]  /*4170*/  IMAD R63, R251, R65, R90 ;  /* 0x00000041fb3f7224 */ /* 0x000fe200078e025a */
[----:B------:R-:W-:Y:S01]  /*4180*/  IABS R65, R133 ;  /* 0x0000008500417213 */ /* 0x000fe20000000000 */
[----:B------:R-:W-:Y:S01]  /*4190*/  IMAD.MOV.U32 R90, RZ, RZ, R66 ;  /* 0x000000ffff5a7224 */ /* 0x000fe200078e0042 */
[----:B------:R-:W-:Y:S01]  /*41a0*/  STL [R1+0x29d8], R132 ;  /* 0x0029d88401007387 */ /* 0x000fe20000100800 */
[----:B------:R-:W-:Y:S01]  /*41b0*/  @!P5 IMAD.IADD R82, R82, 0x1, -R251 ;  /* 0x000000015252d824 */ /* 0x000fe200078e0afb */
[----:B------:R-:W-:Y:S01]  /*41c0*/  ISETP.GE.AND P5, PT, R69, RZ, PT ;  /* 0x000000ff4500720c */ /* 0x000fe20003fa6270 */
[----:B------:R-:W-:Y:S01]  /*41d0*/  IMAD.MOV.U32 R84, RZ, RZ, R65 ;  /* 0x000000ffff547224 */ /* 0x000fe200078e0041 */
[----:B------:R-:W-:Y:S01]  /*41e0*/  STL [R1+0x2c], R92 ;  /* 0x00002c5c01007387 */ /* 0x000fe20000100800 */
[----:B------:R-:W-:Y:S01]  /*41f0*/  @!P3 IMAD.MOV R90, RZ, RZ, -R90 ;  /* 0x000000ffff5ab224 */ /* 0x000fe200078e0a5a */
[----:B------:R-:W-:Y:S01]  /*4200*/  ISETP.GT.U32.AND P3, PT, R251, R78, PT ;  /* 0x0000004efb00720c */ /* 0x000fe20003f64070 */
[----:B------:R-:W-:Y:S01]  /*4210*/  @!P6 IMAD.IADD R68, R68, 0x1, -R251 ;  /* 0x000000014444e824 */ /* 0x000fe200078e0afb */
[----:B------:R-:W-:Y:S01]  /*4220*/  STL [R1+0x29f0], R137 ;  /* 0x0029f08901007387 */ /* 0x000fe20000100800 */
[----:B------:R-:W-:Y:S01]  /*4230*/  IMAD.HI.U32 R66, R205, R84, RZ ;  /* 0x00000054cd427227 */ /* 0x000fe200078e00ff */
[----:B------:R-:W-:-:S02]  /*4240*/  ISETP.GE.AND P6, PT, R139, RZ, PT ;  /* 0x000000ff8b00720c */ /* 0x000fc40003fc6270 */
[----:B------:R-:W-:Y:S01]  /*4250*/  STL [R1+0x2a04], R133 ;  /* 0x002a048501007387 */ /* 0x000fe20000100800 */
[--C-:B------:R-:W-:Y:S01]  /*4260*/  @!P4 IMAD.IADD R80, R80, 0x1, -R251.reuse ;  /* 0x000000015050c824 */ /* 0x100fe200078e0afb */
[----:B------:R-:W-:Y:S01]  /*4270*/  ISETP.GT.U32.AND P4, PT, R251, R70, PT ;  /* 0x00000046fb00720c */ /* 0x000fe20003f84070 */
[----:B------:R-:W-:Y:S01]  /*4280*/  IMAD.MOV R69, RZ, RZ, -R66 ;  /* 0x000000ffff457224 */ /* 0x000fe200078e0a42 */
[----:B------:R1:W-:Y:S01]  /*4290*/  STL [R1+0x28], R67 ;  /* 0x0000284301007387 */ /* 0x0003e20000100800 */
[----:B------:R-:W-:Y:S01]  /*42a0*/  @!P5 IMAD.MOV R82, RZ, RZ, -R82 ;  /* 0x000000ffff52d224 */ /* 0x000fe200078e0a52 */
[----:B------:R-:W-:Y:S01]  /*42b0*/  ISETP.GE.AND P5, PT, R135, RZ, PT ;  /* 0x000000ff8700720c */ /* 0x000fe20003fa6270 */
[----:B------:R-:W-:Y:S01]  /*42c0*/  @!P3 IMAD.IADD R78, R78, 0x1, -R251 ;  /* 0x000000014e4eb824 */ /* 0x000fe200078e0afb */
[C---:B------:R-:W-:Y:S01]  /*42d0*/  IADD3 R135, R248.reuse, 0x76, RZ ;  /* 0x00000076f8877810 */ /* 0x040fe20007ffe0ff */
[----:B------:R-:W-:Y:S01]  /*42e0*/  STL [R1+0x24], R90 ;  /* 0x0000245a01007387 */ /* 0x000fe20000100800 */
[----:B------:R-:W-:Y:S01]  /*42f0*/  IMAD.HI.U32 R31, R205, R134, RZ ;  /* 0x00000086cd1f7227 */ /* 0x000fe200078e00ff */
[----:B------:R-:W-:-:S02]  /*4300*/  IADD3 R139, R248, 0x79, RZ ;  /* 0x00000079f88b7810 */ /* 0x000fc40007ffe0ff */
[----:B------:R-:W-:Y:S01]  /*4310*/  ISETP.GT.U32.AND P3, PT, R251, R78, PT ;  /* 0x0000004efb00720c */ /* 0x000fe20003f64070 */
[----:B-1----:R-:W-:Y:S01]  /*4320*/  IMAD.HI.U32 R67, R205, R88, RZ ;  /* 0x00000058cd437227 */ /* 0x002fe200078e00ff */
[----:B------:R-:W-:Y:S01]  /*4330*/  STL [R1+0x2a14], R136 ;  /* 0x002a148801007387 */ /* 0x000fe20000100800 */
[----:B------:R-:W-:Y:S02]  /*4340*/  IABS R86, R132 ;  /* 0x0000008400567213 */ /* 0x000fe40000000000 */
[----:B------:R-:W-:Y:S01]  /*4350*/  IMAD.MOV R67, RZ, RZ, -R67 ;  /* 0x000000ffff437224 */ /* 0x000fe200078e0a43 */
[----:B------:R1:W-:Y:S01]  /*4360*/  STL [R1+0x20], R82 ;  /* 0x0000205201007387 */ /* 0x0003e20000100800 */
[--C-:B------:R-:W-:Y:S02]  /*4370*/  @!P4 IMAD.IADD R70, R70, 0x1, -R251.reuse ;  /* 0x000000014646c824 */ /* 0x100fe400078e0afb */
[C---:B------:R-:W-:Y:S01]  /*4380*/  IMAD R66, R251.reuse, R67, R88 ;  /* 0x00000043fb427224 */ /* 0x040fe200078e0258 */
[----:B------:R-:W-:Y:S01]  /*4390*/  STL [R1+0x2a38], R135 ;  /* 0x002a388701007387 */ /* 0x000fe20000100800 */
[C---:B------:R-:W-:Y:S01]  /*43a0*/  IMAD R67, R251.reuse, R69, R84 ;  /* 0x00000045fb437224 */ /* 0x040fe200078e0254 */
[C---:B------:R-:W-:Y:S01]  /*43b0*/  ISETP.GT.U32.AND P4, PT, R251.reuse, R70, PT ;  /* 0x00000046fb00720c */ /* 0x040fe20003f84070 */
[----:B------:R-:W-:Y:S01]  /*43c0*/  IMAD.MOV.U32 R69, RZ, RZ, R80 ;  /* 0x000000ffff457224 */ /* 0x000fe200078e0050 */
[----:B------:R-:W-:Y:S01]  /*43d0*/  IABS R84, R136 ;  /* 0x0000008800547213 */ /* 0x000fe20000000000 */
[----:B------:R-:W-:Y:S01]  /*43e0*/  @!P3 IMAD.IADD R78, R78, 0x1, -R251 ;  /* 0x000000014e4eb824 */ /* 0x000fe200078e0afb */
[----:B------:R-:W-:Y:S01]  /*43f0*/  ISETP.GE.AND P3, PT, R138, RZ, PT ;  /* 0x000000ff8a00720c */ /* 0x000fe20003f66270 */
[----:B------:R-:W-:Y:S01]  /*4400*/  @!P6 IMAD.MOV R69, RZ, RZ, -R69 ;  /* 0x000000ffff45e224 */ /* 0x000fe200078e0a45 */
[----:B------:R-:W-:Y:S01]  /*4410*/  ISETP.GT.U32.AND P6, PT, R251, R72, PT ;  /* 0x00000048fb00720c */ /* 0x000fe20003fc4070 */
[----:B------:R-:W-:Y:S01]  /*4420*/  IMAD.MOV R31, RZ, RZ, -R31 ;  /* 0x000000ffff1f7224 */ /* 0x000fe200078e0a1f */
[----:B------:R-:W-:Y:S01]  /*4430*/  IADD3 R138, R248, 0x7a, RZ ;  /* 0x0000007af88a7810 */ /* 0x000fe20007ffe0ff */
[----:B------:R-:W-:Y:S01]  /*4440*/  IMAD.HI.U32 R45, R205, R114, RZ ;  /* 0x00000072cd2d7227 */ /* 0x000fe200078e00ff */
[----:B------:R2:W-:Y:S01]  /*4450*/  STL [R1+0x1c], R69 ;  /* 0x00001c4501007387 */ /* 0x0005e20000100800 */
[----:B-1----:R-:W-:-:S02]  /*4460*/  IABS R82, R135 ;  /* 0x0000008700527213 */ /* 0x002fc40000000000 */
[--C-:B------:R-:W-:Y:S01]  /*4470*/  @!P4 IMAD.IADD R70, R70, 0x1, -R251.reuse ;  /* 0x000000014646c824 */ /* 0x100fe200078e0afb */
[----:B------:R-:W-:Y:S01]  /*4480*/  ISETP.GE.AND P4, PT, R71, RZ, PT ;  /* 0x000000ff4700720c */ /* 0x000fe20003f86270 */
[C---:B------:R-:W-:Y:S01]  /*4490*/  IMAD R31, R251.reuse, R31, R134 ;  /* 0x0000001ffb1f7224 */ /* 0x040fe200078e0286 */
[----:B------:R-:W-:Y:S01]  /*44a0*/  IABS R134, R178 ;  /* 0x000000b200867213 */ /* 0x000fe20000000000 */
[----:B------:R-:W-:Y:S01]  /*44b0*/  @!P3 IMAD.MOV R78, RZ, RZ, -R78 ;  /* 0x000000ffff4eb224 */ /* 0x000fe200078e0a4e */
[----:B------:R-:W-:Y:S01]  /*44c0*/  ISETP.GT.U32.AND P3, PT, R251, R77, PT ;  /* 0x0000004dfb00720c */ /* 0x000fe20003f64070 */
[----:B------:R-:W-:Y:S02]  /*44d0*/  @!P6 IMAD.IADD R72, R72, 0x1, -R251 ;  /* 0x000000014848e824 */ /* 0x000fe400078e0afb */
[----:B--2---:R-:W-:Y:S02]  /*44e0*/  IMAD.MOV.U32 R69, RZ, RZ, R68 ;  /* 0x000000ffff457224 */ /* 0x004fe400078e0044 */
[----:B------:R-:W-:Y:S01]  /*44f0*/  IMAD.HI.U32 R36, R205, R134, RZ ;  /* 0x00000086cd247227 */ /* 0x000fe200078e00ff */
[----:B------:R-:W-:-:S03]  /*4500*/  ISETP.GT.U32.AND P6, PT, R251, R72, PT ;  /* 0x00000048fb00720c */ /* 0x000fc60003fc4070 */
[----:B------:R-:W-:Y:S01]  /*4510*/  @!P5 IMAD.MOV R69, RZ, RZ, -R69 ;  /* 0x000000ffff45d224 */ /* 0x000fe200078e0a45 */
[----:B------:R-:W-:Y:S01]  /*4520*/  ISETP.GT.U32.AND P5, PT, R251, R76, PT ;  /* 0x0000004cfb00720c */ /* 0x000fe20003fa4070 */
[----:B------:R-:W-:Y:S01]  /*4530*/  @!P4 IMAD.MOV R70, RZ, RZ, -R70 ;  /* 0x000000ffff46c224 */ /* 0x000fe200078e0a46 */
[----:B------:R-:W-:Y:S01]  /*4540*/  ISETP.GE.AND P4, PT, R75, RZ, PT ;  /* 0x000000ff4b00720c */ /* 0x000fe20003f86270 */
[----:B------:R-:W-:Y:S02]  /*4550*/  IMAD.MOV R36, RZ, RZ, -R36 ;  /* 0x000000ffff247224 */ /* 0x000fe400078e0a24 */
[--C-:B------:R-:W-:Y:S01]  /*4560*/  @!P3 IMAD.IADD R77, R77, 0x1, -R251.reuse ;  /* 0x000000014d4db824 */ /* 0x100fe200078e0afb */
[----:B------:R-:W-:Y:S01]  /*4570*/  ISETP.GE.AND P3, PT, R73, RZ, PT ;  /* 0x000000ff4900720c */ /* 0x000fe20003f66270 */
[C---:B------:R-:W-:Y:S01]  /*4580*/  IMAD R36, R251.reuse, R36, R134 ;  /* 0x00000024fb247224 */ /* 0x040fe200078e0286 */
[----:B------:R-:W-:Y:S01]  /*4590*/  IADD3 R134, R248, 0x77, RZ ;  /* 0x00000077f8867810 */ /* 0x000fe20007ffe0ff */
[----:B------:R-:W-:Y:S01]  /*45a0*/  @!P6 IMAD.IADD R72, R72, 0x1, -R251 ;  /* 0x000000014848e824 */ /* 0x000fe200078e0afb */
[C---:B------:R-:W-:Y:S01]  /*45b0*/  ISETP.GT.U32.AND P6, PT, R251.reuse, R74, PT ;  /* 0x0000004afb00720c */ /* 0x040fe20003fc4070 */
[----:B------:R-:W-:Y:S01]  /*45c0*/  IMAD.MOV R45, RZ, RZ, -R45 ;  /* 0x000000ffff2d7224 */ /* 0x000fe200078e0a2d */
[----:B------:R-:W-:Y:S01]  /*45d0*/  IABS R80, R134 ;  /* 0x0000008600507213 */ /* 0x000fe20000000000 */
[----:B------:R-:W-:Y:S01]  /*45e0*/  @!P5 IMAD.IADD R76, R76, 0x1, -R251 ;  /* 0x000000014c4cd824 */ /* 0x000fe200078e0afb */
[----:B------:R-:W-:Y:S01]  /*45f0*/  STL [R1+0x2a40], R134 ;  /* 0x002a408601007387 */ /* 0x000fe20000100800 */
[----:B------:R-:W-:Y:S01]  /*4600*/  IMAD.MOV.U32 R75, RZ, RZ, R72 ;  /* 0x000000ffff4b7224 */ /* 0x000fe200078e0048 */
[----:B------:R-:W-:Y:S01]  /*4610*/  IABS R72, R139 ;  /* 0x0000008b00487213 */ /* 0x000fe20000000000 */
[C---:B------:R-:W-:Y:S01]  /*4620*/  IMAD R45, R251.reuse, R45, R114 ;  /* 0x0000002dfb2d7224 */ /* 0x040fe200078e0272 */
[C---:B------:R-:W-:Y:S01]  /*4630*/  ISETP.GT.U32.AND P5, PT, R251.reuse, R76, PT ;  /* 0x0000004cfb00720c */ /* 0x040fe20003fa4070 */
[----:B------:R-:W-:Y:S01]  /*4640*/  STL [R1+0x18], R69 ;  /* 0x0000184501007387 */ /* 0x000fe20000100800 */
[----:B------:R-:W-:Y:S01]  /*4650*/  @!P4 IMAD.MOV R75, RZ, RZ, -R75 ;  /* 0x000000ffff4bc224 */ /* 0x000fe200078e0a4b */
[----:B------:R-:W-:Y:S01]  /*4660*/  ISETP.GT.U32.AND P4, PT, R251, R77, PT ;  /* 0x0000004dfb00720c */ /* 0x000fe20003f84070 */
[----:B------:R-:W-:Y:S01]  /*4670*/  IMAD.HI.U32 R46, R205, R118, RZ ;  /* 0x00000076cd2e7227 */ /* 0x000fe200078e00ff */
[----:B------:R-:W-:Y:S01]  /*4680*/  STL [R1+0x14], R78 ;  /* 0x0000144e01007387 */ /* 0x000fe20000100800 */
[----:B------:R-:W-:-:S02]  /*4690*/  IABS R114, R120 ;  /* 0x0000007800727213 */ /* 0x000fc40000000000 */
[--C-:B------:R-:W-:Y:S01]  /*46a0*/  @!P6 IMAD.IADD R74, R74, 0x1, -R251.reuse ;  /* 0x000000014a4ae824 */ /* 0x100fe200078e0afb */
[----:B------:R-:W-:Y:S01]  /*46b0*/  STL [R1+0x10], R70 ;  /* 0x0000104601007387 */ /* 0x000fe20000100800 */
[----:B------:R-:W-:Y:S01]  /*46c0*/  IMAD.HI.U32 R47, R205, R116, RZ ;  /* 0x00000074cd2f7227 */ /* 0x000fe200078e00ff */
[----:B------:R-:W-:Y:S02]  /*46d0*/  IABS R73, R138 ;  /* 0x0000008a00497213 */ /* 0x000fe40000000000 */
[----:B------:R-:W-:Y:S01]  /*46e0*/  STL [R1+0x2a4c], R140 ;  /* 0x002a4c8c01007387 */ /* 0x000fe20000100800 */
[--C-:B------:R-:W-:Y:S01]  /*46f0*/  @!P5 IMAD.IADD R76, R76, 0x1, -R251.reuse ;  /* 0x000000014c4cd824 */ /* 0x100fe200078e0afb */
[----:B------:R-:W-:Y:S01]  /*4700*/  ISETP.GE.AND P5, PT, R143, RZ, PT ;  /* 0x000000ff8f00720c */ /* 0x000fe20003fa6270 */
[----:B------:R-:W-:Y:S01]  /*4710*/  @!P4 IMAD.IADD R77, R77, 0x1, -R251 ;  /* 0x000000014d4dc824 */ /* 0x000fe200078e0afb */
[----:B------:R-:W-:Y:S01]  /*4720*/  STL [R1+0x2a6c], R139 ;  /* 0x002a6c8b01007387 */ /* 0x000fe20000100800 */
[C---:B------:R-:W-:Y:S01]  /*4730*/  ISETP.GT.U32.AND P6, PT, R251.reuse, R74, PT ;  /* 0x0000004afb00720c */ /* 0x040fe20003fc4070 */
[----:B------:R-:W-:Y:S01]  /*4740*/  IMAD.MOV R46, RZ, RZ, -R46 ;  /* 0x000000ffff2e7224 */ /* 0x000fe200078e0a2e */
[C---:B------:R-:W-:Y:S01]  /*4750*/  ISETP.GT.U32.AND P4, PT, R251.reuse, R250, PT ;  /* 0x000000fafb00720c */ /* 0x040fe20003f84070 */
[----:B------:R-:W-:Y:S01]  /*4760*/  STL [R1+0x2a74], R138 ;  /* 0x002a748a01007387 */ /* 0x000fe20000100800 */
[----:B------:R-:W-:Y:S01]  /*4770*/  @!P3 IMAD.MOV R77, RZ, RZ, -R77 ;  /* 0x000000ffff4db224 */ /* 0x000fe200078e0a4d */
[----:B------:R-:W-:Y:S01]  /*4780*/  IADD3 R143, R248, 0x7c, RZ ;  /* 0x0000007cf88f7810 */ /* 0x000fe20007ffe0ff */
[----:B------:R-:W-:Y:S01]  /*4790*/  IMAD.MOV R47, RZ, RZ, -R47 ;  /* 0x000000ffff2f7224 */ /* 0x000fe200078e0a2f */
[----:B------:R1:W-:Y:S01]  /*47a0*/  STL [R1+0xc], R75 ;  /* 0x00000c4b01007387 */ /* 0x0003e20000100800 */
[----:B------:R-:W-:-:S02]  /*47b0*/  IMAD R46, R251, R46, R118 ;  /* 0x0000002efb2e7224 */ /* 0x000fc400078e0276 */
[----:B------:R-:W-:Y:S01]  /*47c0*/  IMAD R47, R251, R47, R116 ;  /* 0x0000002ffb2f7224 */ /* 0x000fe200078e0274 */
[----:B------:R-:W-:Y:S01]  /*47d0*/  IABS R116, R119 ;  /* 0x0000007700747213 */ /* 0x000fe20000000000 */
[----:B------:R-:W-:-:S04]  /*47e0*/  IMAD.HI.U32 R48, R205, R112, RZ ;  /* 0x00000070cd307227 */ /* 0x000fc800078e00ff */
[--C-:B------:R-:W-:Y:S01]  /*47f0*/  @!P6 IMAD.IADD R74, R74, 0x1, -R251.reuse ;  /* 0x000000014a4ae824 */ /* 0x100fe200078e0afb */
[C---:B------:R-:W-:Y:S01]  /*4800*/  ISETP.GT.U32.AND P6, PT, R251.reuse, R0, PT ;  /* 0x00000000fb00720c */ /* 0x040fe20003fc4070 */
[----:B-1----:R-:W-:Y:S02]  /*4810*/  IMAD.MOV.U32 R75, RZ, RZ, R76 ;  /* 0x000000ffff4b7224 */ /* 0x002fe400078e004c */
[----:B------:R-:W-:Y:S02]  /*4820*/  @!P4 IMAD.IADD R250, R250, 0x1, -R251 ;  /* 0x00000001fafac824 */ /* 0x000fe400078e0afb */
[----:B------:R-:W-:Y:S01]  /*4830*/  @!P5 IMAD.MOV R75, RZ, RZ, -R75 ;  /* 0x000000ffff4bd224 */ /* 0x000fe200078e0a4b */
[----:B------:R-:W-:Y:S01]  /*4840*/  ISETP.GT.U32.AND P5, PT, R251, R252, PT ;  /* 0x000000fcfb00720c */ /* 0x000fe20003fa4070 */
[----:B------:R-:W-:Y:S01]  /*4850*/  IMAD.HI.U32 R49, R205, R114, RZ ;  /* 0x00000072cd317227 */ /* 0x000fe200078e00ff */
[----:B------:R-:W-:Y:S02]  /*4860*/  ISETP.GT.U32.AND P3, PT, R251, R250, PT ;  /* 0x000000fafb00720c */ /* 0x000fe40003f64070 */
[----:B------:R-:W-:Y:S01]  /*4870*/  STL [R1+0x8], R75 ;  /* 0x0000084b01007387 */ /* 0x000fe20000100800 */
[----:B------:R-:W-:-:S02]  /*4880*/  IMAD.MOV R48, RZ, RZ, -R48 ;  /* 0x000000ffff307224 */ /* 0x000fc400078e0a30 */
[----:B------:R-:W-:Y:S01]  /*4890*/  @!P6 IMAD.IADD R0, R0, 0x1, -R251 ;  /* 0x000000010000e824 */ /* 0x000fe200078e0afb */
[----:B------:R-:W-:Y:S01]  /*48a0*/  STL [R1+0x4], R77 ;  /* 0x0000044d01007387 */ /* 0x000fe20000100800 */
[----:B------:R-:W-:Y:S02]  /*48b0*/  IMAD.MOV R49, RZ, RZ, -R49 ;  /* 0x000000ffff317224 */ /* 0x000fe400078e0a31 */
[----:B------:R-:W-:Y:S01]  /*48c0*/  IMAD.HI.U32 R51, R205, R116, RZ ;  /* 0x00000074cd337227 */ /* 0x000fe200078e00ff */
[C---:B------:R-:W-:Y:S01]  /*48d0*/  ISETP.GT.U32.AND P6, PT, R251.reuse, R0, PT ;  /* 0x00000000fb00720c */ /* 0x040fe20003fc4070 */
[----:B------:R-:W-:Y:S02]  /*48e0*/  STL [R1+0x2a64], R173 ;  /* 0x002a64ad01007387 */ /* 0x000fe40000100800 */
[--C-:B------:R-:W-:Y:S01]  /*48f0*/  @!P5 IMAD.IADD R252, R252, 0x1, -R251.reuse ;  /* 0x00000001fcfcd824 */ /* 0x100fe200078e0afb */
[----:B------:R-:W-:Y:S01]  /*4900*/  ISETP.GE.AND P5, PT, R142, RZ, PT ;  /* 0x000000ff8e00720c */ /* 0x000fe20003fa6270 */
[----:B------:R-:W-:Y:S01]  /*4910*/  @!P3 IMAD.IADD R250, R250, 0x1, -R251 ;  /* 0x00000001fafab824 */ /* 0x000fe200078e0afb */
[----:B------:R-:W-:Y:S01]  /*4920*/  ISETP.GE.AND P3, PT, R148, RZ, PT ;  /* 0x000000ff9400720c */ /* 0x000fe20003f66270 */
[C---:B------:R-:W-:Y:S01]  /*4930*/  IMAD R48, R251.reuse, R48, R112 ;  /* 0x00000030fb307224 */ /* 0x040fe200078e0270 */
[C---:B------:R-:W-:Y:S01]  /*4940*/  ISETP.GT.U32.AND P4, PT, R251.reuse, R252, PT ;  /* 0x000000fcfb00720c */ /* 0x040fe20003f84070 */
[C---:B------:R-:W-:Y:S01]  /*4950*/  IMAD R49, R251.reuse, R49, R114 ;  /* 0x00000031fb317224 */ /* 0x040fe200078e0272 */
[----:B------:R-:W-:Y:S01]  /*4960*/  IADD3 R142, R248, 0x7d, RZ ;  /* 0x0000007df88e7810 */ /* 0x000fe20007ffe0ff */
[----:B------:R-:W-:Y:S01]  /*4970*/  IMAD.MOV R51, RZ, RZ, -R51 ;  /* 0x000000ffff337224 */ /* 0x000fe200078e0a33 */
[----:B------:R-:W-:Y:S01]  /*4980*/  STL [R1+0x2a68], R143 ;  /* 0x002a688f01007387 */ /* 0x000fe20000100800 */
[----:B------:R-:W-:Y:S01]  /*4990*/  @!P6 IMAD.IADD R0, R0, 0x1, -R251 ;  /* 0x000000010000e824 */ /* 0x000fe200078e0afb */
[C---:B------:R-:W-:Y:S01]  /*49a0*/  ISETP.GT.U32.AND P6, PT, R251.reuse, R4, PT ;  /* 0x00000004fb00720c */ /* 0x040fe20003fc4070 */
[C---:B------:R-:W-:Y:S01]  /*49b0*/  IMAD R50, R251.reuse, R51, R116 ;  /* 0x00000033fb327224 */ /* 0x040fe200078e0274 */
[----:B------:R-:W-:Y:S01]  /*49c0*/  IABS R51, R123 ;  /* 0x0000007b00337213 */ /* 0x000fe20000000000 */
[----:B------:R-:W-:Y:S01]  /*49d0*/  @!P5 IMAD.MOV R74, RZ, RZ, -R74 ;  /* 0x000000ffff4ad224 */ /* 0x000fe200078e0a4a */
[----:B------:R-:W-:Y:S01]  /*49e0*/  ISETP.GT.U32.AND P5, PT, R251, R2, PT ;  /* 0x00000002fb00720c */ /* 0x000fe20003fa4070 */
[----:B------:R-:W-:Y:S01]  /*49f0*/  IMAD.HI.U32 R53, R205, R110, RZ ;  /* 0x0000006ecd357227 */ /* 0x000fe200078e00ff */
[----:B------:R-:W-:Y:S01]  /*4a00*/  STL [R1+0x2a70], R142 ;  /* 0x002a708e01007387 */ /* 0x000fe20000100800 */
[----:B------:R-:W-:-:S02]  /*4a10*/  IADD3 R148, R248, 0x80, RZ ;  /* 0x00000080f8947810 */ /* 0x000fc40007ffe0ff */
[----:B------:R-:W-:Y:S01]  /*4a20*/  @!P4 IMAD.IADD R252, R252, 0x1, -R251 ;  /* 0x00000001fcfcc824 */ /* 0x000fe200078e0afb */
[----:B------:R-:W-:Y:S01]  /*4a30*/  ISETP.GT.U32.AND P4, PT, R251, R3, PT ;  /* 0x00000003fb00720c */ /* 0x000fe20003f84070 */
[----:B------:R-:W-:Y:S01]  /*4a40*/  IMAD.MOV.U32 R106, RZ, RZ, R51 ;  /* 0x000000ffff6a7224 */ /* 0x000fe200078e0033 */
[----:B------:R1:W-:Y:S01]  /*4a50*/  STL [R1], R74 ;  /* 0x0000004a01007387 */ /* 0x0003e20000100800 */
[--C-:B------:R-:W-:Y:S02]  /*4a60*/  @!P6 IMAD.IADD R4, R4, 0x1, -R251.reuse ;  /* 0x000000010404e824 */ /* 0x100fe400078e0afb */
[----:B------:R-:W-:Y:S02]  /*4a70*/  @!P3 IMAD.MOV R252, RZ, RZ, -R252 ;  /* 0x000000fffffcb224 */ /* 0x000fe400078e0afc */
[--C-:B------:R-:W-:Y:S01]  /*4a80*/  @!P5 IMAD.IADD R2, R2, 0x1, -R251.reuse ;  /* 0x000000010202d824 */ /* 0x100fe200078e0afb */
[----:B------:R-:W-:Y:S01]  /*4a90*/  ISETP.GE.AND P5, PT, R79, RZ, PT ;  /* 0x000000ff4f00720c */ /* 0x000fe20003fa6270 */
[----:B------:R-:W-:Y:S01]  /*4aa0*/  IMAD.HI.U32 R51, R205, R108, RZ ;  /* 0x0000006ccd337227 */ /* 0x000fe200078e00ff */
[----:B------:R-:W-:Y:S02]  /*4ab0*/  STL [R1+0x2c00], R252 ;  /* 0x002c00fc01007387 */ /* 0x000fe40000100800 */
[----:B------:R-:W-:Y:S01]  /*4ac0*/  ISETP.GT.U32.AND P3, PT, R251, R2, PT ;  /* 0x00000002fb00720c */ /* 0x000fe20003f64070 */
[----:B------:R-:W-:Y:S01]  /*4ad0*/  @!P4 IMAD.IADD R3, R3, 0x1, -R251 ;  /* 0x000000010303c824 */ /* 0x000fe200078e0afb */
[----:B------:R-:W-:Y:S01]  /*4ae0*/  ISETP.GE.AND P4, PT, R141, RZ, PT ;  /* 0x000000ff8d00720c */ /* 0x000fe20003f86270 */
[----:B------:R-:W-:Y:S01]  /*4af0*/  IMAD.MOV R51, RZ, RZ, -R51 ;  /* 0x000000ffff337224 */ /* 0x000fe200078e0a33 */
[----:B-1----:R-:W-:Y:S01]  /*4b00*/  IABS R74, R173 ;  /* 0x000000ad004a7213 */ /* 0x002fe20000000000 */
[----:B------:R-:W-:Y:S01]  /*4b10*/  IMAD.MOV R53, RZ, RZ, -R53 ;  /* 0x000000ffff357224 */ /* 0x000fe200078e0a35 */
[C---:B------:R-:W-:Y:S01]  /*4b20*/  ISETP.GT.U32.AND P6, PT, R251.reuse, R3, PT ;  /* 0x00000003fb00720c */ /* 0x040fe20003fc4070 */
[C---:B------:R-:W-:Y:S01]  /*4b30*/  IMAD R51, R251.reuse, R51, R108 ;  /* 0x00000033fb337224 */ /* 0x040fe200078e026c */
[----:B------:R-:W-:Y:S01]  /*4b40*/  IADD3 R141, R248, 0x7e, RZ ;  /* 0x0000007ef88d7810 */ /* 0x000fe20007ffe0ff */
[----:B------:R-:W-:Y:S01]  /*4b50*/  @!P5 IMAD.MOV R250, RZ, RZ, -R250 ;  /* 0x000000fffffad224 */ /* 0x000fe200078e0afa */
[C---:B------:R-:W-:Y:S01]  /*4b60*/  ISETP.GT.U32.AND P5, PT, R251.reuse, R4, PT ;  /* 0x00000004fb00720c */ /* 0x040fe20003fa4070 */
[----:B------:R-:W-:-:S02]  /*4b70*/  IMAD R52, R251, R53, R110 ;  /* 0x00000035fb347224 */ /* 0x000fc400078e026e */
[--C-:B------:R-:W-:Y:S01]  /*4b80*/  @!P3 IMAD.IADD R2, R2, 0x1, -R251.reuse ;  /* 0x000000010202b824 */ /* 0x100fe200078e0afb */
[C---:B------:R-:W-:Y:S01]  /*4b90*/  ISETP.GT.U32.AND P3, PT, R251.reuse, R6, PT ;  /* 0x00000006fb00720c */ /* 0x040fe20003f64070 */
[----:B------:R-:W-:Y:S01]  /*4ba0*/  @!P4 IMAD.MOV R0, RZ, RZ, -R0 ;  /* 0x000000ffff00c224 */ /* 0x000fe200078e0a00 */
[----:B------:R-:W-:Y:S01]  /*4bb0*/  ISETP.GT.U32.AND P4, PT, R251, R5, PT ;  /* 0x00000005fb00720c */ /* 0x000fe20003f84070 */
[----:B------:R-:W-:Y:S01]  /*4bc0*/  IMAD.HI.U32 R55, R205, R106, RZ ;  /* 0x0000006acd377227 */ /* 0x000fe200078e00ff */
[----:B------:R-:W-:Y:S03]  /*4bd0*/  STL [R1+0x2c04], R250 ;  /* 0x002c04fa01007387 */ /* 0x000fe60000100800 */
[--C-:B------:R-:W-:Y:S01]  /*4be0*/  @!P6 IMAD.IADD R3, R3, 0x1, -R251.reuse ;  /* 0x000000010303e824 */ /* 0x100fe200078e0afb */
[----:B------:R-:W-:Y:S01]  /*4bf0*/  ISETP.GE.AND P6, PT, R167, RZ, PT ;  /* 0x000000ffa700720c */ /* 0x000fe20003fc6270 */
[----:B------:R-:W-:Y:S01]  /*4c00*/  @!P5 IMAD.IADD R4, R4, 0x1, -R251 ;  /* 0x000000010404d824 */ /* 0x000fe200078e0afb */
[----:B------:R-:W-:Y:S01]  /*4c10*/  ISETP.GE.AND P5, PT, R166, RZ, PT ;  /* 0x000000ffa600720c */ /* 0x000fe20003fa6270 */
[----:B------:R-:W-:Y:S01]  /*4c20*/  IMAD.MOV R55, RZ, RZ, -R55 ;  /* 0x000000ffff377224 */ /* 0x000fe200078e0a37 */
[----:B------:R-:W-:Y:S01]  /*4c30*/  IADD3 R167, R248, 0x8a, RZ ;  /* 0x0000008af8a77810 */ /* 0x000fe20007ffe0ff */
[--C-:B------:R-:W-:Y:S01]  /*4c40*/  @!P3 IMAD.IADD R6, R6, 0x1, -R251.reuse ;  /* 0x000000010606b824 */ /* 0x100fe200078e0afb */
[C---:B------:R-:W-:Y:S01]  /*4c50*/  IADD3 R166, R248.reuse, 0x8b, RZ ;  /* 0x0000008bf8a67810 */ /* 0x040fe20007ffe0ff */
[----:B------:R-:W-:Y:S01]  /*4c60*/  @!P4 IMAD.IADD R5, R5, 0x1, -R251 ;  /* 0x000000010505c824 */ /* 0x000fe200078e0afb */
[----:B------:R-:W-:Y:S01]  /*4c70*/  ISETP.GE.AND P4, PT, R81, RZ, PT ;  /* 0x000000ff5100720c */ /* 0x000fe20003f86270 */
[----:B------:R-:W-:Y:S01]  /*4c80*/  IMAD R53, R251, R55, R106 ;  /* 0x00000037fb357224 */ /* 0x000fe200078e026a */
[----:B------:R-:W-:Y:S01]  /*4c90*/  IABS R106, R128 ;  /* 0x00000080006a7213 */ /* 0x000fe20000000000 */
[----:B------:R-:W-:Y:S01]  /*4ca0*/  IMAD.HI.U32 R55, R205, R104, RZ ;  /* 0x00000068cd377227 */ /* 0x000fe200078e00ff */
[C---:B------:R-:W-:Y:S01]  /*4cb0*/  ISETP.GT.U32.AND P3, PT, R251.reuse, R5, PT ;  /* 0x00000005fb00720c */ /* 0x040fe20003f64070 */
[----:B------:R1:W-:Y:S02]  /*4cc0*/  STL [R1+0x2c08], R0 ;  /* 0x002c080001007387 */ /* 0x0003e40000100800 */
[----:B------:R-:W-:Y:S01]  /*4cd0*/  @!P5 IMAD.MOV R3, RZ, RZ, -R3 ;  /* 0x000000ffff03d224 */ /* 0x000fe200078e0a03 */
[C---:B------:R-:W-:Y:S01]  /*4ce0*/  ISETP.GT.U32.AND P5, PT, R251.reuse, R7, PT ;  /* 0x00000007fb00720c */ /* 0x040fe20003fa4070 */
[----:B------:R-:W-:Y:S01]  /*4cf0*/  @!P6 IMAD.MOV R2, RZ, RZ, -R2 ;  /* 0x000000ffff02e224 */ /* 0x000fe200078e0a02 */
[C---:B------:R-:W-:Y:S01]  /*4d00*/  ISETP.GT.U32.AND P6, PT, R251.reuse, R6, PT ;  /* 0x00000006fb00720c */ /* 0x040fe20003fc4070 */
[----:B------:R-:W-:Y:S01]  /*4d10*/  IMAD.MOV R55, RZ, RZ, -R55 ;  /* 0x000000ffff377224 */ /* 0x000fe200078e0a37 */
[----:B------:R-:W-:Y:S01]  /*4d20*/  STL [R1+0x2a58], R141 ;  /* 0x002a588d01007387 */ /* 0x000fe20000100800 */
[----:B------:R-:W-:Y:S01]  /*4d30*/  @!P4 IMAD.MOV R4, RZ, RZ, -R4 ;  /* 0x000000ffff04c224 */ /* 0x000fe200078e0a04 */
[C---:B------:R-:W-:Y:S01]  /*4d40*/  ISETP.GT.U32.AND P4, PT, R251.reuse, R8, PT ;  /* 0x00000008fb00720c */ /* 0x040fe20003f84070 */
[----:B------:R-:W-:Y:S01]  /*4d50*/  IMAD R54, R251, R55, R104 ;  /* 0x00000037fb367224 */ /* 0x000fe200078e0268 */
[----:B------:R-:W-:Y:S01]  /*4d60*/  IABS R104, R131 ;  /* 0x0000008300687213 */ /* 0x000fe20000000000 */
[----:B------:R-:W-:Y:S01]  /*4d70*/  @!P3 IMAD.IADD R5, R5, 0x1, -R251 ;  /* 0x000000010505b824 */ /* 0x000fe200078e0afb */
[----:B------:R-:W-:Y:S01]  /*4d80*/  ISETP.GT.U32.AND P3, PT, R251, R9, PT ;  /* 0x00000009fb00720c */ /* 0x000fe20003f64070 */
[----:B------:R-:W-:Y:S01]  /*4d90*/  IMAD.HI.U32 R55, R205, R102, RZ ;  /* 0x00000066cd377227 */ /* 0x000fe200078e00ff */
[----:B------:R-:W-:Y:S01]  /*4da0*/  STL [R1+0x2a5c], R172 ;  /* 0x002a5cac01007387 */ /* 0x000fe20000100800 */
[----:B-1----:R-:W-:-:S02]  /*4db0*/  IADD3 R0, R248, 0xae, RZ ;  /* 0x000000aef8007810 */ /* 0x002fc40007ffe0ff */
[--C-:B------:R-:W-:Y:S01]  /*4dc0*/  @!P5 IMAD.IADD R7, R7, 0x1, -R251.reuse ;  /* 0x000000010707d824 */ /* 0x100fe200078e0afb */
[----:B------:R-:W-:Y:S01]  /*4dd0*/  ISETP.GE.AND P5, PT, R152, RZ, PT ;  /* 0x000000ff9800720c */ /* 0x000fe20003fa6270 */
[--C-:B------:R-:W-:Y:S01]  /*4de0*/  @!P6 IMAD.IADD R6, R6, 0x1, -R251.reuse ;  /* 0x000000010606e824 */ /* 0x100fe200078e0afb */
[----:B------:R-:W-:Y:S01]  /*4df0*/  ISETP.GE.AND P6, PT, R149, RZ, PT ;  /* 0x000000ff9500720c */ /* 0x000fe20003fc6270 */
[----:B------:R-:W-:Y:S01]  /*4e00*/  @!P4 IMAD.IADD R8, R8, 0x1, -R251 ;  /* 0x000000010808c824 */ /* 0x000fe200078e0afb */
[----:B------:R-:W-:Y:S01]  /*4e10*/  ISETP.GT.U32.AND P4, PT, R251, R7, PT ;  /* 0x00000007fb00720c */ /* 0x000fe20003f84070 */
[----:B------:R-:W-:Y:S01]  /*4e20*/  IMAD.MOV R55, RZ, RZ, -R55 ;  /* 0x000000ffff377224 */ /* 0x000fe200078e0a37 */
[C---:B------:R-:W-:Y:S01]  /*4e30*/  IADD3 R149, R248.reuse, 0x81, RZ ;  /* 0x00000081f8957810 */ /* 0x040fe20007ffe0ff */
[----:B------:R-:W-:Y:S01]  /*4e40*/  @!P3 IMAD.IADD R9, R9, 0x1, -R251 ;  /* 0x000000010909b824 */ /* 0x000fe200078e0afb */
[----:B------:R-:W-:Y:S01]  /*4e50*/  IADD3 R152, R248, 0x83, RZ ;  /* 0x00000083f8987810 */ /* 0x000fe20007ffe0ff */
[----:B------:R-:W-:Y:S01]  /*4e60*/  IMAD.HI.U32 R57, R205, R104, RZ ;  /* 0x00000068cd397227 */ /* 0x000fe200078e00ff */
[----:B------:R-:W-:Y:S02]  /*4e70*/  STL [R1+0x2a60], R148 ;  /* 0x002a609401007387 */ /* 0x000fe40000100800 */
[----:B------:R-:W-:Y:S01]  /*4e80*/  ISETP.GT.U32.AND P3, PT, R251, R9, PT ;  /* 0x00000009fb00720c */ /* 0x000fe20003f64070 */
[----:B------:R-:W-:Y:S01]  /*4e90*/  @!P5 IMAD.MOV R6, RZ, RZ, -R6 ;  /* 0x000000ffff06d224 */ /* 0x000fe200078e0a06 */
[----:B------:R-:W-:Y:S01]  /*4ea0*/  ISETP.GE.AND P5, PT, R83, RZ, PT ;  /* 0x000000ff5300720c */ /* 0x000fe20003fa6270 */
[----:B------:R-:W-:Y:S01]  /*4eb0*/  @!P6 IMAD.MOV R5, RZ, RZ, -R5 ;  /* 0x000000ffff05e224 */ /* 0x000fe200078e0a05 */
[----:B------:R-:W-:Y:S01]  /*4ec0*/  ISETP.GT.U32.AND P6, PT, R251, R8, PT ;  /* 0x00000008fb00720c */ /* 0x000fe20003fc4070 */
[----:B------:R-:W-:Y:S01]  /*4ed0*/  @!P4 IMAD.IADD R7, R7, 0x1, -R251 ;  /* 0x000000010707c824 */ /* 0x000fe200078e0afb */
[C---:B------:R-:W-:Y:S01]  /*4ee0*/  ISETP.GT.U32.AND P4, PT, R251.reuse, R10, PT ;  /* 0x0000000afb00720c */ /* 0x040fe20003f84070 */
[----:B------:R-:W-:Y:S01]  /*4ef0*/  IMAD R55, R251, R55, R102 ;  /* 0x00000037fb377224 */ /* 0x000fe200078e0266 */
[----:B------:R-:W-:Y:S01]  /*4f00*/  STL [R1+0x2c0c], R2 ;  /* 0x002c0c0201007387 */ /* 0x000fe20000100800 */
[----:B------:R-:W-:-:S02]  /*4f10*/  IMAD.MOV R56, RZ, RZ, -R57 ;  /* 0x000000ffff387224 */ /* 0x000fc400078e0a39 */
[----:B------:R-:W-:Y:S01]  /*4f20*/  IMAD.HI.U32 R57, R205, R106, RZ ;  /* 0x0000006acd397227 */ /* 0x000fe200078e00ff */
[----:B------:R-:W-:Y:S03]  /*4f30*/  STL [R1+0x2c10], R3 ;  /* 0x002c100301007387 */ /* 0x000fe60000100800 */
[----:B------:R-:W-:Y:S01]  /*4f40*/  @!P5 IMAD.MOV R7, RZ, RZ, -R7 ;  /* 0x000000ffff07d224 */ /* 0x000fe200078e0a07 */
[----:B------:R1:W-:Y:S01]  /*4f50*/  STL [R1+0x2c14], R4 ;  /* 0x002c140401007387 */ /* 0x0003e20000100800 */
[--C-:B------:R-:W-:Y:S01]  /*4f60*/  @!P6 IMAD.IADD R8, R8, 0x1, -R251.reuse ;  /* 0x000000010808e824 */ /* 0x100fe200078e0afb */
[----:B------:R-:W-:Y:S01]  /*4f70*/  ISETP.GT.U32.AND P6, PT, R251, R11, PT ;  /* 0x0000000bfb00720c */ /* 0x000fe20003fc4070 */
[--C-:B------:R-:W-:Y:S01]  /*4f80*/  @!P4 IMAD.IADD R10, R10, 0x1, -R251.reuse ;  /* 0x000000010a0ac824 */ /* 0x100fe200078e0afb */
[----:B------:R-:W-:Y:S01]  /*4f90*/  ISETP.GE.AND P4, PT, R150, RZ, PT ;  /* 0x000000ff9600720c */ /* 0x000fe20003f86270 */
[----:B------:R-:W-:Y:S01]  /*4fa0*/  @!P3 IMAD.IADD R9, R9, 0x1, -R251 ;  /* 0x000000010909b824 */ /* 0x000fe200078e0afb */
[----:B------:R-:W-:Y:S01]  /*4fb0*/  ISETP.GE.AND P3, PT, R159, RZ, PT ;  /* 0x000000ff9f00720c */ /* 0x000fe20003f66270 */
[C---:B------:R-:W-:Y:S01]  /*4fc0*/  IMAD R56, R251.reuse, R56, R104 ;  /* 0x00000038fb387224 */ /* 0x040fe200078e0268 */
[----:B------:R-:W-:Y:S01]  /*4fd0*/  ISETP.GT.U32.AND P5, PT, R251, R10, PT ;  /* 0x0000000afb00720c */ /* 0x000fe20003fa4070 */
[----:B------:R-:W-:Y:S01]  /*4fe0*/  IMAD.MOV R57, RZ, RZ, -R57 ;  /* 0x000000ffff397224 */ /* 0x000fe200078e0a39 */
[C---:B------:R-:W-:Y:S01]  /*4ff0*/  IADD3 R150, R248.reuse, 0x84, RZ ;  /* 0x00000084f8967810 */ /* 0x040fe20007ffe0ff */
[----:B------:R-:W-:Y:S01]  /*5000*/  IMAD.HI.U32 R59, R205, R94, RZ ;  /* 0x0000005ecd3b7227 */ /* 0x000fe200078e00ff */
[C---:B------:R-:W-:Y:S01]  /*5010*/  IADD3 R159, R248.reuse, 0x8d, RZ ;  /* 0x0000008df89f7810 */ /* 0x040fe20007ffe0ff */
[----:B------:R-:W-:Y:S01]  /*5020*/  STL [R1+0x2a48], R149 ;  /* 0x002a489501007387 */ /* 0x000fe20000100800 */
[C---:B-1----:R-:W-:Y:S01]  /*5030*/  IADD3 R4, R248.reuse, 0x95, RZ ;  /* 0x00000095f8047810 */ /* 0x042fe20007ffe0ff */
[----:B------:R-:W-:Y:S01]  /*5040*/  @!P6 IMAD.IADD R11, R11, 0x1, -R251 ;  /* 0x000000010b0be824 */ /* 0x000fe200078e0afb */
[----:B------:R-:W-:Y:S01]  /*5050*/  IADD3 R3, R248, 0x96, RZ ;  /* 0x00000096f8037810 */ /* 0x000fe20007ffe0ff */
[----:B------:R-:W-:Y:S01]  /*5060*/  @!P4 IMAD.MOV R9, RZ, RZ, -R9 ;  /* 0x000000ffff09c224 */ /* 0x000fe200078e0a09 */
[C---:B------:R-:W-:Y:S01]  /*5070*/  ISETP.GT.U32.AND P4, PT, R251.reuse, R13, PT ;  /* 0x0000000dfb00720c */ /* 0x040fe20003f84070 */
[----:B------:R-:W-:Y:S01]  /*5080*/  @!P3 IMAD.MOV R8, RZ, RZ, -R8 ;  /* 0x000000ffff08b224 */ /* 0x000fe200078e0a08 */
[C---:B------:R-:W-:Y:S01]  /*5090*/  ISETP.GT.U32.AND P6, PT, R251.reuse, R11, PT ;  /* 0x0000000bfb00720c */ /* 0x040fe20003fc4070 */
[----:B------:R-:W-:Y:S01]  /*50a0*/  @!P5 IMAD.IADD R10, R10, 0x1, -R251 ;  /* 0x000000010a0ad824 */ /* 0x000fe200078e0afb */
[C---:B------:R-:W-:Y:S01]  /*50b0*/  ISETP.GT.U32.AND P5, PT, R251.reuse, R14, PT ;  /* 0x0000000efb00720c */ /* 0x040fe20003fa4070 */
[C---:B------:R-:W-:Y:S01]  /*50c0*/  IMAD R57, R251.reuse, R57, R106 ;  /* 0x00000039fb397224 */ /* 0x040fe200078e026a */
[----:B------:R-:W-:Y:S01]  /*50d0*/  ISETP.GT.U32.AND P3, PT, R251, R12, PT ;  /* 0x0000000cfb00720c */ /* 0x000fe20003f64070 */
[----:B------:R-:W-:Y:S01]  /*50e0*/  IMAD.MOV R59, RZ, RZ, -R59 ;  /* 0x000000ffff3b7224 */ /* 0x000fe200078e0a3b */
[----:B------:R-:W-:Y:S01]  /*50f0*/  STL [R1+0x2a50], R171 ;  /* 0x002a50ab01007387 */ /* 0x000fe20000100800 */
[----:B------:R-:W-:Y:S01]  /*5100*/  IMAD.HI.U32 R61, R205, R96, RZ ;  /* 0x00000060cd3d7227 */ /* 0x000fe200078e00ff */
[----:B------:R-:W-:-:S02]  /*5110*/  IADD3 R2, R248, 0x9a, RZ ;  /* 0x0000009af8027810 */ /* 0x000fc40007ffe0ff */
[----:B------:R-:W-:Y:S01]  /*5120*/  STL [R1+0x2c18], R5 ;  /* 0x002c180501007387 */ /* 0x000fe20000100800 */
[--C-:B------:R-:W-:Y:S02]  /*5130*/  @!P4 IMAD.IADD R13, R13, 0x1, -R251.reuse ;  /* 0x000000010d0dc824 */ /* 0x100fe400078e0afb */
[--C-:B------:R-:W-:Y:S01]  /*5140*/  @!P6 IMAD.IADD R11, R11, 0x1, -R251.reuse ;  /* 0x000000010b0be824 */ /* 0x100fe200078e0afb */
[----:B------:R-:W-:Y:S01]  /*5150*/  ISETP.GE.AND P6, PT, R158, RZ, PT ;  /* 0x000000ff9e00720c */ /* 0x000fe20003fc6270 */
[--C-:B------:R-:W-:Y:S01]  /*5160*/  @!P5 IMAD.IADD R14, R14, 0x1, -R251.reuse ;  /* 0x000000010e0ed824 */ /* 0x100fe200078e0afb */
[----:B------:R-:W-:Y:S01]  /*5170*/  ISETP.GT.U32.AND P5, PT, R251, R13, PT ;  /* 0x0000000dfb00720c */ /* 0x000fe20003fa4070 */
[----:B------:R-:W-:Y:S01]  /*5180*/  @!P3 IMAD.IADD R12, R12, 0x1, -R251 ;  /* 0x000000010c0cb824 */ /* 0x000fe200078e0afb */
[----:B------:R-:W-:Y:S01]  /*5190*/  ISETP.GE.AND P3, PT, R85, RZ, PT ;  /* 0x000000ff5500720c */ /* 0x000fe20003f66270 */
[C---:B------:R-:W-:Y:S01]  /*51a0*/  IMAD R58, R251.reuse, R59, R94 ;  /* 0x0000003bfb3a7224 */ /* 0x040fe200078e025e */
[----:B------:R-:W-:Y:S01]  /*51b0*/  IABS R94, R130 ;  /* 0x00000082005e7213 */ /* 0x000fe20000000000 */
[----:B------:R-:W-:Y:S01]  /*51c0*/  IMAD.MOV R61, RZ, RZ, -R61 ;  /* 0x000000ffff3d7224 */ /* 0x000fe200078e0a3d */
[----:B------:R-:W-:Y:S01]  /*51d0*/  ISETP.GT.U32.AND P4, PT, R251, R12, PT ;  /* 0x0000000cfb00720c */ /* 0x000fe20003f84070 */
[----:B------:R-:W-:Y:S01]  /*51e0*/  IMAD.HI.U32 R65, R205, R86, RZ ;  /* 0x00000056cd417227 */ /* 0x000fe200078e00ff */
[----:B------:R1:W-:Y:S01]  /*51f0*/  STL [R1+0x2c1c], R6 ;  /* 0x002c1c0601007387 */ /* 0x0003e20000100800 */
[----:B------:R-:W-:-:S02]  /*5200*/  IADD3 R158, R248, 0x91, RZ ;  /* 0x00000091f89e7810 */ /* 0x000fc40007ffe0ff */
[----:B------:R-:W-:Y:S01]  /*5210*/  @!P6 IMAD.MOV R10, RZ, RZ, -R10 ;  /* 0x000000ffff0ae224 */ /* 0x000fe200078e0a0a */
[----:B------:R-:W-:Y:S01]  /*5220*/  ISETP.GT.U32.AND P6, PT, R251, R14, PT ;  /* 0x0000000efb00720c */ /* 0x000fe20003fc4070 */
[----:B------:R-:W-:Y:S01]  /*5230*/  @!P5 IMAD.IADD R13, R13, 0x1, -R251 ;  /* 0x000000010d0dd824 */ /* 0x000fe200078e0afb */
[C---:B------:R-:W-:Y:S01]  /*5240*/  ISETP.GT.U32.AND P5, PT, R251.reuse, R16, PT ;  /* 0x00000010fb00720c */ /* 0x040fe20003fa4070 */
[----:B------:R-:W-:Y:S01]  /*5250*/  @!P3 IMAD.MOV R11, RZ, RZ, -R11 ;  /* 0x000000ffff0bb224 */ /* 0x000fe200078e0a0b */
[C---:B------:R-:W-:Y:S01]  /*5260*/  ISETP.GT.U32.AND P3, PT, R251.reuse, R15, PT ;  /* 0x0000000ffb00720c */ /* 0x040fe20003f64070 */
[----:B------:R-:W-:Y:S01]  /*5270*/  IMAD R59, R251, R61, R96 ;  /* 0x0000003dfb3b7224 */ /* 0x000fe200078e0260 */
[----:B------:R-:W-:Y:S01]  /*5280*/  STL [R1+0x2a54], R152 ;  /* 0x002a549801007387 */ /* 0x000fe20000100800 */
[--C-:B------:R-:W-:Y:S01]  /*5290*/  @!P4 IMAD.IADD R12, R12, 0x1, -R251.reuse ;  /* 0x000000010c0cc824 */ /* 0x100fe200078e0afb */
[----:B------:R-:W-:Y:S01]  /*52a0*/  ISETP.GE.AND P4, PT, R154, RZ, PT ;  /* 0x000000ff9a00720c */ /* 0x000fe20003f86270 */
[----:B------:R-:W-:Y:S01]  /*52b0*/  IMAD.HI.U32 R61, R205, R94, RZ ;  /* 0x0000005ecd3d7227 */ /* 0x000fe200078e00ff */
[C---:B------:R-:W-:Y:S01]  /*52c0*/  IADD3 R154, R248.reuse, 0x88, RZ ;  /* 0x00000088f89a7810 */ /* 0x040fe20007ffe0ff */
[----:B------:R-:W-:Y:S01]  /*52d0*/  STL [R1+0x2c20], R7 ;  /* 0x002c200701007387 */ /* 0x000fe20000100800 */
[----:B-1----:R-:W-:Y:S01]  /*52e0*/  IADD3 R6, R248, 0x92, RZ ;  /* 0x00000092f8067810 */ /* 0x002fe20007ffe0ff */
[--C-:B------:R-:W-:Y:S01]  /*52f0*/  @!P6 IMAD.IADD R14, R14, 0x1, -R251.reuse ;  /* 0x000000010e0ee824 */ /* 0x100fe200078e0afb */
[----:B------:R-:W-:Y:S01]  /*5300*/  ISETP.GE.AND P6, PT, R144, RZ, PT ;  /* 0x000000ff9000720c */ /* 0x000fe20003fc6270 */
[--C-:B------:R-:W-:Y:S01]  /*5310*/  @!P5 IMAD.IADD R16, R16, 0x1, -R251.reuse ;  /* 0x000000011010d824 */ /* 0x100fe200078e0afb */
[----:B------:R-:W-:Y:S01]  /*5320*/  IADD3 R144, R248, 0x89, RZ ;  /* 0x00000089f8907810 */ /* 0x000fe20007ffe0ff */
[----:B------:R-:W-:Y:S01]  /*5330*/  @!P3 IMAD.IADD R15, R15, 0x1, -R251 ;  /* 0x000000010f0fb824 */ /* 0x000fe200078e0afb */
[----:B------:R-:W-:Y:S01]  /*5340*/  ISETP.GE.AND P3, PT, R87, RZ, PT ;  /* 0x000000ff5700720c */ /* 0x000fe20003f66270 */
[----:B------:R-:W-:Y:S01]  /*5350*/  IMAD.MOV R61, RZ, RZ, -R61 ;  /* 0x000000ffff3d7224 */ /* 0x000fe200078e0a3d */
[C---:B------:R-:W-:Y:S01]  /*5360*/  ISETP.GT.U32.AND P5, PT, R251.reuse, R16, PT ;  /* 0x00000010fb00720c */ /* 0x040fe20003fa4070 */
[----:B------:R-:W-:Y:S01]  /*5370*/  @!P4 IMAD.MOV R12, RZ, RZ, -R12 ;  /* 0x000000ffff0cc224 */ /* 0x000fe200078e0a0c */
[C---:B------:R-:W-:Y:S01]  /*5380*/  ISETP.GT.U32.AND P4, PT, R251.reuse, R15, PT ;  /* 0x0000000ffb00720c */ /* 0x040fe20003f84070 */
[C---:B------:R-:W-:Y:S01]  /*5390*/  IMAD R61, R251.reuse, R61, R94 ;  /* 0x0000003dfb3d7224 */ /* 0x040fe200078e025e */
[----:B------:R-:W-:Y:S01]  /*53a0*/  IABS R87, R154 ;  /* 0x0000009a00577213 */ /* 0x000fe20000000000 */
[----:B------:R-:W-:Y:S01]  /*53b0*/  IMAD.MOV R65, RZ, RZ, -R65 ;  /* 0x000000ffff417224 */ /* 0x000fe200078e0a41 */
[----:B------:R1:W-:Y:S01]  /*53c0*/  STL [R1+0x2c24], R8 ;  /* 0x002c240801007387 */ /* 0x0003e20000100800 */
[----:B------:R-:W-:Y:S01]  /*53d0*/  @!P6 IMAD.MOV R13, RZ, RZ, -R13 ;  /* 0x000000ffff0de224 */ /* 0x000fe200078e0a0d */
[C---:B------:R-:W-:Y:S01]  /*53e0*/  ISETP.GT.U32.AND P6, PT, R251.reuse, R17, PT ;  /* 0x00000011fb00720c */ /* 0x040fe20003fc4070 */
[C---:B------:R-:W-:Y:S01]  /*53f0*/  IMAD R65, R251.reuse, R65, R86 ;  /* 0x00000041fb417224 */ /* 0x040fe200078e0256 */
[----:B------:R2:W-:Y:S01]  /*5400*/  STL [R1+0x2c28], R9 ;  /* 0x002c280901007387 */ /* 0x0005e20000100800 */
[----:B------:R-:W-:Y:S01]  /*5410*/  @!P3 IMAD.MOV R14, RZ, RZ, -R14 ;  /* 0x000000ffff0eb224 */ /* 0x000fe200078e0a0e */
[C---:B------:R-:W-:Y:S01]  /*5420*/  ISETP.GT.U32.AND P3, PT, R251.reuse, R18, PT ;  /* 0x00000012fb00720c */ /* 0x040fe20003f64070 */
[--C-:B------:R-:W-:Y:S01]  /*5430*/  @!P5 IMAD.IADD R16, R16, 0x1, -R251.reuse ;  /* 0x000000011010d824 */ /* 0x100fe200078e0afb */
[----:B------:R-:W-:Y:S01]  /*5440*/  ISETP.GT.U32.AND P5, PT, R251, R19, PT ;  /* 0x00000013fb00720c */ /* 0x000fe20003fa4070 */
[----:B------:R-:W-:Y:S01]  /*5450*/  @!P4 IMAD.IADD R15, R15, 0x1, -R251 ;  /* 0x000000010f0fc824 */ /* 0x000fe200078e0afb */
[----:B------:R-:W-:Y:S01]  /*5460*/  ISETP.GE.AND P4, PT, R89, RZ, PT ;  /* 0x000000ff5900720c */ /* 0x000fe20003f86270 */
[----:B------:R-:W-:Y:S01]  /*5470*/  IMAD.HI.U32 R68, R205, R84, RZ ;  /* 0x00000054cd447227 */ /* 0x000fe200078e00ff */
[----:B------:R-:W-:Y:S01]  /*5480*/  STL [R1+0x2a30], R150 ;  /* 0x002a309601007387 */ /* 0x000fe20000100800 */
[----:B-1----:R-:W-:-:S02]  /*5490*/  IADD3 R8, R248, 0xb6, RZ ;  /* 0x000000b6f8087810 */ /* 0x002fc40007ffe0ff */
[--C-:B------:R-:W-:Y:S01]  /*54a0*/  @!P6 IMAD.IADD R17, R17, 0x1, -R251.reuse ;  /* 0x000000011111e824 */ /* 0x100fe200078e0afb */
[----:B------:R-:W-:Y:S01]  /*54b0*/  ISETP.GE.AND P6, PT, R91, RZ, PT ;  /* 0x000000ff5b00720c */ /* 0x000fe20003fc6270 */
[----:B------:R-:W-:Y:S01]  /*54c0*/  IMAD.MOV R68, RZ, RZ, -R68 ;  /* 0x000000ffff447224 */ /* 0x000fe200078e0a44 */
[----:B------:R-:W-:Y:S01]  /*54d0*/  STL [R1+0x2a3c], R170 ;  /* 0x002a3caa01007387 */ /* 0x000fe20000100800 */
[--C-:B------:R-:W-:Y:S01]  /*54e0*/  @!P3 IMAD.IADD R18, R18, 0x1, -R251.reuse ;  /* 0x000000011212b824 */ /* 0x100fe200078e0afb */
[----:B------:R-:W-:Y:S01]  /*54f0*/  ISETP.GT.U32.AND P3, PT, R251, R17, PT ;  /* 0x00000011fb00720c */ /* 0x000fe20003f64070 */
[----:B------:R-:W-:Y:S01]  /*5500*/  @!P5 IMAD.IADD R19, R19, 0x1, -R251 ;  /* 0x000000011313d824 */ /* 0x000fe200078e0afb */
[----:B------:R-:W-:Y:S01]  /*5510*/  STL [R1+0x2a44], R169 ;  /* 0x002a44a901007387 */ /* 0x000fe20000100800 */
[----:B------:R-:W-:Y:S01]  /*5520*/  @!P4 IMAD.MOV R15, RZ, RZ, -R15 ;  /* 0x000000ffff0fc224 */ /* 0x000fe200078e0a0f */
[C---:B------:R-:W-:Y:S01]  /*5530*/  ISETP.GT.U32.AND P4, PT, R251.reuse, R18, PT ;  /* 0x00000012fb00720c */ /* 0x040fe20003f84070 */
[C---:B------:R-:W-:Y:S01]  /*5540*/  IMAD R68, R251.reuse, R68, R84 ;  /* 0x00000044fb447224 */ /* 0x040fe200078e0254 */
[----:B------:R-:W-:Y:S01]  /*5550*/  ISETP.GT.U32.AND P5, PT, R251, R19, PT ;  /* 0x00000013fb00720c */ /* 0x000fe20003fa4070 */
[----:B------:R-:W-:Y:S01]  /*5560*/  IMAD.HI.U32 R69, R205, R82, RZ ;  /* 0x00000052cd457227 */ /* 0x000fe200078e00ff */
[----:B------:R-:W-:Y:S01]  /*5570*/  STL [R1+0x2c2c], R10 ;  /* 0x002c2c0a01007387 */ /* 0x000fe20000100800 */
[----:B--2---:R-:W-:-:S02]  /*5580*/  IADD3 R9, R248, 0xa4, RZ ;  /* 0x000000a4f8097810 */ /* 0x004fc40007ffe0ff */
[----:B------:R-:W-:Y:S01]  /*5590*/  @!P6 IMAD.MOV R16, RZ, RZ, -R16 ;  /* 0x000000ffff10e224 */ /* 0x000fe200078e0a10 */
[----:B------:R-:W-:Y:S01]  /*55a0*/  ISETP.GT.U32.AND P6, PT, R251, R20, PT ;  /* 0x00000014fb00720c */ /* 0x000fe20003fc4070 */
[----:B------:R-:W-:Y:S01]  /*55b0*/  @!P3 IMAD.IADD R17, R17, 0x1, -R251 ;  /* 0x000000011111b824 */ /* 0x000fe200078e0afb */
[----:B------:R-:W-:Y:S01]  /*55c0*/  ISETP.GE.AND P3, PT, R157, RZ, PT ;  /* 0x000000ff9d00720c */ /* 0x000fe20003f66270 */
[----:B------:R-:W-:Y:S01]  /*55d0*/  IMAD.MOV R69, RZ, RZ, -R69 ;  /* 0x000000ffff457224 */ /* 0x000fe200078e0a45 */
[----:B------:R1:W-:Y:S01]  /*55e0*/  STL [R1+0x2c30], R11 ;  /* 0x002c300b01007387 */ /* 0x0003e20000100800 */
[--C-:B------:R-:W-:Y:S01]  /*55f0*/  @!P4 IMAD.IADD R18, R18, 0x1, -R251.reuse ;  /* 0x000000011212c824 */ /* 0x100fe200078e0afb */
[----:B------:R-:W-:Y:S01]  /*5600*/  ISETP.GT.U32.AND P4, PT, R251, R21, PT ;  /* 0x00000015fb00720c */ /* 0x000fe20003f84070 */
[--C-:B------:R-:W-:Y:S01]  /*5610*/  @!P5 IMAD.IADD R19, R19, 0x1, -R251.reuse ;  /* 0x000000011313d824 */ /* 0x100fe200078e0afb */
[----:B------:R-:W-:Y:S01]  /*5620*/  ISETP.GE.AND P5, PT, R156, RZ, PT ;  /* 0x000000ff9c00720c */ /* 0x000fe20003fa6270 */
[----:B------:R-:W-:Y:S01]  /*5630*/  IMAD.HI.U32 R71, R205, R80, RZ ;  /* 0x00000050cd477227 */ /* 0x000fe200078e00ff */
[C---:B------:R-:W-:Y:S01]  /*5640*/  IADD3 R156, R248.reuse, 0x93, RZ ;  /* 0x00000093f89c7810 */ /* 0x040fe20007ffe0ff */
[----:B------:R-:W-:Y:S01]  /*5650*/  STL [R1+0x2a2c], R168 ;  /* 0x002a2ca801007387 */ /* 0x000fe20000100800 */
[----:B------:R-:W-:Y:S01]  /*5660*/  IADD3 R157, R248, 0x97, RZ ;  /* 0x00000097f89d7810 */ /* 0x000fe20007ffe0ff */
[----:B------:R-:W-:Y:S01]  /*5670*/  @!P6 IMAD.IADD R20, R20, 0x1, -R251 ;  /* 0x000000011414e824 */ /* 0x000fe200078e0afb */
[----:B------:R-:W-:Y:S01]  /*5680*/  ISETP.GE.AND P6, PT, R155, RZ, PT ;  /* 0x000000ff9b00720c */ /* 0x000fe20003fc6270 */
[----:B------:R-:W-:Y:S01]  /*5690*/  @!P3 IMAD.MOV R17, RZ, RZ, -R17 ;  /* 0x000000ffff11b224 */ /* 0x000fe200078e0a11 */
[C---:B-1----:R-:W-:Y:S01]  /*56a0*/  IADD3 R11, R248.reuse, 0x8e, RZ ;  /* 0x0000008ef80b7810 */ /* 0x042fe20007ffe0ff */
[C---:B------:R-:W-:Y:S01]  /*56b0*/  IMAD R69, R251.reuse, R69, R82 ;  /* 0x00000045fb457224 */ /* 0x040fe200078e0252 */
[----:B------:R-:W-:Y:S01]  /*56c0*/  ISETP.GT.U32.AND P3, PT, R251, R20, PT ;  /* 0x00000014fb00720c */ /* 0x000fe20003f64070 */
[----:B------:R-:W-:Y:S01]  /*56d0*/  @!P4 IMAD.IADD R21, R21, 0x1, -R251 ;  /* 0x000000011515c824 */ /* 0x000fe200078e0afb */
[C---:B------:R-:W-:Y:S01]  /*56e0*/  IADD3 R155, R248.reuse, 0x8f, RZ ;  /* 0x0000008ff89b7810 */ /* 0x040fe20007ffe0ff */
[----:B------:R-:W-:Y:S01]  /*56f0*/  @!P5 IMAD.MOV R18, RZ, RZ, -R18 ;  /* 0x000000ffff12d224 */ /* 0x000fe200078e0a12 */
[C---:B------:R-:W-:Y:S01]  /*5700*/  ISETP.GT.U32.AND P5, PT, R251.reuse, R22, PT ;  /* 0x00000016fb00720c */ /* 0x040fe20003fa4070 */
[----:B------:R-:W-:Y:S01]  /*5710*/  IMAD.MOV R71, RZ, RZ, -R71 ;  /* 0x000000ffff477224 */ /* 0x000fe200078e0a47 */
[----:B------:R-:W-:Y:S01]  /*5720*/  ISETP.GT.U32.AND P4, PT, R251, R21, PT ;  /* 0x00000015fb00720c */ /* 0x000fe20003f84070 */
[----:B------:R-:W-:Y:S01]  /*5730*/  IMAD.HI.U32 R76, R205, R72, RZ ;  /* 0x00000048cd4c7227 */ /* 0x000fe200078e00ff */
[----:B------:R-:W-:Y:S01]  /*5740*/  IABS R102, R157 ;  /* 0x0000009d00667213 */ /* 0x000fe20000000000 */
[----:B------:R-:W-:Y:S01]  /*5750*/  STL [R1+0x2a34], R154 ;  /* 0x002a349a01007387 */ /* 0x000fe20000100800 */
[----:B------:R-:W-:Y:S01]  /*5760*/  IADD3 R10, R248, 0x99, RZ ;  /* 0x00000099f80a7810 */ /* 0x000fe20007ffe0ff */
[----:B------:R-:W-:Y:S01]  /*5770*/  @!P6 IMAD.MOV R19, RZ, RZ, -R19 ;  /* 0x000000ffff13e224 */ /* 0x000fe200078e0a13 */
[----:B------:R-:W-:Y:S01]  /*5780*/  ISETP.GE.AND P6, PT, R145, RZ, PT ;  /* 0x000000ff9100720c */ /* 0x000fe20003fc6270 */
[--C-:B------:R-:W-:Y:S01]  /*5790*/  @!P3 IMAD.IADD R20, R20, 0x1, -R251.reuse ;  /* 0x000000011414b824 */ /* 0x100fe200078e0afb */
[----:B------:R-:W-:Y:S01]  /*57a0*/  ISETP.GE.AND P3, PT, R93, RZ, PT ;  /* 0x000000ff5d00720c */ /* 0x000fe20003f66270 */
[----:B------:R-:W-:Y:S01]  /*57b0*/  IMAD R70, R251, R71, R80 ;  /* 0x00000047fb467224 */ /* 0x000fe200078e0250 */
[----:B------:R-:W-:Y:S01]  /*57c0*/  IABS R71, R140 ;  /* 0x0000008c00477213 */ /* 0x000fe20000000000 */
[--C-:B------:R-:W-:Y:S01]  /*57d0*/  @!P5 IMAD.IADD R22, R22, 0x1, -R251.reuse ;  /* 0x000000011616d824 */ /* 0x100fe200078e0afb */
[C---:B------:R-:W-:Y:S01]  /*57e0*/  IADD3 R145, R248.reuse, 0x8c, RZ ;  /* 0x0000008cf8917810 */ /* 0x040fe20007ffe0ff */
[----:B------:R-:W-:Y:S01]  /*57f0*/  @!P4 IMAD.IADD R21, R21, 0x1, -R251 ;  /* 0x000000011515c824 */ /* 0x000fe200078e0afb */
[----:B------:R-:W-:Y:S01]  /*5800*/  ISETP.GT.U32.AND P4, PT, R251, R23, PT ;  /* 0x00000017fb00720c */ /* 0x000fe20003f84070 */
[----:B------:R-:W-:Y:S01]  /*5810*/  IMAD.HI.U32 R78, R205, R71, RZ ;  /* 0x00000047cd4e7227 */ /* 0x000fe200078e00ff */
[C---:B------:R-:W-:Y:S01]  /*5820*/  ISETP.GT.U32.AND P5, PT, R251.reuse, R22, PT ;  /* 0x00000016fb00720c */ /* 0x040fe20003fa4070 */
[----:B------:R1:W-:Y:S01]  /*5830*/  STL [R1+0x2c34], R12 ;  /* 0x002c340c01007387 */ /* 0x0003e20000100800 */
[----:B------:R-:W-:Y:S01]  /*5840*/  IABS R93, R11 ;  /* 0x0000000b005d7213 */ /* 0x000fe20000000000 */
[----:B------:R-:W-:Y:S01]  /*5850*/  @!P6 IMAD.MOV R20, RZ, RZ, -R20 ;  /* 0x000000ffff14e224 */ /* 0x000fe200078e0a14 */
[----:B------:R-:W-:Y:S01]  /*5860*/  ISETP.GT.U32.AND P6, PT, R251, R24, PT ;  /* 0x00000018fb00720c */ /* 0x000fe20003fc4070 */
[----:B------:R-:W-:Y:S01]  /*5870*/  @!P3 IMAD.MOV R21, RZ, RZ, -R21 ;  /* 0x000000ffff15b224 */ /* 0x000fe200078e0a15 */
[----:B------:R-:W-:Y:S01]  /*5880*/  ISETP.GE.AND P3, PT, R95, RZ, PT ;  /* 0x000000ff5f00720c */ /* 0x000fe20003f66270 */
[----:B------:R-:W-:Y:S01]  /*5890*/  IMAD.MOV R78, RZ, RZ, -R78 ;  /* 0x000000ffff4e7224 */ /* 0x000fe200078e0a4e */
[----:B------:R-:W-:Y:S01]  /*58a0*/  STL [R1+0x2c38], R13 ;  /* 0x002c380d01007387 */ /* 0x000fe20000100800 */
[----:B------:R-:W-:Y:S01]  /*58b0*/  IMAD.HI.U32 R75, R205, R73, RZ ;  /* 0x00000049cd4b7227 */ /* 0x000fe200078e00ff */
[----:B------:R-:W-:-:S02]  /*58c0*/  IADD3 R7, R248, 0xbb, RZ ;  /* 0x000000bbf8077810 */ /* 0x000fc40007ffe0ff */
[----:B------:R2:W-:Y:S01]  /*58d0*/  STL [R1+0x2c3c], R14 ;  /* 0x002c3c0e01007387 */ /* 0x0005e20000100800 */
[--C-:B------:R-:W-:Y:S01]  /*58e0*/  @!P5 IMAD.IADD R22, R22, 0x1, -R251.reuse ;  /* 0x000000011616d824 */ /* 0x100fe200078e0afb */
[----:B------:R-:W-:Y:S01]  /*58f0*/  ISETP.GT.U32.AND P5, PT, R251, R25, PT ;  /* 0x00000019fb00720c */ /* 0x000fe20003fa4070 */
[--C-:B------:R-:W-:Y:S01]  /*5900*/  @!P4 IMAD.IADD R23, R23, 0x1, -R251.reuse ;  /* 0x000000011717c824 */ /* 0x100fe200078e0afb */
[----:B------:R-:W-:Y:S01]  /*5910*/  STL [R1+0x2a28], R144 ;  /* 0x002a289001007387 */ /* 0x000fe20000100800 */
[----:B------:R-:W-:Y:S01]  /*5920*/  @!P6 IMAD.IADD R24, R24, 0x1, -R251 ;  /* 0x000000011818e824 */ /* 0x000fe200078e0afb */
[----:B-1----:R-:W-:Y:S01]  /*5930*/  IADD3 R12, R248, 0xa0, RZ ;  /* 0x000000a0f80c7810 */ /* 0x002fe20007ffe0ff */
[----:B------:R-:W-:Y:S01]  /*5940*/  @!P3 IMAD.MOV R22, RZ, RZ, -R22 ;  /* 0x000000ffff16b224 */ /* 0x000fe200078e0a16 */
[C---:B------:R-:W-:Y:S01]  /*5950*/  ISETP.GT.U32.AND P4, PT, R251.reuse, R23, PT ;  /* 0x00000017fb00720c */ /* 0x040fe20003f84070 */
[C---:B------:R-:W-:Y:S01]  /*5960*/  IMAD R71, R251.reuse, R78, R71 ;  /* 0x0000004efb477224 */ /* 0x040fe200078e0247 */
[----:B------:R-:W-:Y:S01]  /*5970*/  ISETP.GT.U32.AND P6, PT, R251, R24, PT ;  /* 0x00000018fb00720c */ /* 0x000fe20003fc4070 */
[----:B------:R-:W-:Y:S01]  /*5980*/  IMAD.MOV R76, RZ, RZ, -R76 ;  /* 0x000000ffff4c7224 */ /* 0x000fe200078e0a4c */
[----:B------:R-:W-:Y:S01]  /*5990*/  ISETP.GE.AND P3, PT, R146, RZ, PT ;  /* 0x000000ff9200720c */ /* 0x000fe20003f66270 */
[----:B------:R-:W-:Y:S01]  /*59a0*/  IMAD.HI.U32 R79, R205, R74, RZ ;  /* 0x0000004acd4f7227 */ /* 0x000fe200078e00ff */
[C---:B------:R-:W-:Y:S01]  /*59b0*/  IADD3 R146, R248.reuse, 0x90, RZ ;  /* 0x00000090f8927810 */ /* 0x040fe20007ffe0ff */
[----:B------:R1:W-:Y:S01]  /*59c0*/  STL [R1+0x2c40], R15 ;  /* 0x002c400f01007387 */ /* 0x0003e20000100800 */
[C---:B--2---:R-:W-:Y:S01]  /*59d0*/  IADD3 R14, R248.reuse, 0xa9, RZ ;  /* 0x000000a9f80e7810 */ /* 0x044fe20007ffe0ff */
[----:B------:R-:W-:Y:S01]  /*59e0*/  @!P5 IMAD.IADD R25, R25, 0x1, -R251 ;  /* 0x000000011919d824 */ /* 0x000fe200078e0afb */
[----:B------:R-:W-:Y:S01]  /*59f0*/  IADD3 R5, R248, 0xbe, RZ ;  /* 0x000000bef8057810 */ /* 0x000fe20007ffe0ff */
[----:B------:R-:W-:Y:S01]  /*5a00*/  IMAD.MOV R75, RZ, RZ, -R75 ;  /* 0x000000ffff4b7224 */ /* 0x000fe200078e0a4b */
[----:B------:R-:W-:Y:S01]  /*5a10*/  STL [R1+0x2a20], R167 ;  /* 0x002a20a701007387 */ /* 0x000fe20000100800 */
[--C-:B------:R-:W-:Y:S01]  /*5a20*/  @!P4 IMAD.IADD R23, R23, 0x1, -R251.reuse ;  /* 0x000000011717c824 */ /* 0x100fe200078e0afb */
[C---:B------:R-:W-:Y:S01]  /*5a30*/  ISETP.GT.U32.AND P5, PT, R251.reuse, R25, PT ;  /* 0x00000019fb00720c */ /* 0x040fe20003fa4070 */
[----:B------:R-:W-:Y:S01]  /*5a40*/  @!P6 IMAD.IADD R24, R24, 0x1, -R251 ;  /* 0x000000011818e824 */ /* 0x000fe200078e0afb */
[----:B------:R-:W-:Y:S01]  /*5a50*/  ISETP.GT.U32.AND P6, PT, R251, R26, PT ;  /* 0x0000001afb00720c */ /* 0x000fe20003fc4070 */
[----:B------:R-:W-:Y:S01]  /*5a60*/  @!P3 IMAD.MOV R23, RZ, RZ, -R23 ;  /* 0x000000ffff17b224 */ /* 0x000fe200078e0a17 */
[----:B------:R-:W-:Y:S01]  /*5a70*/  ISETP.GE.AND P3, PT, R99, RZ, PT ;  /* 0x000000ff6300720c */ /* 0x000fe20003f66270 */
[----:B------:R-:W-:Y:S01]  /*5a80*/  IMAD R72, R251, R76, R72 ;  /* 0x0000004cfb487224 */ /* 0x000fe200078e0248 */
[----:B------:R-:W-:Y:S01]  /*5a90*/  ISETP.GE.AND P4, PT, R101, RZ, PT ;  /* 0x000000ff6500720c */ /* 0x000fe20003f86270 */
[----:B------:R-:W-:Y:S01]  /*5aa0*/  IMAD.MOV R79, RZ, RZ, -R79 ;  /* 0x000000ffff4f7224 */ /* 0x000fe200078e0a4f */
[----:B------:R-:W-:Y:S01]  /*5ab0*/  IABS R76, R142 ;  /* 0x0000008e004c7213 */ /* 0x000fe20000000000 */
[C---:B------:R-:W-:Y:S01]  /*5ac0*/  IMAD R73, R251.reuse, R75, R73 ;  /* 0x0000004bfb497224 */ /* 0x040fe200078e0249 */
[----:B------:R-:W-:Y:S01]  /*5ad0*/  IABS R75, R143 ;  /* 0x0000008f004b7213 */ /* 0x000fe20000000000 */
[----:B------:R-:W-:Y:S01]  /*5ae0*/  IMAD R74, R251, R79, R74 ;  /* 0x0000004ffb4a7224 */ /* 0x000fe200078e024a */
[----:B------:R-:W-:Y:S01]  /*5af0*/  IABS R79, R148 ;  /* 0x00000094004f7213 */ /* 0x000fe20000000000 */
[--C-:B------:R-:W-:Y:S01]  /*5b00*/  @!P5 IMAD.IADD R25, R25, 0x1, -R251.reuse ;  /* 0x000000011919d824 */ /* 0x100fe200078e0afb */
[C---:B------:R-:W-:Y:S01]  /*5b10*/  ISETP.GT.U32.AND P5, PT, R251.reuse, R27, PT ;  /* 0x0000001bfb00720c */ /* 0x040fe20003fa4070 */
[----:B------:R-:W-:Y:S01]  /*5b20*/  @!P6 IMAD.IADD R26, R26, 0x1, -R251 ;  /* 0x000000011a1ae824 */ /* 0x000fe200078e0afb */
[----:B------:R-:W-:Y:S01]  /*5b30*/  STL [R1+0x2a24], R166 ;  /* 0x002a24a601007387 */ /* 0x000fe20000100800 */
[----:B------:R-:W-:Y:S01]  /*5b40*/  @!P3 IMAD.MOV R25, RZ, RZ, -R25 ;  /* 0x000000ffff19b224 */ /* 0x000fe200078e0a19 */
[C---:B------:R-:W-:Y:S01]  /*5b50*/  ISETP.GT.U32.AND P3, PT, R251.reuse, R28, PT ;  /* 0x0000001cfb00720c */ /* 0x040fe20003f64070 */
[----:B------:R-:W-:Y:S01]  /*5b60*/  @!P4 IMAD.MOV R24, RZ, RZ, -R24 ;  /* 0x000000ffff18c224 */ /* 0x000fe200078e0a18 */
[----:B------:R-:W-:Y:S01]  /*5b70*/  ISETP.GT.U32.AND P6, PT, R251, R26, PT ;  /* 0x0000001afb00720c */ /* 0x000fe20003fc4070 */
[----:B------:R-:W-:Y:S01]  /*5b80*/  IMAD.HI.U32 R77, R205, R76, RZ ;  /* 0x0000004ccd4d7227 */ /* 0x000fe200078e00ff */
[----:B------:R-:W-:Y:S01]  /*5b90*/  ISETP.GE.AND P4, PT, R97, RZ, PT ;  /* 0x000000ff6100720c */ /* 0x000fe20003f86270 */
[----:B------:R-:W-:Y:S01]  /*5ba0*/  STL [R1+0x2c44], R16 ;  /* 0x002c441001007387 */ /* 0x000fe20000100800 */
[----:B------:R-:W-:Y:S01]  /*5bb0*/  IABS R97, R6 ;  /* 0x0000000600617213 */ /* 0x000fe20000000000 */
[----:B------:R-:W-:Y:S01]  /*5bc0*/  IMAD.HI.U32 R78, R205, R75, RZ ;  /* 0x0000004bcd4e7227 */ /* 0x000fe200078e00ff */
[C---:B-1----:R-:W-:Y:S01]  /*5bd0*/  IADD3 R15, R248.reuse, 0xb5, RZ ;  /* 0x000000b5f80f7810 */ /* 0x042fe20007ffe0ff */
[----:B------:R1:W-:Y:S01]  /*5be0*/  STL [R1+0x2c48], R17 ;  /* 0x002c481101007387 */ /* 0x0003e20000100800 */
[----:B------:R-:W-:Y:S01]  /*5bf0*/  IADD3 R13, R248, 0xc4, RZ ;  /* 0x000000c4f80d7810 */ /* 0x000fe20007ffe0ff */
[----:B------:R-:W-:-:S02]  /*5c00*/  @!P5 IMAD.IADD R27, R27, 0x1, -R251 ;  /* 0x000000011b1bd824 */ /* 0x000fc400078e0afb */
[--C-:B------:R-:W-:Y:S01]  /*5c10*/  @!P3 IMAD.IADD R28, R28, 0x1, -R251.reuse ;  /* 0x000000011c1cb824 */ /* 0x100fe200078e0afb */
[----:B------:R-:W-:Y:S01]  /*5c20*/  STL [R1+0x2c4c], R18 ;  /* 0x002c4c1201007387 */ /* 0x000fe20000100800 */
[----:B------:R-:W-:Y:S01]  /*5c30*/  @!P6 IMAD.IADD R26, R26, 0x1, -R251 ;  /* 0x000000011a1ae824 */ /* 0x000fe200078e0afb */
[C---:B------:R-:W-:Y:S01]  /*5c40*/  ISETP.GT.U32.AND P5, PT, R251.reuse, R27, PT ;  /* 0x0000001bfb00720c */ /* 0x040fe20003fa4070 */
[----:B------:R-:W-:Y:S01]  /*5c50*/  IMAD.MOV R77, RZ, RZ, -R77 ;  /* 0x000000ffff4d7224 */ /* 0x000fe200078e0a4d */
[C---:B------:R-:W-:Y:S01]  /*5c60*/  ISETP.GT.U32.AND P6, PT, R251.reuse, R29, PT ;  /* 0x0000001dfb00720c */ /* 0x040fe20003fc4070 */
[----:B------:R-:W-:Y:S01]  /*5c70*/  @!P4 IMAD.MOV R26, RZ, RZ, -R26 ;  /* 0x000000ffff1ac224 */ /* 0x000fe200078e0a1a */
[C---:B------:R-:W-:Y:S01]  /*5c80*/  ISETP.GT.U32.AND P3, PT, R251.reuse, R28, PT ;  /* 0x0000001cfb00720c */ /* 0x040fe20003f64070 */
[----:B------:R-:W-:Y:S01]  /*5c90*/  IMAD.MOV R78, RZ, RZ, -R78 ;  /* 0x000000ffff4e7224 */ /* 0x000fe200078e0a4e */
[----:B------:R2:W-:Y:S01]  /*5ca0*/  STL [R1+0x2c50], R19 ;  /* 0x002c501301007387 */ /* 0x0005e20000100800 */
[C---:B------:R-:W-:Y:S01]  /*5cb0*/  IMAD R76, R251.reuse, R77, R76 ;  /* 0x0000004dfb4c7224 */ /* 0x040fe200078e024c */
[----:B------:R-:W-:Y:S01]  /*5cc0*/  IABS R77, R141 ;  /* 0x0000008d004d7213 */ /* 0x000fe20000000000 */
[----:B------:R-:W-:Y:S01]  /*5cd0*/  IMAD R75, R251, R78, R75 ;  /* 0x0000004efb4b7224 */ /* 0x000fe200078e024b */
[----:B------:R-:W-:Y:S01]  /*5ce0*/  IABS R78, R172 ;  /* 0x000000ac004e7213 */ /* 0x000fe20000000000 */
        /* <DEDUP_REMOVED lines=9> */
[----:B------:R-:W-:Y:S01]  /*5d80*/  IMAD.HI.U32 R82, R205, R77, RZ ;  /* 0x0000004dcd527227 */ /* 0x000fe200078e00ff */
[----:B------:R-:W-:Y:S01]  /*5d90*/  ISETP.GT.U32.AND P4, PT, R251, R29, PT ;  /* 0x0000001dfb00720c */ /* 0x000fe20003f84070 */
[----:B------:R-:W-:Y:S01]  /*5da0*/  STL [R1+0x2a18], R159 ;  /* 0x002a189f01007387 */ /* 0x000fe20000100800 */
[C---:B------:R-:W-:Y:S01]  /*5db0*/  IADD3 R147, R248.reuse, 0x94, RZ ;  /* 0x00000094f8937810 */ /* 0x040fe20007ffe0ff */
[----:B------:R-:W-:Y:S01]  /*5dc0*/  IMAD.MOV R82, RZ, RZ, -R82 ;  /* 0x000000ffff527224 */ /* 0x000fe200078e0a52 */
[C---:B------:R-:W-:Y:S01]  /*5dd0*/  IADD3 R16, R248.reuse, 0xb0, RZ ;  /* 0x000000b0f8107810 */ /* 0x040fe20007ffe0ff */
[----:B------:R-:W-:Y:S01]  /*5de0*/  IMAD.HI.U32 R81, R205, R78, RZ ;  /* 0x0000004ecd517227 */ /* 0x000fe200078e00ff */
[----:B------:R-:W-:Y:S01]  /*5df0*/  STL [R1+0x2a1c], R11 ;  /* 0x002a1c0b01007387 */ /* 0x000fe20000100800 */
[----:B--2---:R-:W-:-:S02]  /*5e00*/  IADD3 R19, R248, 0xc2, RZ ;  /* 0x000000c2f8137810 */ /* 0x004fc40007ffe0ff */
[----:B------:R-:W-:Y:S01]  /*5e10*/  @!P5 IMAD.MOV R27, RZ, RZ, -R27 ;  /* 0x000000ffff1bd224 */ /* 0x000fe200078e0a1b */
[----:B------:R-:W-:Y:S01]  /*5e20*/  ISETP.GE.AND P5, PT, R105, RZ, PT ;  /* 0x000000ff6900720c */ /* 0x000fe20003fa6270 */
[----:B------:R-:W-:Y:S01]  /*5e30*/  @!P6 IMAD.MOV R28, RZ, RZ, -R28 ;  /* 0x000000ffff1ce224 */ /* 0x000fe200078e0a1c */
[----:B------:R-:W-:Y:S01]  /*5e40*/  ISETP.GT.U32.AND P6, PT, R251, R31, PT ;  /* 0x0000001ffb00720c */ /* 0x000fe20003fc4070 */
[--C-:B------:R-:W-:Y:S01]  /*5e50*/  @!P4 IMAD.IADD R29, R29, 0x1, -R251.reuse ;  /* 0x000000011d1dc824 */ /* 0x100fe200078e0afb */
[----:B------:R-:W-:Y:S01]  /*5e60*/  ISETP.GE.AND P4, PT, R103, RZ, PT ;  /* 0x000000ff6700720c */ /* 0x000fe20003f86270 */
[----:B------:R-:W-:Y:S01]  /*5e70*/  @!P3 IMAD.IADD R30, R30, 0x1, -R251 ;  /* 0x000000011e1eb824 */ /* 0x000fe200078e0afb */
[C---:B------:R-:W-:Y:S01]  /*5e80*/  ISETP.GT.U32.AND P3, PT, R251.reuse, R32, PT ;  /* 0x00000020fb00720c */ /* 0x040fe20003f64070 */
[C---:B------:R-:W-:Y:S01]  /*5e90*/  IMAD R77, R251.reuse, R82, R77 ;  /* 0x00000052fb4d7224 */ /* 0x040fe200078e024d */
[----:B------:R-:W-:Y:S01]  /*5ea0*/  IABS R82, R152 ;  /* 0x0000009800527213 */ /* 0x000fe20000000000 */
[----:B------:R-:W-:Y:S01]  /*5eb0*/  IMAD.MOV R81, RZ, RZ, -R81 ;  /* 0x000000ffff517224 */ /* 0x000fe200078e0a51 */
[----:B------:R-:W-:Y:S01]  /*5ec0*/  STL [R1+0x2c54], R20 ;  /* 0x002c541401007387 */ /* 0x000fe20000100800 */
[----:B------:R-:W-:Y:S01]  /*5ed0*/  IMAD.MOV R80, RZ, RZ, -R80 ;  /* 0x000000ffff507224 */ /* 0x000fe200078e0a50 */
[----:B------:R-:W-:Y:S01]  /*5ee0*/  IADD3 R18, R248, 0xc3, RZ ;  /* 0x000000c3f8127810 */ /* 0x000fe20007ffe0ff */
[----:B------:R-:W-:Y:S01]  /*5ef0*/  @!P5 IMAD.MOV R29, RZ, RZ, -R29 ;  /* 0x000000ffff1dd224 */ /* 0x000fe200078e0a1d */
[----:B------:R-:W-:Y:S01]  /*5f00*/  ISETP.GT.U32.AND P5, PT, R251, R30, PT ;  /* 0x0000001efb00720c */ /* 0x000fe20003fa4070 */
[--C-:B------:R-:W-:Y:S01]  /*5f10*/  @!P6 IMAD.IADD R31, R31, 0x1, -R251.reuse ;  /* 0x000000011f1fe824 */ /* 0x100fe200078e0afb */
[----:B------:R1:W-:Y:S01]  /*5f20*/  STL [R1+0x2c58], R21 ;  /* 0x002c581501007387 */ /* 0x0003e20000100800 */
[C---:B------:R-:W-:Y:S01]  /*5f30*/  IMAD R78, R251.reuse, R81, R78 ;  /* 0x00000051fb4e7224 */ /* 0x040fe200078e024e */
[----:B------:R-:W-:Y:S01]  /*5f40*/  IABS R81, R171 ;  /* 0x000000ab00517213 */ /* 0x000fe20000000000 */
[----:B------:R-:W-:Y:S01]  /*5f50*/  @!P3 IMAD.IADD R32, R32, 0x1, -R251 ;  /* 0x000000012020b824 */ /* 0x000fe200078e0afb */
[C---:B------:R-:W-:Y:S01]  /*5f60*/  ISETP.GT.U32.AND P6, PT, R251.reuse, R31, PT ;  /* 0x0000001ffb00720c */ /* 0x040fe20003fc4070 */
[----:B------:R-:W-:Y:S01]  /*5f70*/  IMAD R79, R251, R80, R79 ;  /* 0x00000050fb4f7224 */ /* 0x000fe200078e024f */
[----:B------:R-:W-:Y:S01]  /*5f80*/  IABS R80, R149 ;  /* 0x0000009500507213 */ /* 0x000fe20000000000 */
[----:B------:R-:W-:Y:S01]  /*5f90*/  IMAD.HI.U32 R84, R205, R81, RZ ;  /* 0x00000051cd547227 */ /* 0x000fe200078e00ff */
[C---:B------:R-:W-:Y:S01]  /*5fa0*/  ISETP.GT.U32.AND P3, PT, R251.reuse, R32, PT ;  /* 0x00000020fb00720c */ /* 0x040fe20003f64070 */
[----:B------:R-:W-:Y:S01]  /*5fb0*/  STL [R1+0x2c5c], R22 ;  /* 0x002c5c1601007387 */ /* 0x000fe20000100800 */
[----:B-1----:R-:W-:Y:S01]  /*5fc0*/  IADD3 R21, R248, 0x9c, RZ ;  /* 0x0000009cf8157810 */ /* 0x002fe20007ffe0ff */
[----:B------:R-:W-:Y:S01]  /*5fd0*/  @!P5 IMAD.IADD R30, R30, 0x1, -R251 ;  /* 0x000000011e1ed824 */ /* 0x000fe200078e0afb */
[----:B------:R-:W-:Y:S01]  /*5fe0*/  ISETP.GT.U32.AND P5, PT, R251, R33, PT ;  /* 0x00000021fb00720c */ /* 0x000fe20003fa4070 */
[----:B------:R-:W-:Y:S01]  /*5ff0*/  IMAD.HI.U32 R83, R205, R80, RZ ;  /* 0x00000050cd537227 */ /* 0x000fe200078e00ff */
[----:B------:R-:W-:Y:S01]  /*6000*/  STL [R1+0x29f4], R155 ;  /* 0x0029f49b01007387 */ /* 0x000fe20000100800 */
[----:B------:R-:W-:-:S02]  /*6010*/  IADD3 R20, R248, 0xa1, RZ ;  /* 0x000000a1f8147810 */ /* 0x000fc40007ffe0ff */
[--C-:B------:R-:W-:Y:S01]  /*6020*/  @!P6 IMAD.IADD R31, R31, 0x1, -R251.reuse ;  /* 0x000000011f1fe824 */ /* 0x100fe200078e0afb */
[----:B------:R-:W-:Y:S01]  /*6030*/  ISETP.GT.U32.AND P6, PT, R251, R34, PT ;  /* 0x00000022fb00720c */ /* 0x000fe20003fc4070 */
[----:B------:R-:W-:Y:S01]  /*6040*/  @!P4 IMAD.MOV R30, RZ, RZ, -R30 ;  /* 0x000000ffff1ec224 */ /* 0x000fe200078e0a1e */
[----:B------:R-:W-:Y:S01]  /*6050*/  STL [R1+0x2a00], R146 ;  /* 0x002a009201007387 */ /* 0x000fe20000100800 */
[----:B------:R-:W-:Y:S01]  /*6060*/  @!P3 IMAD.IADD R32, R32, 0x1, -R251 ;  /* 0x000000012020b824 */ /* 0x000fe200078e0afb */
[----:B------:R-:W-:Y:S01]  /*6070*/  ISETP.GE.AND P3, PT, R181, RZ, PT ;  /* 0x000000ffb500720c */ /* 0x000fe20003f66270 */
[----:B------:R-:W-:Y:S01]  /*6080*/  IMAD.MOV R83, RZ, RZ, -R83 ;  /* 0x000000ffff537224 */ /* 0x000fe200078e0a53 */
[----:B------:R-:W-:Y:S01]  /*6090*/  STL [R1+0x2a08], R158 ;  /* 0x002a089e01007387 */ /* 0x000fe20000100800 */
[--C-:B------:R-:W-:Y:S01]  /*60a0*/  @!P5 IMAD.IADD R33, R33, 0x1, -R251.reuse ;  /* 0x000000012121d824 */ /* 0x100fe200078e0afb */
[----:B------:R-:W-:Y:S01]  /*60b0*/  ISETP.GE.AND P5, PT, R151, RZ, PT ;  /* 0x000000ff9700720c */ /* 0x000fe20003fa6270 */
[C---:B------:R-:W-:Y:S01]  /*60c0*/  IMAD R80, R251.reuse, R83, R80 ;  /* 0x00000053fb507224 */ /* 0x040fe200078e0250 */
[----:B------:R-:W-:Y:S01]  /*60d0*/  IADD3 R151, R248, 0x98, RZ ;  /* 0x00000098f8977810 */ /* 0x000fe20007ffe0ff */
[----:B------:R-:W-:Y:S01]  /*60e0*/  IMAD.MOV R84, RZ, RZ, -R84 ;  /* 0x000000ffff547224 */ /* 0x000fe200078e0a54 */
[----:B------:R1:W-:Y:S01]  /*60f0*/  STL [R1+0x2c60], R23 ;  /* 0x002c601701007387 */ /* 0x0003e20000100800 */
[----:B------:R-:W-:Y:S01]  /*6100*/  @!P6 IMAD.IADD R34, R34, 0x1, -R251 ;  /* 0x000000012222e824 */ /* 0x000fe200078e0afb */
[C---:B------:R-:W-:Y:S01]  /*6110*/  ISETP.GT.U32.AND P6, PT, R251.reuse, R33, PT ;  /* 0x00000021fb00720c */ /* 0x040fe20003fc4070 */
[C---:B------:R-:W-:Y:S01]  /*6120*/  IMAD R81, R251.reuse, R84, R81 ;  /* 0x00000054fb517224 */ /* 0x040fe200078e0251 */
[----:B------:R-:W-:Y:S01]  /*6130*/  IABS R84, R170 ;  /* 0x000000aa00547213 */ /* 0x000fe20000000000 */
[----:B------:R-:W-:Y:S01]  /*6140*/  @!P3 IMAD.MOV R31, RZ, RZ, -R31 ;  /* 0x000000ffff1fb224 */ /* 0x000fe200078e0a1f */
[----:B------:R-:W-:Y:S01]  /*6150*/  ISETP.GT.U32.AND P3, PT, R251, R35, PT ;  /* 0x00000023fb00720c */ /* 0x000fe20003f64070 */
[----:B------:R-:W-:Y:S01]  /*6160*/  IMAD.HI.U32 R83, R205, R82, RZ ;  /* 0x00000052cd537227 */ /* 0x000fe200078e00ff */
[----:B------:R-:W-:Y:S01]  /*6170*/  ISETP.GT.U32.AND P4, PT, R251, R34, PT ;  /* 0x00000022fb00720c */ /* 0x000fe20003f84070 */
[----:B------:R-:W-:Y:S01]  /*6180*/  STL [R1+0x2a10], R6 ;  /* 0x002a100601007387 */ /* 0x000fe20000100800 */
[----:B-1----:R-:W-:Y:S01]  /*6190*/  IADD3 R23, R248, 0xc0, RZ ;  /* 0x000000c0f8177810 */ /* 0x002fe20007ffe0ff */
[----:B------:R-:W-:Y:S01]  /*61a0*/  @!P5 IMAD.MOV R32, RZ, RZ, -R32 ;  /* 0x000000ffff20d224 */ /* 0x000fe200078e0a20 */
[----:B------:R-:W-:Y:S01]  /*61b0*/  ISETP.GE.AND P5, PT, R180, RZ, PT ;  /* 0x000000ffb400720c */ /* 0x000fe20003fa6270 */
[----:B------:R-:W-:Y:S01]  /*61c0*/  IMAD.MOV R83, RZ, RZ, -R83 ;  /* 0x000000ffff537224 */ /* 0x000fe200078e0a53 */
[----:B------:R1:W-:Y:S01]  /*61d0*/  STL [R1+0x2c64], R24 ;  /* 0x002c641801007387 */ /* 0x0003e20000100800 */
[--C-:B------:R-:W-:Y:S01]  /*61e0*/  @!P6 IMAD.IADD R33, R33, 0x1, -R251.reuse ;  /* 0x000000012121e824 */ /* 0x100fe200078e0afb */
[C---:B------:R-:W-:Y:S01]  /*61f0*/  ISETP.GT.U32.AND P6, PT, R251.reuse, R36, PT ;  /* 0x00000024fb00720c */ /* 0x040fe20003fc4070 */
[----:B------:R-:W-:Y:S01]  /*6200*/  IMAD R82, R251, R83, R82 ;  /* 0x00000053fb527224 */ /* 0x000fe200078e0252 */
[----:B------:R-:W-:Y:S01]  /*6210*/  IABS R83, R150 ;  /* 0x0000009600537213 */ /* 0x000fe20000000000 */
[--C-:B------:R-:W-:Y:S01]  /*6220*/  @!P3 IMAD.IADD R35, R35, 0x1, -R251.reuse ;  /* 0x000000012323b824 */ /* 0x100fe200078e0afb */
[----:B------:R-:W-:Y:S01]  /*6230*/  ISETP.GE.AND P3, PT, R179, RZ, PT ;  /* 0x000000ffb300720c */ /* 0x000fe20003f66270 */
[----:B------:R-:W-:Y:S01]  /*6240*/  @!P4 IMAD.IADD R34, R34, 0x1, -R251 ;  /* 0x000000012222c824 */ /* 0x000fe200078e0afb */
[----:B------:R-:W-:Y:S01]  /*6250*/  ISETP.GT.U32.AND P4, PT, R251, R37, PT ;  /* 0x00000025fb00720c */ /* 0x000fe20003f84070 */
[----:B------:R-:W-:Y:S01]  /*6260*/  IMAD.HI.U32 R86, R205, R83, RZ ;  /* 0x00000053cd567227 */ /* 0x000fe200078e00ff */
[----:B------:R-:W-:Y:S01]  /*6270*/  STL [R1+0x2c68], R25 ;  /* 0x002c681901007387 */ /* 0x000fe20000100800 */
[----:B-1----:R-:W-:-:S02]  /*6280*/  IADD3 R24, R248, 0xbd, RZ ;  /* 0x000000bdf8187810 */ /* 0x002fc40007ffe0ff */
[----:B------:R-:W-:Y:S01]  /*6290*/  @!P5 IMAD.MOV R33, RZ, RZ, -R33 ;  /* 0x000000ffff21d224 */ /* 0x000fe200078e0a21 */
[C---:B------:R-:W-:Y:S01]  /*62a0*/  ISETP.GT.U32.AND P5, PT, R251.reuse, R35, PT ;  /* 0x00000023fb00720c */ /* 0x040fe20003fa4070 */
[--C-:B------:R-:W-:Y:S01]  /*62b0*/  @!P6 IMAD.IADD R36, R36, 0x1, -R251.reuse ;  /* 0x000000012424e824 */ /* 0x100fe200078e0afb */
[----:B------:R1:W-:Y:S01]  /*62c0*/  STL [R1+0x2c6c], R26 ;  /* 0x002c6c1a01007387 */ /* 0x0003e20000100800 */
[----:B------:R-:W-:Y:S01]  /*62d0*/  IMAD.MOV R86, RZ, RZ, -R86 ;  /* 0x000000ffff567224 */ /* 0x000fe200078e0a56 */
[C---:B------:R-:W-:Y:S01]  /*62e0*/  IADD3 R22, R248.reuse, 0xc1, RZ ;  /* 0x000000c1f8167810 */ /* 0x040fe20007ffe0ff */
[----:B------:R-:W-:Y:S01]  /*62f0*/  @!P3 IMAD.MOV R34, RZ, RZ, -R34 ;  /* 0x000000ffff22b224 */ /* 0x000fe200078e0a22 */
[----:B------:R-:W-:Y:S01]  /*6300*/  ISETP.GT.U32.AND P6, PT, R251, R36, PT ;  /* 0x00000024fb00720c */ /* 0x000fe20003fc4070 */
[----:B------:R-:W-:Y:S01]  /*6310*/  @!P4 IMAD.IADD R37, R37, 0x1, -R251 ;  /* 0x000000012525c824 */ /* 0x000fe200078e0afb */
[C---:B------:R-:W-:Y:S01]  /*6320*/  ISETP.GT.U32.AND P3, PT, R251.reuse, R38, PT ;  /* 0x00000026fb00720c */ /* 0x040fe20003f64070 */
[----:B------:R-:W-:Y:S01]  /*6330*/  IMAD R83, R251, R86, R83 ;  /* 0x00000056fb537224 */ /* 0x000fe200078e0253 */
[----:B------:R-:W-:Y:S01]  /*6340*/  IABS R86, R168 ;  /* 0x000000a800567213 */ /* 0x000fe20000000000 */
[----:B------:R-:W-:Y:S01]  /*6350*/  IMAD.HI.U32 R85, R205, R84, RZ ;  /* 0x00000054cd557227 */ /* 0x000fe200078e00ff */
[----:B------:R-:W-:Y:S01]  /*6360*/  ISETP.GT.U32.AND P4, PT, R251, R37, PT ;  /* 0x00000025fb00720c */ /* 0x000fe20003f84070 */
[----:B------:R-:W-:Y:S01]  /*6370*/  STL [R1+0x29e4], R156 ;  /* 0x0029e49c01007387 */ /* 0x000fe20000100800 */
[----:B-1----:R-:W-:Y:S01]  /*6380*/  IADD3 R26, R248, 0xb1, RZ ;  /* 0x000000b1f81a7810 */ /* 0x002fe20007ffe0ff */
[----:B------:R-:W-:Y:S01]  /*6390*/  @!P5 IMAD.IADD R35, R35, 0x1, -R251 ;  /* 0x000000012323d824 */ /* 0x000fe200078e0afb */
[----:B------:R-:W-:Y:S01]  /*63a0*/  ISETP.GT.U32.AND P5, PT, R251, R39, PT ;  /* 0x00000027fb00720c */ /* 0x000fe20003fa4070 */
[----:B------:R-:W-:Y:S01]  /*63b0*/  IMAD.MOV R85, RZ, RZ, -R85 ;  /* 0x000000ffff557224 */ /* 0x000fe200078e0a55 */
[----:B------:R-:W-:Y:S01]  /*63c0*/  STL [R1+0x29e8], R147 ;  /* 0x0029e89301007387 */ /* 0x000fe20000100800 */
[--C-:B------:R-:W-:Y:S01]  /*63d0*/  @!P6 IMAD.IADD R36, R36, 0x1, -R251.reuse ;  /* 0x000000012424e824 */ /* 0x100fe200078e0afb */
[----:B------:R-:W-:Y:S01]  /*63e0*/  ISETP.GE.AND P6, PT, R165, RZ, PT ;  /* 0x000000ffa500720c */ /* 0x000fe20003fc6270 */
[--C-:B------:R-:W-:Y:S01]  /*63f0*/  @!P3 IMAD.IADD R38, R38, 0x1, -R251.reuse ;  /* 0x000000012626b824 */ /* 0x100fe200078e0afb */
[----:B------:R-:W-:Y:S01]  /*6400*/  ISETP.GE.AND P3, PT, R164, RZ, PT ;  /* 0x000000ffa400720c */ /* 0x000fe20003f66270 */
[----:B------:R-:W-:Y:S01]  /*6410*/  IMAD R84, R251, R85, R84 ;  /* 0x00000055fb547224 */ /* 0x000fe200078e0254 */
[----:B------:R-:W-:Y:S01]  /*6420*/  IABS R85, R169 ;  /* 0x000000a900557213 */ /* 0x000fe20000000000 */
[--C-:B------:R-:W-:Y:S01]  /*6430*/  @!P4 IMAD.IADD R37, R37, 0x1, -R251.reuse ;  /* 0x000000012525c824 */ /* 0x100fe200078e0afb */
[----:B------:R-:W-:Y:S01]  /*6440*/  ISETP.GE.AND P4, PT, R178, RZ, PT ;  /* 0x000000ffb200720c */ /* 0x000fe20003f86270 */
[----:B------:R-:W-:Y:S01]  /*6450*/  IMAD.HI.U32 R90, R205, R86, RZ ;  /* 0x00000056cd5a7227 */ /* 0x000fe200078e00ff */
[C---:B------:R-:W-:Y:S01]  /*6460*/  IADD3 R165, R248.reuse, 0x9b, RZ ;  /* 0x0000009bf8a57810 */ /* 0x040fe20007ffe0ff */
[----:B------:R-:W-:Y:S01]  /*6470*/  STL [R1+0x29ec], R4 ;  /* 0x0029ec0401007387 */ /* 0x000fe20000100800 */
[C---:B------:R-:W-:Y:S01]  /*6480*/  IADD3 R164, R248.reuse, 0x9e, RZ ;  /* 0x0000009ef8a47810 */ /* 0x040fe20007ffe0ff */
[----:B------:R-:W-:Y:S01]  /*6490*/  @!P5 IMAD.IADD R39, R39, 0x1, -R251 ;  /* 0x000000012727d824 */ /* 0x000fe200078e0afb */
[C---:B------:R-:W-:Y:S01]  /*64a0*/  ISETP.GT.U32.AND P5, PT, R251.reuse, R38, PT ;  /* 0x00000026fb00720c */ /* 0x040fe20003fa4070 */
[----:B------:R-:W-:Y:S01]  /*64b0*/  @!P6 IMAD.MOV R35, RZ, RZ, -R35 ;  /* 0x000000ffff23e224 */ /* 0x000fe200078e0a23 */
[----:B------:R-:W-:Y:S01]  /*64c0*/  STL [R1+0x29f8], R3 ;  /* 0x0029f80301007387 */ /* 0x000fe20000100800 */
[----:B------:R-:W-:Y:S01]  /*64d0*/  @!P3 IMAD.MOV R37, RZ, RZ, -R37 ;  /* 0x000000ffff25b224 */ /* 0x000fe200078e0a25 */
[----:B------:R-:W-:Y:S01]  /*64e0*/  ISETP.GT.U32.AND P6, PT, R251, R39, PT ;  /* 0x00000027fb00720c */ /* 0x000fe20003fc4070 */
[----:B------:R-:W-:Y:S01]  /*64f0*/  IMAD.HI.U32 R89, R205, R87, RZ ;  /* 0x00000057cd597227 */ /* 0x000fe200078e00ff */
[----:B------:R-:W-:Y:S01]  /*6500*/  ISETP.GT.U32.AND P3, PT, R251, R40, PT ;  /* 0x00000028fb00720c */ /* 0x000fe20003f64070 */
[----:B------:R-:W-:Y:S01]  /*6510*/  STL [R1+0x2c70], R27 ;  /* 0x002c701b01007387 */ /* 0x000fe20000100800 */
[----:B------:R-:W-:Y:S01]  /*6520*/  IADD3 R25, R248, 0xba, RZ ;  /* 0x000000baf8197810 */ /* 0x000fe20007ffe0ff */
[----:B------:R-:W-:Y:S01]  /*6530*/  @!P4 IMAD.MOV R36, RZ, RZ, -R36 ;  /* 0x000000ffff24c224 */ /* 0x000fe200078e0a24 */
[----:B------:R-:W-:Y:S01]  /*6540*/  ISETP.GE.AND P4, PT, R109, RZ, PT ;  /* 0x000000ff6d00720c */ /* 0x000fe20003f86270 */
[----:B------:R-:W-:Y:S01]  /*6550*/  IMAD.MOV R90, RZ, RZ, -R90 ;  /* 0x000000ffff5a7224 */ /* 0x000fe200078e0a5a */
[----:B------:R-:W-:Y:S01]  /*6560*/  STL [R1+0x29fc], R157 ;  /* 0x0029fc9d01007387 */ /* 0x000fe20000100800 */
[----:B------:R-:W-:Y:S01]  /*6570*/  @!P5 IMAD.IADD R38, R38, 0x1, -R251 ;  /* 0x000000012626d824 */ /* 0x000fe200078e0afb */
[----:B------:R-:W-:Y:S01]  /*6580*/  ISETP.GT.U32.AND P5, PT, R251, R41, PT ;  /* 0x00000029fb00720c */ /* 0x000fe20003fa4070 */
[----:B------:R-:W-:Y:S01]  /*6590*/  IMAD.MOV R89, RZ, RZ, -R89 ;  /* 0x000000ffff597224 */ /* 0x000fe200078e0a59 */
[----:B------:R1:W-:Y:S01]  /*65a0*/  STL [R1+0x2c74], R28 ;  /* 0x002c741c01007387 */ /* 0x0003e20000100800 */
[--C-:B------:R-:W-:Y:S01]  /*65b0*/  @!P6 IMAD.IADD R39, R39, 0x1, -R251.reuse ;  /* 0x000000012727e824 */ /* 0x100fe200078e0afb */
[----:B------:R-:W-:Y:S01]  /*65c0*/  ISETP.GT.U32.AND P6, PT, R251, R42, PT ;  /* 0x0000002afb00720c */ /* 0x000fe20003fc4070 */
[----:B------:R-:W-:Y:S01]  /*65d0*/  @!P3 IMAD.IADD R40, R40, 0x1, -R251 ;  /* 0x000000012828b824 */ /* 0x000fe200078e0afb */
[----:B------:R-:W-:Y:S01]  /*65e0*/  ISETP.GE.AND P3, PT, R163, RZ, PT ;  /* 0x000000ffa300720c */ /* 0x000fe20003f66270 */
[----:B------:R-:W-:Y:S01]  /*65f0*/  IMAD R86, R251, R90, R86 ;  /* 0x0000005afb567224 */ /* 0x000fe200078e0256 */
[----:B------:R-:W-:Y:S01]  /*6600*/  IABS R90, R166 ;  /* 0x000000a6005a7213 */ /* 0x000fe20000000000 */
[----:B------:R-:W-:Y:S01]  /*6610*/  @!P4 IMAD.MOV R38, RZ, RZ, -R38 ;  /* 0x000000ffff26c224 */ /* 0x000fe200078e0a26 */
[C---:B------:R-:W-:Y:S01]  /*6620*/  IADD3 R163, R248.reuse, 0x9f, RZ ;  /* 0x0000009ff8a37810 */ /* 0x040fe20007ffe0ff */
[----:B------:R-:W-:Y:S01]  /*6630*/  IMAD.HI.U32 R88, R205, R85, RZ ;  /* 0x00000055cd587227 */ /* 0x000fe200078e00ff */
[----:B------:R-:W-:Y:S01]  /*6640*/  STL [R1+0x2c78], R29 ;  /* 0x002c781d01007387 */ /* 0x000fe20000100800 */
[----:B-1----:R-:W-:-:S02]  /*6650*/  IADD3 R28, R248, 0xaf, RZ ;  /* 0x000000aff81c7810 */ /* 0x002fc40007ffe0ff */
[--C-:B------:R-:W-:Y:S01]  /*6660*/  @!P5 IMAD.IADD R41, R41, 0x1, -R251.reuse ;  /* 0x000000012929d824 */ /* 0x100fe200078e0afb */
[C---:B------:R-:W-:Y:S01]  /*6670*/  ISETP.GT.U32.AND P5, PT, R251.reuse, R40, PT ;  /* 0x00000028fb00720c */ /* 0x040fe20003fa4070 */
[----:B------:R-:W-:Y:S01]  /*6680*/  @!P6 IMAD.IADD R42, R42, 0x1, -R251 ;  /* 0x000000012a2ae824 */ /* 0x000fe200078e0afb */
[----:B------:R-:W-:Y:S01]  /*6690*/  STL [R1+0x29d4], R151 ;  /* 0x0029d49701007387 */ /* 0x000fe20000100800 */
[----:B------:R-:W-:Y:S01]  /*66a0*/  @!P3 IMAD.MOV R39, RZ, RZ, -R39 ;  /* 0x000000ffff27b224 */ /* 0x000fe200078e0a27 */
[C---:B------:R-:W-:Y:S01]  /*66b0*/  ISETP.GT.U32.AND P4, PT, R251.reuse, R41, PT ;  /* 0x00000029fb00720c */ /* 0x040fe20003f84070 */
[C---:B------:R-:W-:Y:S01]  /*66c0*/  IMAD R87, R251.reuse, R89, R87 ;  /* 0x00000059fb577224 */ /* 0x040fe200078e0257 */
[C---:B------:R-:W-:Y:S01]  /*66d0*/  ISETP.GT.U32.AND P6, PT, R251.reuse, R42, PT ;  /* 0x0000002afb00720c */ /* 0x040fe20003fc4070 */
[----:B------:R-:W-:Y:S01]  /*66e0*/  IMAD.MOV R88, RZ, RZ, -R88 ;  /* 0x000000ffff587224 */ /* 0x000fe200078e0a58 */
[----:B------:R-:W-:Y:S01]  /*66f0*/  ISETP.GT.U32.AND P3, PT, R251, R43, PT ;  /* 0x0000002bfb00720c */ /* 0x000fe20003f64070 */
[----:B------:R-:W-:Y:S01]  /*6700*/  IMAD.HI.U32 R94, R205, R93, RZ ;  /* 0x0000005dcd5e7227 */ /* 0x000fe200078e00ff */
[----:B------:R-:W-:Y:S01]  /*6710*/  IABS R89, R167 ;  /* 0x000000a700597213 */ /* 0x000fe20000000000 */
[----:B------:R-:W-:Y:S01]  /*6720*/  STL [R1+0x29dc], R10 ;  /* 0x0029dc0a01007387 */ /* 0x000fe20000100800 */
[----:B------:R-:W-:Y:S01]  /*6730*/  IABS R185, R23 ;  /* 0x0000001700b97213 */ /* 0x000fe20000000000 */
[----:B------:R-:W-:Y:S01]  /*6740*/  @!P5 IMAD.IADD R40, R40, 0x1, -R251 ;  /* 0x000000012828d824 */ /* 0x000fe200078e0afb */
[C---:B------:R-:W-:Y:S01]  /*6750*/  ISETP.GT.U32.AND P5, PT, R251.reuse, R44, PT ;  /* 0x0000002cfb00720c */ /* 0x040fe20003fa4070 */
[----:B------:R-:W-:Y:S01]  /*6760*/  IMAD R85, R251, R88, R85 ;  /* 0x00000058fb557224 */ /* 0x000fe200078e0255 */
[----:B------:R-:W-:Y:S01]  /*6770*/  IABS R88, R144 ;  /* 0x0000009000587213 */ /* 0x000fe20000000000 */
[--C-:B------:R-:W-:Y:S01]  /*6780*/  @!P4 IMAD.IADD R41, R41, 0x1, -R251.reuse ;  /* 0x000000012929c824 */ /* 0x100fe200078e0afb */
[----:B------:R-:W-:Y:S01]  /*6790*/  ISETP.GE.AND P4, PT, R111, RZ, PT ;  /* 0x000000ff6f00720c */ /* 0x000fe20003f86270 */
[--C-:B------:R-:W-:Y:S01]  /*67a0*/  @!P6 IMAD.IADD R42, R42, 0x1, -R251.reuse ;  /* 0x000000012a2ae824 */ /* 0x100fe200078e0afb */
[----:B------:R-:W-:Y:S01]  /*67b0*/  ISETP.GT.U32.AND P6, PT, R251, R45, PT ;  /* 0x0000002dfb00720c */ /* 0x000fe20003fc4070 */
[--C-:B------:R-:W-:Y:S01]  /*67c0*/  @!P3 IMAD.IADD R43, R43, 0x1, -R251.reuse ;  /* 0x000000012b2bb824 */ /* 0x100fe200078e0afb */
[----:B------:R-:W-:Y:S01]  /*67d0*/  ISETP.GE.AND P3, PT, R113, RZ, PT ;  /* 0x000000ff7100720c */ /* 0x000fe20003f66270 */
[----:B------:R-:W-:Y:S01]  /*67e0*/  IMAD.HI.U32 R92, R205, R89, RZ ;  /* 0x00000059cd5c7227 */ /* 0x000fe200078e00ff */
[----:B------:R-:W-:Y:S01]  /*67f0*/  IABS R111, R12 ;  /* 0x0000000c006f7213 */ /* 0x000fe20000000000 */
[----:B------:R-:W-:Y:S01]  /*6800*/  STL.64 [R1+0x2c80], R30 ;  /* 0x002c801e01007387 */ /* 0x000fe20000100a00 */
[----:B------:R-:W-:Y:S01]  /*6810*/  IADD3 R27, R248, 0xd0, RZ ;  /* 0x000000d0f81b7810 */ /* 0x000fe20007ffe0ff */
[--C-:B------:R-:W-:Y:S01]  /*6820*/  @!P5 IMAD.IADD R44, R44, 0x1, -R251.reuse ;  /* 0x000000012c2cd824 */ /* 0x100fe200078e0afb */
[----:B------:R-:W-:Y:S01]  /*6830*/  ISETP.GE.AND P5, PT, R177, RZ, PT ;  /* 0x000000ffb100720c */ /* 0x000fe20003fa6270 */
[----:B------:R-:W-:Y:S01]  /*6840*/  IMAD.MOV R92, RZ, RZ, -R92 ;  /* 0x000000ffff5c7224 */ /* 0x000fe200078e0a5c */
[----:B------:R-:W-:Y:S01]  /*6850*/  STL [R1+0x29e0], R2 ;  /* 0x0029e00201007387 */ /* 0x000fe20000100800 */
[----:B------:R-:W-:Y:S01]  /*6860*/  @!P4 IMAD.MOV R40, RZ, RZ, -R40 ;  /* 0x000000ffff28c224 */ /* 0x000fe200078e0a28 */
[----:B------:R-:W-:Y:S01]  /*6870*/  ISETP.GT.U32.AND P4, PT, R251, R43, PT ;  /* 0x0000002bfb00720c */ /* 0x000fe20003f84070 */
[----:B------:R-:W-:Y:S01]  /*6880*/  @!P6 IMAD.IADD R45, R45, 0x1, -R251 ;  /* 0x000000012d2de824 */ /* 0x000fe200078e0afb */
[----:B------:R-:W-:Y:S01]  /*6890*/  ISETP.GT.U32.AND P6, PT, R251, R44, PT ;  /* 0x0000002cfb00720c */ /* 0x000fe20003fc4070 */
[----:B------:R-:W-:Y:S01]  /*68a0*/  @!P3 IMAD.MOV R41, RZ, RZ, -R41 ;  /* 0x000000ffff29b224 */ /* 0x000fe200078e0a29 */
[----:B------:R-:W-:Y:S01]  /*68b0*/  STL.64 [R1+0x2c88], R32 ;  /* 0x002c882001007387 */ /* 0x000fe20000100a00 */
[----:B------:R-:W-:Y:S01]  /*68c0*/  IMAD.HI.U32 R91, R205, R88, RZ ;  /* 0x00000058cd5b7227 */ /* 0x000fe200078e00ff */
[----:B------:R-:W-:-:S02]  /*68d0*/  ISETP.GT.U32.AND P3, PT, R251, R45, PT ;  /* 0x0000002dfb00720c */ /* 0x000fc40003f64070 */
[----:B------:R-:W-:Y:S01]  /*68e0*/  STL [R1+0x29c4], R165 ;  /* 0x0029c4a501007387 */ /* 0x000fe20000100800 */
[----:B------:R-:W-:Y:S01]  /*68f0*/  @!P5 IMAD.MOV R42, RZ, RZ, -R42 ;  /* 0x000000ffff2ad224 */ /* 0x000fe200078e0a2a */
[C---:B------:R-:W-:Y:S01]  /*6900*/  ISETP.GT.U32.AND P5, PT, R251.reuse, R46, PT ;  /* 0x0000002efb00720c */ /* 0x040fe20003fa4070 */
[----:B------:R-:W-:Y:S01]  /*6910*/  IMAD R89, R251, R92, R89 ;  /* 0x0000005cfb597224 */ /* 0x000fe200078e0259 */
[----:B------:R-:W-:Y:S01]  /*6920*/  IABS R92, R159 ;  /* 0x0000009f005c7213 */ /* 0x000fe20000000000 */
[--C-:B------:R-:W-:Y:S01]  /*6930*/  @!P4 IMAD.IADD R43, R43, 0x1, -R251.reuse ;  /* 0x000000012b2bc824 */ /* 0x100fe200078e0afb */
[----:B------:R-:W-:Y:S01]  /*6940*/  ISETP.GE.AND P4, PT, R162, RZ, PT ;  /* 0x000000ffa200720c */ /* 0x000fe20003f86270 */
[----:B------:R-:W-:Y:S01]  /*6950*/  @!P6 IMAD.IADD R44, R44, 0x1, -R251 ;  /* 0x000000012c2ce824 */ /* 0x000fe200078e0afb */
[----:B------:R-:W-:Y:S01]  /*6960*/  ISETP.GT.U32.AND P6, PT, R251, R47, PT ;  /* 0x0000002ffb00720c */ /* 0x000fe20003fc4070 */
[----:B------:R-:W-:Y:S01]  /*6970*/  IMAD.MOV R91, RZ, RZ, -R91 ;  /* 0x000000ffff5b7224 */ /* 0x000fe200078e0a5b */
[----:B------:R-:W-:Y:S01]  /*6980*/  STL [R1+0x29cc], R21 ;  /* 0x0029cc1501007387 */ /* 0x000fe20000100800 */
[--C-:B------:R-:W-:Y:S01]  /*6990*/  @!P3 IMAD.IADD R45, R45, 0x1, -R251.reuse ;  /* 0x000000012d2db824 */ /* 0x100fe200078e0afb */
[----:B------:R-:W-:Y:S01]  /*69a0*/  ISETP.GE.AND P3, PT, R117, RZ, PT ;  /* 0x000000ff7500720c */ /* 0x000fe20003f66270 */
[----:B------:R-:W-:Y:S01]  /*69b0*/  IMAD R88, R251, R91, R88 ;  /* 0x0000005bfb587224 */ /* 0x000fe200078e0258 */
[----:B------:R-:W-:Y:S01]  /*69c0*/  STL [R1+0x29d0], R17 ;  /* 0x0029d01101007387 */ /* 0x000fe20000100800 */
[----:B------:R-:W-:Y:S01]  /*69d0*/  @!P5 IMAD.IADD R46, R46, 0x1, -R251 ;  /* 0x000000012e2ed824 */ /* 0x000fe200078e0afb */
[----:B------:R-:W-:Y:S01]  /*69e0*/  ISETP.GE.AND P5, PT, R115, RZ, PT ;  /* 0x000000ff7300720c */ /* 0x000fe20003fa6270 */
[----:B------:R-:W-:Y:S01]  /*69f0*/  IMAD.HI.U32 R91, R205, R90, RZ ;  /* 0x0000005acd5b7227 */ /* 0x000fe200078e00ff */
[----:B------:R1:W-:Y:S01]  /*6a00*/  STL.64 [R1+0x2c90], R34 ;  /* 0x002c902201007387 */ /* 0x0003e20000100a00 */
[----:B------:R-:W-:-:S02]  /*6a10*/  IABS R115, R9 ;  /* 0x0000000900737213 */ /* 0x000fc40000000000 */
[----:B------:R-:W-:Y:S01]  /*6a20*/  @!P6 IMAD.IADD R47, R47, 0x1, -R251 ;  /* 0x000000012f2fe824 */ /* 0x000fe200078e0afb */
[----:B------:R2:W-:Y:S01]  /*6a30*/  STL.64 [R1+0x2c98], R36 ;  /* 0x002c982401007387 */ /* 0x0005e20000100a00 */
[----:B------:R-:W-:Y:S01]  /*6a40*/  @!P4 IMAD.MOV R43, RZ, RZ, -R43 ;  /* 0x000000ffff2bc224 */ /* 0x000fe200078e0a2b */
[C---:B------:R-:W-:Y:S01]  /*6a50*/  ISETP.GT.U32.AND P4, PT, R251.reuse, R46, PT ;  /* 0x0000002efb00720c */ /* 0x040fe20003f84070 */
[----:B------:R-:W-:Y:S01]  /*6a60*/  @!P3 IMAD.MOV R44, RZ, RZ, -R44 ;  /* 0x000000ffff2cb224 */ /* 0x000fe200078e0a2c */
[C---:B------:R-:W-:Y:S01]  /*6a70*/  ISETP.GT.U32.AND P6, PT, R251.reuse, R47, PT ;  /* 0x0000002ffb00720c */ /* 0x040fe20003fc4070 */
[----:B------:R-:W-:Y:S01]  /*6a80*/  IMAD.MOV R91, RZ, RZ, -R91 ;  /* 0x000000ffff5b7224 */ /* 0x000fe200078e0a5b */
[C---:B------:R-:W-:Y:S01]  /*6a90*/  ISETP.GT.U32.AND P3, PT, R251.reuse, R48, PT ;  /* 0x00000030fb00720c */ /* 0x040fe20003f64070 */
[----:B------:R-:W-:Y:S01]  /*6aa0*/  @!P5 IMAD.MOV R45, RZ, RZ, -R45 ;  /* 0x000000ffff2dd224 */ /* 0x000fe200078e0a2d */
[C---:B------:R-:W-:Y:S01]  /*6ab0*/  ISETP.GT.U32.AND P5, PT, R251.reuse, R49, PT ;  /* 0x00000031fb00720c */ /* 0x040fe20003fa4070 */
[----:B------:R-:W-:Y:S01]  /*6ac0*/  IMAD R90, R251, R91, R90 ;  /* 0x0000005bfb5a7224 */ /* 0x000fe200078e025a */
[----:B------:R-:W-:Y:S01]  /*6ad0*/  IABS R91, R145 ;  /* 0x00000091005b7213 */ /* 0x000fe20000000000 */
[----:B------:R-:W-:Y:S01]  /*6ae0*/  IMAD.HI.U32 R95, R205, R92, RZ ;  /* 0x0000005ccd5f7227 */ /* 0x000fe200078e00ff */
[C---:B-1----:R-:W-:Y:S01]  /*6af0*/  IADD3 R35, R248.reuse, 0xa3, RZ ;  /* 0x000000a3f8237810 */ /* 0x042fe20007ffe0ff */
[----:B------:R-:W-:Y:S01]  /*6b00*/  STL [R1+0x29c0], R164 ;  /* 0x0029c0a401007387 */ /* 0x000fe20000100800 */
[----:B--2---:R-:W-:Y:S01]  /*6b10*/  IADD3 R36, R248, 0xa2, RZ ;  /* 0x000000a2f8247810 */ /* 0x004fe20007ffe0ff */
[--C-:B------:R-:W-:Y:S01]  /*6b20*/  @!P4 IMAD.IADD R46, R46, 0x1, -R251.reuse ;  /* 0x000000012e2ec824 */ /* 0x100fe200078e0afb */
[----:B------:R-:W-:Y:S01]  /*6b30*/  ISETP.GT.U32.AND P4, PT, R251, R50, PT ;  /* 0x00000032fb00720c */ /* 0x000fe20003f84070 */
[--C-:B------:R-:W-:Y:S01]  /*6b40*/  @!P6 IMAD.IADD R47, R47, 0x1, -R251.reuse ;  /* 0x000000012f2fe824 */ /* 0x100fe200078e0afb */
[----:B------:R-:W-:Y:S01]  /*6b50*/  ISETP.GE.AND P6, PT, R161, RZ, PT ;  /* 0x000000ffa100720c */ /* 0x000fe20003fc6270 */
[--C-:B------:R-:W-:Y:S01]  /*6b60*/  @!P3 IMAD.IADD R48, R48, 0x1, -R251.reuse ;  /* 0x000000013030b824 */ /* 0x100fe200078e0afb */
[----:B------:R-:W-:Y:S01]  /*6b70*/  ISETP.GE.AND P3, PT, R160, RZ, PT ;  /* 0x000000ffa000720c */ /* 0x000fe20003f66270 */
[----:B------:R-:W-:Y:S01]  /*6b80*/  @!P5 IMAD.IADD R49, R49, 0x1, -R251 ;  /* 0x000000013131d824 */ /* 0x000fe200078e0afb */
[----:B------:R-:W-:Y:S01]  /*6b90*/  IABS R114, R35 ;  /* 0x0000002300727213 */ /* 0x000fe20000000000 */
[----:B------:R-:W-:Y:S01]  /*6ba0*/  IMAD.HI.U32 R96, R205, R91, RZ ;  /* 0x0000005bcd607227 */ /* 0x000fe200078e00ff */
[C---:B------:R-:W-:Y:S01]  /*6bb0*/  ISETP.GT.U32.AND P5, PT, R251.reuse, R48, PT ;  /* 0x00000030fb00720c */ /* 0x040fe20003fa4070 */
[----:B------:R-:W-:Y:S01]  /*6bc0*/  STL.64 [R1+0x2ca0], R38 ;  /* 0x002ca02601007387 */ /* 0x000fe20000100a00 */
[C---:B------:R-:W-:Y:S01]  /*6bd0*/  IADD3 R161, R248.reuse, 0xa6, RZ ;  /* 0x000000a6f8a17810 */ /* 0x040fe20007ffe0ff */
[----:B------:R-:W-:Y:S01]  /*6be0*/  IMAD.MOV R95, RZ, RZ, -R95 ;  /* 0x000000ffff5f7224 */ /* 0x000fe200078e0a5f */
[----:B------:R-:W-:Y:S01]  /*6bf0*/  IADD3 R162, R248, 0xa5, RZ ;  /* 0x000000a5f8a27810 */ /* 0x000fe20007ffe0ff */
[----:B------:R-:W-:Y:S01]  /*6c00*/  @!P4 IMAD.IADD R50, R50, 0x1, -R251 ;  /* 0x000000013232c824 */ /* 0x000fe200078e0afb */
[----:B------:R-:W-:Y:S01]  /*6c10*/  STL [R1+0x29b4], R163 ;  /* 0x0029b4a301007387 */ /* 0x000fe20000100800 */
[----:B------:R-:W-:Y:S01]  /*6c20*/  @!P6 IMAD.MOV R46, RZ, RZ, -R46 ;  /* 0x000000ffff2ee224 */ /* 0x000fe200078e0a2e */
[C---:B------:R-:W-:Y:S01]  /*6c30*/  ISETP.GT.U32.AND P6, PT, R251.reuse, R49, PT ;  /* 0x00000031fb00720c */ /* 0x040fe20003fc4070 */
[----:B------:R-:W-:Y:S01]  /*6c40*/  @!P3 IMAD.MOV R47, RZ, RZ, -R47 ;  /* 0x000000ffff2fb224 */ /* 0x000fe200078e0a2f */
[C---:B------:R-:W-:Y:S01]  /*6c50*/  ISETP.GT.U32.AND P4, PT, R251.reuse, R50, PT ;  /* 0x00000032fb00720c */ /* 0x040fe20003f84070 */
[----:B------:R-:W-:Y:S01]  /*6c60*/  IMAD.MOV R96, RZ, RZ, -R96 ;  /* 0x000000ffff607224 */ /* 0x000fe200078e0a60 */
[----:B------:R-:W-:Y:S01]  /*6c70*/  ISETP.GT.U32.AND P3, PT, R251, R51, PT ;  /* 0x00000033fb00720c */ /* 0x000fe20003f64070 */
[----:B------:R-:W-:Y:S01]  /*6c80*/  @!P5 IMAD.IADD R48, R48, 0x1, -R251 ;  /* 0x000000013030d824 */ /* 0x000fe200078e0afb */
[----:B------:R-:W-:Y:S01]  /*6c90*/  ISETP.GE.AND P5, PT, R121, RZ, PT ;  /* 0x000000ff7900720c */ /* 0x000fe20003fa6270 */
[C---:B------:R-:W-:Y:S01]  /*6ca0*/  IMAD R92, R251.reuse, R95, R92 ;  /* 0x0000005ffb5c7224 */ /* 0x040fe200078e025c */
[----:B------:R-:W-:Y:S01]  /*6cb0*/  IABS R95, R146 ;  /* 0x00000092005f7213 */ /* 0x000fe20000000000 */
[----:B------:R-:W-:Y:S01]  /*6cc0*/  IMAD R91, R251, R96, R91 ;  /* 0x00000060fb5b7224 */ /* 0x000fe200078e025b */
[----:B------:R-:W-:Y:S01]  /*6cd0*/  IABS R96, R158 ;  /* 0x0000009e00607213 */ /* 0x000fe20000000000 */
[----:B------:R-:W-:Y:S01]  /*6ce0*/  IMAD.MOV R94, RZ, RZ, -R94 ;  /* 0x000000ffff5e7224 */ /* 0x000fe200078e0a5e */
[----:B------:R-:W-:Y:S01]  /*6cf0*/  STL [R1+0x29bc], R12 ;  /* 0x0029bc0c01007387 */ /* 0x000fe20000100800 */
[--C-:B------:R-:W-:Y:S01]  /*6d00*/  @!P6 IMAD.IADD R49, R49, 0x1, -R251.reuse ;  /* 0x000000013131e824 */ /* 0x100fe200078e0afb */
[----:B------:R-:W-:Y:S01]  /*6d10*/  ISETP.GT.U32.AND P6, PT, R251, R52, PT ;  /* 0x00000034fb00720c */ /* 0x000fe20003fc4070 */
[--C-:B------:R-:W-:Y:S01]  /*6d20*/  @!P4 IMAD.IADD R50, R50, 0x1, -R251.reuse ;  /* 0x000000013232c824 */ /* 0x100fe200078e0afb */
[----:B------:R-:W-:Y:S01]  /*6d30*/  ISETP.GE.AND P4, PT, R120, RZ, PT ;  /* 0x000000ff7800720c */ /* 0x000fe20003f86270 */
[----:B------:R-:W-:Y:S01]  /*6d40*/  @!P3 IMAD.IADD R51, R51, 0x1, -R251 ;  /* 0x000000013333b824 */ /* 0x000fe200078e0afb */
[----:B------:R-:W-:Y:S01]  /*6d50*/  ISETP.GE.AND P3, PT, R119, RZ, PT ;  /* 0x000000ff7700720c */ /* 0x000fe20003f66270 */
[----:B------:R-:W-:Y:S01]  /*6d60*/  @!P5 IMAD.MOV R48, RZ, RZ, -R48 ;  /* 0x000000ffff30d224 */ /* 0x000fe200078e0a30 */
[C---:B------:R-:W-:Y:S01]  /*6d70*/  ISETP.GT.U32.AND P5, PT, R251.reuse, R53, PT ;  /* 0x00000035fb00720c */ /* 0x040fe20003fa4070 */
[----:B------:R-:W-:Y:S01]  /*6d80*/  IMAD R93, R251, R94, R93 ;  /* 0x0000005efb5d7224 */ /* 0x000fe200078e025d */
[----:B------:R-:W-:Y:S01]  /*6d90*/  IABS R94, R155 ;  /* 0x0000009b005e7213 */ /* 0x000fe20000000000 */
[----:B------:R-:W-:Y:S01]  /*6da0*/  IMAD.HI.U32 R100, R205, R95, RZ ;  /* 0x0000005fcd647227 */ /* 0x000fe200078e00ff */
[----:B------:R1:W-:Y:S01]  /*6db0*/  STL.64 [R1+0x2ca8], R40 ;  /* 0x002ca82801007387 */ /* 0x0003e20000100a00 */
[----:B------:R-:W-:-:S02]  /*6dc0*/  IADD3 R34, R248, 0xa8, RZ ;  /* 0x000000a8f8227810 */ /* 0x000fc40007ffe0ff */
[----:B------:R-:W-:Y:S01]  /*6dd0*/  @!P6 IMAD.IADD R52, R52, 0x1, -R251 ;  /* 0x000000013434e824 */ /* 0x000fe200078e0afb */
[C---:B------:R-:W-:Y:S01]  /*6de0*/  ISETP.GT.U32.AND P6, PT, R251.reuse, R51, PT ;  /* 0x00000033fb00720c */ /* 0x040fe20003fc4070 */
[----:B------:R-:W-:Y:S01]  /*6df0*/  @!P4 IMAD.MOV R49, RZ, RZ, -R49 ;  /* 0x000000ffff31c224 */ /* 0x000fe200078e0a31 */
[C---:B------:R-:W-:Y:S01]  /*6e00*/  IADD3 R160, R248.reuse, 0xaa, RZ ;  /* 0x000000aaf8a07810 */ /* 0x040fe20007ffe0ff */
[----:B------:R-:W-:Y:S01]  /*6e10*/  @!P3 IMAD.MOV R50, RZ, RZ, -R50 ;  /* 0x000000ffff32b224 */ /* 0x000fe200078e0a32 */
[----:B------:R-:W-:Y:S01]  /*6e20*/  ISETP.GT.U32.AND P4, PT, R251, R52, PT ;  /* 0x00000034fb00720c */ /* 0x000fe20003f84070 */
[----:B------:R-:W-:Y:S01]  /*6e30*/  @!P5 IMAD.IADD R53, R53, 0x1, -R251 ;  /* 0x000000013535d824 */ /* 0x000fe200078e0afb */
[----:B------:R-:W-:Y:S01]  /*6e40*/  ISETP.GT.U32.AND P3, PT, R251, R54, PT ;  /* 0x00000036fb00720c */ /* 0x000fe20003f64070 */
[----:B------:R-:W-:Y:S01]  /*6e50*/  IMAD.HI.U32 R101, R205, R94, RZ ;  /* 0x0000005ecd657227 */ /* 0x000fe200078e00ff */
[C---:B-1----:R-:W-:Y:S01]  /*6e60*/  IADD3 R40, R248.reuse, 0xa7, RZ ;  /* 0x000000a7f8287810 */ /* 0x042fe20007ffe0ff */
[----:B------:R-:W-:Y:S01]  /*6e70*/  STL [R1+0x29a8], R20 ;  /* 0x0029a81401007387 */ /* 0x000fe20000100800 */
[----:B------:R-:W-:Y:S01]  /*6e80*/  ISETP.GT.U32.AND P5, PT, R251, R53, PT ;  /* 0x00000035fb00720c */ /* 0x000fe20003fa4070 */
[----:B------:R-:W-:Y:S01]  /*6e90*/  IMAD.MOV R101, RZ, RZ, -R101 ;  /* 0x000000ffff657224 */ /* 0x000fe200078e0a65 */
[----:B------:R-:W-:Y:S01]  /*6ea0*/  IADD3 R38, R248, 0xac, RZ ;  /* 0x000000acf8267810 */ /* 0x000fe20007ffe0ff */
[--C-:B------:R-:W-:Y:S01]  /*6eb0*/  @!P6 IMAD.IADD R51, R51, 0x1, -R251.reuse ;  /* 0x000000013333e824 */ /* 0x100fe200078e0afb */
[----:B------:R-:W-:Y:S01]  /*6ec0*/  ISETP.GE.AND P6, PT, R153, RZ, PT ;  /* 0x000000ff9900720c */ /* 0x000fe20003fc6270 */
[----:B------:R-:W-:Y:S01]  /*6ed0*/  IMAD R94, R251, R101, R94 ;  /* 0x00000065fb5e7224 */ /* 0x000fe200078e025e */
[----:B------:R-:W-:Y:S01]  /*6ee0*/  IABS R101, R3 ;  /* 0x0000000300657213 */ /* 0x000fe20000000000 */
[--C-:B------:R-:W-:Y:S01]  /*6ef0*/  @!P4 IMAD.IADD R52, R52, 0x1, -R251.reuse ;  /* 0x000000013434c824 */ /* 0x100fe200078e0afb */
[----:B------:R-:W-:Y:S01]  /*6f00*/  ISETP.GE.AND P4, PT, R124, RZ, PT ;  /* 0x000000ff7c00720c */ /* 0x000fe20003f86270 */
[--C-:B------:R-:W-:Y:S01]  /*6f10*/  @!P3 IMAD.IADD R54, R54, 0x1, -R251.reuse ;  /* 0x000000013636b824 */ /* 0x100fe200078e0afb */
[C---:B------:R-:W-:Y:S01]  /*6f20*/  IADD3 R153, R248.reuse, 0xab, RZ ;  /* 0x000000abf8997810 */ /* 0x040fe20007ffe0ff */
[----:B------:R-:W-:Y:S01]  /*6f30*/  IMAD.MOV R100, RZ, RZ, -R100 ;  /* 0x000000ffff647224 */ /* 0x000fe200078e0a64 */
[C---:B------:R-:W-:Y:S01]  /*6f40*/  IADD3 R33, R248.reuse, 0xad, RZ ;  /* 0x000000adf8217810 */ /* 0x040fe20007ffe0ff */
[----:B------:R-:W-:Y:S01]  /*6f50*/  @!P5 IMAD.IADD R53, R53, 0x1, -R251 ;  /* 0x000000013535d824 */ /* 0x000fe200078e0afb */
[C---:B------:R-:W-:Y:S01]  /*6f60*/  ISETP.GT.U32.AND P3, PT, R251.reuse, R54, PT ;  /* 0x00000036fb00720c */ /* 0x040fe20003f64070 */
[C---:B------:R-:W-:Y:S01]  /*6f70*/  IMAD R95, R251.reuse, R100, R95 ;  /* 0x00000064fb5f7224 */ /* 0x040fe200078e025f */
[C---:B------:R-:W-:Y:S01]  /*6f80*/  ISETP.GT.U32.AND P5, PT, R251.reuse, R56, PT ;  /* 0x00000038fb00720c */ /* 0x040fe20003fa4070 */
[----:B------:R-:W-:Y:S01]  /*6f90*/  @!P6 IMAD.MOV R51, RZ, RZ, -R51 ;  /* 0x000000ffff33e224 */ /* 0x000fe200078e0a33 */
[----:B------:R-:W-:Y:S01]  /*6fa0*/  ISETP.GT.U32.AND P6, PT, R251, R55, PT ;  /* 0x00000037fb00720c */ /* 0x000fe20003fc4070 */
[----:B------:R-:W-:Y:S01]  /*6fb0*/  IMAD.HI.U32 R98, R205, R97, RZ ;  /* 0x00000061cd627227 */ /* 0x000fe200078e00ff */
[----:B------:R-:W-:Y:S01]  /*6fc0*/  IABS R100, R4 ;  /* 0x0000000400647213 */ /* 0x000fe20000000000 */
[----:B------:R-:W-:Y:S01]  /*6fd0*/  STL [R1+0x29ac], R36 ;  /* 0x0029ac2401007387 */ /* 0x000fe20000100800 */
[----:B------:R-:W-:Y:S01]  /*6fe0*/  IADD3 R32, R248, 0xb3, RZ ;  /* 0x000000b3f8207810 */ /* 0x000fe20007ffe0ff */
[----:B------:R-:W-:Y:S01]  /*6ff0*/  @!P4 IMAD.MOV R52, RZ, RZ, -R52 ;  /* 0x000000ffff34c224 */ /* 0x000fe200078e0a34 */
[----:B------:R-:W-:Y:S01]  /*7000*/  ISETP.GE.AND P4, PT, R123, RZ, PT ;  /* 0x000000ff7b00720c */ /* 0x000fe20003f86270 */
[----:B------:R-:W-:Y:S01]  /*7010*/  IMAD.MOV R98, RZ, RZ, -R98 ;  /* 0x000000ffff627224 */ /* 0x000fe200078e0a62 */
[----:B------:R-:W-:Y:S01]  /*7020*/  STL [R1+0x29b0], R35 ;  /* 0x0029b02301007387 */ /* 0x000fe20000100800 */
[--C-:B------:R-:W-:Y:S01]  /*7030*/  @!P3 IMAD.IADD R54, R54, 0x1, -R251.reuse ;  /* 0x000000013636b824 */ /* 0x100fe200078e0afb */
[----:B------:R-:W-:Y:S01]  /*7040*/  ISETP.GT.U32.AND P3, PT, R251, R57, PT ;  /* 0x00000039fb00720c */ /* 0x000fe20003f64070 */
[--C-:B------:R-:W-:Y:S01]  /*7050*/  @!P5 IMAD.IADD R56, R56, 0x1, -R251.reuse ;  /* 0x000000013838d824 */ /* 0x100fe200078e0afb */
[----:B------:R-:W-:Y:S01]  /*7060*/  STL [R1+0x29b8], R9 ;  /* 0x0029b80901007387 */ /* 0x000fe20000100800 */
[----:B------:R-:W-:Y:S01]  /*7070*/  @!P6 IMAD.IADD R55, R55, 0x1, -R251 ;  /* 0x000000013737e824 */ /* 0x000fe200078e0afb */
[----:B------:R-:W-:Y:S01]  /*7080*/  ISETP.GE.AND P6, PT, R122, RZ, PT ;  /* 0x000000ff7a00720c */ /* 0x000fe20003fc6270 */
[----:B------:R-:W-:Y:S01]  /*7090*/  IMAD.HI.U32 R99, R205, R96, RZ ;  /* 0x00000060cd637227 */ /* 0x000fe200078e00ff */
[C---:B------:R-:W-:Y:S01]  /*70a0*/  ISETP.GT.U32.AND P5, PT, R251.reuse, R56, PT ;  /* 0x00000038fb00720c */ /* 0x040fe20003fa4070 */
[----:B------:R-:W-:Y:S01]  /*70b0*/  STL.64 [R1+0x2cb0], R42 ;  /* 0x002cb02a01007387 */ /* 0x000fe20000100a00 */
[C---:B------:R-:W-:Y:S01]  /*70c0*/  IADD3 R39, R248.reuse, 0xc8, RZ ;  /* 0x000000c8f8277810 */ /* 0x040fe20007ffe0ff */
[----:B------:R-:W-:Y:S01]  /*70d0*/  @!P4 IMAD.MOV R53, RZ, RZ, -R53 ;  /* 0x000000ffff35c224 */ /* 0x000fe200078e0a35 */
[C---:B------:R-:W-:Y:S01]  /*70e0*/  ISETP.GT.U32.AND P4, PT, R251.reuse, R55, PT ;  /* 0x00000037fb00720c */ /* 0x040fe20003f84070 */
[----:B------:R-:W-:Y:S01]  /*70f0*/  IMAD R97, R251, R98, R97 ;  /* 0x00000062fb617224 */ /* 0x000fe200078e0261 */
[----:B------:R-:W-:Y:S01]  /*7100*/  IABS R98, R156 ;  /* 0x0000009c00627213 */ /* 0x000fe20000000000 */
[----:B------:R-:W-:Y:S01]  /*7110*/  @!P3 IMAD.IADD R57, R57, 0x1, -R251 ;  /* 0x000000013939b824 */ /* 0x000fe200078e0afb */
[----:B------:R1:W-:Y:S01]  /*7120*/  STL.64 [R1+0x2cb8], R44 ;  /* 0x002cb82c01007387 */ /* 0x0003e20000100a00 */
[----:B------:R-:W-:Y:S01]  /*7130*/  IMAD.MOV R99, RZ, RZ, -R99 ;  /* 0x000000ffff637224 */ /* 0x000fe200078e0a63 */
[----:B------:R-:W-:Y:S01]  /*7140*/  IADD3 R31, R248, 0xcb, RZ ;  /* 0x000000cbf81f7810 */ /* 0x000fe20007ffe0ff */
[----:B------:R-:W-:Y:S01]  /*7150*/  @!P6 IMAD.MOV R54, RZ, RZ, -R54 ;  /* 0x000000ffff36e224 */ /* 0x000fe200078e0a36 */
[C---:B------:R-:W-:Y:S01]  /*7160*/  ISETP.GT.U32.AND P6, PT, R251.reuse, R58, PT ;  /* 0x0000003afb00720c */ /* 0x040fe20003fc4070 */
[--C-:B------:R-:W-:Y:S01]  /*7170*/  @!P5 IMAD.IADD R56, R56, 0x1, -R251.reuse ;  /* 0x000000013838d824 */ /* 0x100fe200078e0afb */
[C---:B------:R-:W-:Y:S01]  /*7180*/  ISETP.GT.U32.AND P3, PT, R251.reuse, R57, PT ;  /* 0x00000039fb00720c */ /* 0x040fe20003f64070 */
[----:B------:R-:W-:Y:S01]  /*7190*/  IMAD R96, R251, R99, R96 ;  /* 0x00000063fb607224 */ /* 0x000fe200078e0260 */
[----:B------:R-:W-:Y:S01]  /*71a0*/  ISETP.GE.AND P5, PT, R176, RZ, PT ;  /* 0x000000ffb000720c */ /* 0x000fe20003fa6270 */
[----:B------:R-:W-:Y:S01]  /*71b0*/  @!P4 IMAD.IADD R55, R55, 0x1, -R251 ;  /* 0x000000013737c824 */ /* 0x000fe200078e0afb */
[----:B------:R-:W-:Y:S01]  /*71c0*/  ISETP.GT.U32.AND P4, PT, R251, R59, PT ;  /* 0x0000003bfb00720c */ /* 0x000fe20003f84070 */
[----:B------:R-:W-:Y:S01]  /*71d0*/  IMAD.HI.U32 R107, R205, R98, RZ ;  /* 0x00000062cd6b7227 */ /* 0x000fe200078e00ff */
[----:B------:R-:W-:Y:S01]  /*71e0*/  IABS R99, R147 ;  /* 0x0000009300637213 */ /* 0x000fe20000000000 */
[----:B------:R2:W-:Y:S01]  /*71f0*/  STL.64 [R1+0x2cc0], R46 ;  /* 0x002cc02e01007387 */ /* 0x0005e20000100a00 */
[C---:B-1----:R-:W-:Y:S01]  /*7200*/  IADD3 R45, R248.reuse, 0xc7, RZ ;  /* 0x000000c7f82d7810 */ /* 0x042fe20007ffe0ff */
[----:B------:R-:W-:Y:S01]  /*7210*/  IMAD.MOV R107, RZ, RZ, -R107 ;  /* 0x000000ffff6b7224 */ /* 0x000fe200078e0a6b */
[----:B------:R-:W-:Y:S01]  /*7220*/  IADD3 R44, R248, 0xca, RZ ;  /* 0x000000caf82c7810 */ /* 0x000fe20007ffe0ff */
[--C-:B------:R-:W-:Y:S01]  /*7230*/  @!P6 IMAD.IADD R58, R58, 0x1, -R251.reuse ;  /* 0x000000013a3ae824 */ /* 0x100fe200078e0afb */
[----:B------:R-:W-:Y:S01]  /*7240*/  ISETP.GE.AND P6, PT, R128, RZ, PT ;  /* 0x000000ff8000720c */ /* 0x000fe20003fc6270 */
[----:B------:R-:W-:Y:S01]  /*7250*/  @!P3 IMAD.IADD R57, R57, 0x1, -R251 ;  /* 0x000000013939b824 */ /* 0x000fe200078e0afb */
[----:B------:R-:W-:Y:S01]  /*7260*/  ISETP.GE.AND P3, PT, R131, RZ, PT ;  /* 0x000000ff8300720c */ /* 0x000fe20003f66270 */
[----:B------:R-:W-:Y:S01]  /*7270*/  @!P5 IMAD.MOV R55, RZ, RZ, -R55 ;  /* 0x000000ffff37d224 */ /* 0x000fe200078e0a37 */
[----:B------:R-:W-:Y:S01]  /*7280*/  ISETP.GT.U32.AND P5, PT, R251, R58, PT ;  /* 0x0000003afb00720c */ /* 0x000fe20003fa4070 */
[----:B------:R-:W-:Y:S01]  /*7290*/  @!P4 IMAD.IADD R59, R59, 0x1, -R251 ;  /* 0x000000013b3bc824 */ /* 0x000fe200078e0afb */
[----:B------:R-:W-:Y:S01]  /*72a0*/  STL [R1+0x2994], R162 ;  /* 0x002994a201007387 */ /* 0x000fe20000100800 */
[----:B------:R-:W-:Y:S01]  /*72b0*/  IMAD R98, R251, R107, R98 ;  /* 0x0000006bfb627224 */ /* 0x000fe200078e0262 */
[C---:B--2---:R-:W-:Y:S01]  /*72c0*/  IADD3 R47, R248.reuse, 0xb9, RZ ;  /* 0x000000b9f82f7810 */ /* 0x044fe20007ffe0ff */
[----:B------:R-:W-:Y:S01]  /*72d0*/  IMAD.HI.U32 R106, R205, R99, RZ ;  /* 0x00000063cd6a7227 */ /* 0x000fe200078e00ff */
[----:B------:R-:W-:Y:S01]  /*72e0*/  ISETP.GT.U32.AND P4, PT, R251, R59, PT ;  /* 0x0000003bfb00720c */ /* 0x000fe20003f84070 */
[----:B------:R-:W-:Y:S01]  /*72f0*/  STL [R1+0x2998], R161 ;  /* 0x002998a101007387 */ /* 0x000fe20000100800 */
[----:B------:R-:W-:Y:S01]  /*7300*/  IADD3 R46, R248, 0xbc, RZ ;  /* 0x000000bcf82e7810 */ /* 0x000fe20007ffe0ff */
[----:B------:R-:W-:Y:S01]  /*7310*/  @!P6 IMAD.MOV R57, RZ, RZ, -R57 ;  /* 0x000000ffff39e224 */ /* 0x000fe200078e0a39 */
[----:B------:R-:W-:Y:S01]  /*7320*/  ISETP.GE.AND P6, PT, R125, RZ, PT ;  /* 0x000000ff7d00720c */ /* 0x000fe20003fc6270 */
[----:B------:R-:W-:Y:S01]  /*7330*/  @!P3 IMAD.MOV R56, RZ, RZ, -R56 ;  /* 0x000000ffff38b224 */ /* 0x000fe200078e0a38 */
[C---:B------:R-:W-:Y:S01]  /*7340*/  ISETP.GT.U32.AND P3, PT, R251.reuse, R60, PT ;  /* 0x0000003cfb00720c */ /* 0x040fe20003f64070 */
[----:B------:R-:W-:Y:S01]  /*7350*/  @!P5 IMAD.IADD R58, R58, 0x1, -R251 ;  /* 0x000000013a3ad824 */ /* 0x000fe200078e0afb */
[----:B------:R-:W-:Y:S01]  /*7360*/  ISETP.GT.U32.AND P5, PT, R251, R61, PT ;  /* 0x0000003dfb00720c */ /* 0x000fe20003fa4070 */
[----:B------:R-:W-:Y:S01]  /*7370*/  IMAD.MOV R106, RZ, RZ, -R106 ;  /* 0x000000ffff6a7224 */ /* 0x000fe200078e0a6a */
[----:B------:R-:W-:Y:S01]  /*7380*/  IABS R125, R0 ;  /* 0x00000000007d7213 */ /* 0x000fe20000000000 */
[----:B------:R-:W-:Y:S01]  /*7390*/  IMAD.HI.U32 R105, R205, R100, RZ ;  /* 0x00000064cd697227 */ /* 0x000fe200078e00ff */
[----:B------:R-:W-:Y:S01]  /*73a0*/  STL [R1+0x29a0], R40 ;  /* 0x0029a02801007387 */ /* 0x000fe20000100800 */
[----:B------:R-:W-:-:S02]  /*73b0*/  IADD3 R30, R248, 0xcf, RZ ;  /* 0x000000cff81e7810 */ /* 0x000fc40007ffe0ff */
[--C-:B------:R-:W-:Y:S01]  /*73c0*/  @!P4 IMAD.IADD R59, R59, 0x1, -R251.reuse ;  /* 0x000000013b3bc824 */ /* 0x100fe200078e0afb */
[----:B------:R-:W-:Y:S01]  /*73d0*/  ISETP.GT.U32.AND P4, PT, R251, R62, PT ;  /* 0x0000003efb00720c */ /* 0x000fe20003f84070 */
[----:B------:R-:W-:Y:S01]  /*73e0*/  @!P6 IMAD.MOV R58, RZ, RZ, -R58 ;  /* 0x000000ffff3ae224 */ /* 0x000fe200078e0a3a */
[----:B------:R-:W-:Y:S01]  /*73f0*/  ISETP.GE.AND P6, PT, R127, RZ, PT ;  /* 0x000000ff7f00720c */ /* 0x000fe20003fc6270 */
[--C-:B------:R-:W-:Y:S01]  /*7400*/  @!P3 IMAD.IADD R60, R60, 0x1, -R251.reuse ;  /* 0x000000013c3cb824 */ /* 0x100fe200078e0afb */
[----:B------:R1:W-:Y:S01]  /*7410*/  STL.64 [R1+0x2cc8], R48 ;  /* 0x002cc83001007387 */ /* 0x0003e20000100a00 */
[----:B------:R-:W-:Y:S01]  /*7420*/  @!P5 IMAD.IADD R61, R61, 0x1, -R251 ;  /* 0x000000013d3dd824 */ /* 0x000fe200078e0afb */
[----:B------:R-:W-:Y:S01]  /*7430*/  ISETP.GE.AND P5, PT, R126, RZ, PT ;  /* 0x000000ff7e00720c */ /* 0x000fe20003fa6270 */
[C---:B------:R-:W-:Y:S01]  /*7440*/  IMAD R99, R251.reuse, R106, R99 ;  /* 0x0000006afb637224 */ /* 0x040fe200078e0263 */
[----:B------:R-:W-:Y:S01]  /*7450*/  ISETP.GT.U32.AND P3, PT, R251, R60, PT ;  /* 0x0000003cfb00720c */ /* 0x000fe20003f64070 */
[----:B------:R-:W-:Y:S01]  /*7460*/  IMAD.MOV R105, RZ, RZ, -R105 ;  /* 0x000000ffff697224 */ /* 0x000fe200078e0a69 */
[----:B------:R-:W-:Y:S01]  /*7470*/  STL [R1+0x2988], R34 ;  /* 0x0029882201007387 */ /* 0x000fe20000100800 */
[----:B------:R-:W-:Y:S01]  /*7480*/  IMAD.HI.U32 R104, R205, R101, RZ ;  /* 0x00000065cd687227 */ /* 0x000fe200078e00ff */
[----:B------:R-:W-:-:S02]  /*7490*/  IADD3 R29, R248, 0xd1, RZ ;  /* 0x000000d1f81d7810 */ /* 0x000fc40007ffe0ff */
[----:B------:R-:W-:Y:S01]  /*74a0*/  STL [R1+0x298c], R14 ;  /* 0x00298c0e01007387 */ /* 0x000fe20000100800 */
[----:B------:R-:W-:Y:S01]  /*74b0*/  @!P4 IMAD.IADD R62, R62, 0x1, -R251 ;  /* 0x000000013e3ec824 */ /* 0x000fe200078e0afb */
[C---:B------:R-:W-:Y:S01]  /*74c0*/  ISETP.GT.U32.AND P4, PT, R251.reuse, R61, PT ;  /* 0x0000003dfb00720c */ /* 0x040fe20003f84070 */
[----:B------:R-:W-:Y:S01]  /*74d0*/  @!P6 IMAD.MOV R59, RZ, RZ, -R59 ;  /* 0x000000ffff3be224 */ /* 0x000fe200078e0a3b */
[----:B------:R-:W-:Y:S01]  /*74e0*/  STL [R1+0x2990], R160 ;  /* 0x002990a001007387 */ /* 0x000fe20000100800 */
[C---:B------:R-:W-:Y:S01]  /*74f0*/  IMAD R100, R251.reuse, R105, R100 ;  /* 0x00000069fb647224 */ /* 0x040fe200078e0264 */
[C---:B------:R-:W-:Y:S01]  /*7500*/  ISETP.GT.U32.AND P6, PT, R251.reuse, R62, PT ;  /* 0x0000003efb00720c */ /* 0x040fe20003fc4070 */
[----:B------:R-:W-:Y:S01]  /*7510*/  @!P3 IMAD.IADD R60, R60, 0x1, -R251 ;  /* 0x000000013c3cb824 */ /* 0x000fe200078e0afb */
[C---:B------:R-:W-:Y:S01]  /*7520*/  ISETP.GT.U32.AND P3, PT, R251.reuse, R63, PT ;  /* 0x0000003ffb00720c */ /* 0x040fe20003f64070 */
[----:B------:R-:W-:Y:S01]  /*7530*/  IMAD.MOV R104, RZ, RZ, -R104 ;  /* 0x000000ffff687224 */ /* 0x000fe200078e0a68 */
[----:B------:R-:W-:Y:S01]  /*7540*/  IABS R105, R2 ;  /* 0x0000000200697213 */ /* 0x000fe20000000000 */
[----:B------:R-:W-:Y:S01]  /*7550*/  @!P5 IMAD.MOV R60, RZ, RZ, -R60 ;  /* 0x000000ffff3cd224 */ /* 0x000fe200078e0a3c */
[----:B------:R-:W-:Y:S01]  /*7560*/  ISETP.GT.U32.AND P5, PT, R251, R64, PT ;  /* 0x00000040fb00720c */ /* 0x000fe20003fa4070 */
[----:B------:R-:W-:Y:S01]  /*7570*/  IMAD.HI.U32 R103, R205, R102, RZ ;  /* 0x00000066cd677227 */ /* 0x000fe200078e00ff */
[----:B------:R2:W-:Y:S01]  /*7580*/  STL.64 [R1+0x2cd0], R50 ;  /* 0x002cd03201007387 */ /* 0x0005e20000100a00 */
[----:B-1----:R-:W-:-:S02]  /*7590*/  IADD3 R49, R248, 0xb4, RZ ;  /* 0x000000b4f8317810 */ /* 0x002fc40007ffe0ff */
        /* <DEDUP_REMOVED lines=8> */
[----:B------:R-:W-:Y:S01]  /*7620*/  @!P5 IMAD.IADD R64, R64, 0x1, -R251 ;  /* 0x000000014040d824 */ /* 0x000fe200078e0afb */
[----:B------:R-:W-:Y:S01]  /*7630*/  ISETP.GT.U32.AND P5, PT, R251, R63, PT ;  /* 0x0000003ffb00720c */ /* 0x000fe20003fa4070 */
[----:B------:R-:W-:Y:S01]  /*7640*/  IMAD.MOV R103, RZ, RZ, -R103 ;  /* 0x000000ffff677224 */ /* 0x000fe200078e0a67 */
[----:B------:R1:W-:Y:S01]  /*7650*/  STL.64 [R1+0x2cd8], R52 ;  /* 0x002cd83401007387 */ /* 0x0003e20000100a00 */
[----:B------:R-:W-:Y:S01]  /*7660*/  IMAD.HI.U32 R107, R205, R104, RZ ;  /* 0x00000068cd6b7227 */ /* 0x000fe200078e00ff */
[----:B------:R-:W-:-:S02]  /*7670*/  IADD3 R48, R248, 0xb8, RZ ;  /* 0x000000b8f8307810 */ /* 0x000fc40007ffe0ff */
[----:B------:R-:W-:Y:S01]  /*7680*/  STL [R1+0x2970], R153 ;  /* 0x0029709901007387 */ /* 0x000fe20000100800 */
[----:B------:R-:W-:Y:S01]  /*7690*/  @!P6 IMAD.IADD R65, R65, 0x1, -R251 ;  /* 0x000000014141e824 */ /* 0x000fe200078e0afb */
[C---:B--2---:R-:W-:Y:S01]  /*76a0*/  IADD3 R50, R248.reuse, 0xce, RZ ;  /* 0x000000cef8327810 */ /* 0x044fe20007ffe0ff */
[----:B------:R-:W-:Y:S01]  /*76b0*/  @!P4 IMAD.MOV R61, RZ, RZ, -R61 ;  /* 0x000000ffff3dc224 */ /* 0x000fe200078e0a3d */
[C---:B------:R-:W-:Y:S01]  /*76c0*/  ISETP.GT.U32.AND P4, PT, R251.reuse, R64, PT ;  /* 0x00000040fb00720c */ /* 0x040fe20003f84070 */
[----:B------:R-:W-:Y:S01]  /*76d0*/  @!P3 IMAD.MOV R62, RZ, RZ, -R62 ;  /* 0x000000ffff3eb224 */ /* 0x000fe200078e0a3e */
[----:B------:R-:W-:Y:S01]  /*76e0*/  ISETP.GT.U32.AND P6, PT, R251, R65, PT ;  /* 0x00000041fb00720c */ /* 0x000fe20003fc4070 */
[----:B------:R-:W-:Y:S01]  /*76f0*/  @!P5 IMAD.IADD R63, R63, 0x1, -R251 ;  /* 0x000000013f3fd824 */ /* 0x000fe200078e0afb */
[C---:B------:R-:W-:Y:S01]  /*7700*/  ISETP.GT.U32.AND P3, PT, R251.reuse, R66, PT ;  /* 0x00000042fb00720c */ /* 0x040fe20003f64070 */
[----:B------:R-:W-:Y:S01]  /*7710*/  IMAD R102, R251, R103, R102 ;  /* 0x00000067fb667224 */ /* 0x000fe200078e0266 */
[----:B------:R-:W-:Y:S01]  /*7720*/  ISETP.GE.AND P5, PT, R175, RZ, PT ;  /* 0x000000ffaf00720c */ /* 0x000fe20003fa6270 */
[----:B------:R-:W-:Y:S01]  /*7730*/  IMAD.MOV R107, RZ, RZ, -R107 ;  /* 0x000000ffff6b7224 */ /* 0x000fe200078e0a6b */
[----:B------:R-:W-:Y:S01]  /*7740*/  IABS R103, R151 ;  /* 0x0000009700677213 */ /* 0x000fe20000000000 */
[----:B------:R-:W-:Y:S01]  /*7750*/  IMAD.HI.U32 R106, R205, R105, RZ ;  /* 0x00000069cd6a7227 */ /* 0x000fe200078e00ff */
[----:B------:R-:W-:Y:S01]  /*7760*/  STL [R1+0x2978], R38 ;  /* 0x0029782601007387 */ /* 0x000fe20000100800 */
[----:B-1----:R-:W-:-:S02]  /*7770*/  IADD3 R53, R248, 0xc6, RZ ;  /* 0x000000c6f8357810 */ /* 0x002fc40007ffe0ff */
[--C-:B------:R-:W-:Y:S01]  /*7780*/  @!P4 IMAD.IADD R64, R64, 0x1, -R251.reuse ;  /* 0x000000014040c824 */ /* 0x100fe200078e0afb */
[----:B------:R-:W-:Y:S01]  /*7790*/  ISETP.GT.U32.AND P4, PT, R251, R67, PT ;  /* 0x00000043fb00720c */ /* 0x000fe20003f84070 */
[--C-:B------:R-:W-:Y:S01]  /*77a0*/  @!P6 IMAD.IADD R65, R65, 0x1, -R251.reuse ;  /* 0x000000014141e824 */ /* 0x100fe200078e0afb */
[----:B------:R-:W-:Y:S01]  /*77b0*/  ISETP.GE.AND P6, PT, R174, RZ, PT ;  /* 0x000000ffae00720c */ /* 0x000fe20003fc6270 */
[----:B------:R-:W-:Y:S01]  /*77c0*/  @!P3 IMAD.IADD R66, R66, 0x1, -R251 ;  /* 0x000000014242b824 */ /* 0x000fe200078e0afb */
[----:B------:R-:W-:Y:S01]  /*77d0*/  STL [R1+0x297c], R33 ;  /* 0x00297c2101007387 */ /* 0x000fe20000100800 */
[----:B------:R-:W-:Y:S01]  /*77e0*/  @!P5 IMAD.MOV R63, RZ, RZ, -R63 ;  /* 0x000000ffff3fd224 */ /* 0x000fe200078e0a3f */
[----:B------:R-:W-:Y:S01]  /*77f0*/  ISETP.GE.AND P5, PT, R132, RZ, PT ;  /* 0x000000ff8400720c */ /* 0x000fe20003fa6270 */
[----:B------:R-:W-:Y:S01]  /*7800*/  IMAD.HI.U32 R108, R205, R103, RZ ;  /* 0x00000067cd6c7227 */ /* 0x000fe200078e00ff */
[----:B------:R-:W-:Y:S01]  /*7810*/  ISETP.GT.U32.AND P3, PT, R251, R66, PT ;  /* 0x00000042fb00720c */ /* 0x000fe20003f64070 */
[----:B------:R-:W-:Y:S01]  /*7820*/  STL [R1+0x2984], R0 ;  /* 0x0029840001007387 */ /* 0x000fe20000100800 */
[C---:B------:R-:W-:Y:S01]  /*7830*/  IADD3 R52, R248.reuse, 0xcd, RZ ;  /* 0x000000cdf8347810 */ /* 0x040fe20007ffe0ff */
[----:B------:R-:W-:Y:S01]  /*7840*/  IMAD.MOV R108, RZ, RZ, -R108 ;  /* 0x000000ffff6c7224 */ /* 0x000fe200078e0a6c */
[----:B------:R-:W-:Y:S01]  /*7850*/  IADD3 R43, R248, 0xd4, RZ ;  /* 0x000000d4f82b7810 */ /* 0x000fe20007ffe0ff */
[----:B------:R-:W-:Y:S01]  /*7860*/  @!P4 IMAD.IADD R67, R67, 0x1, -R251 ;  /* 0x000000014343c824 */ /* 0x000fe200078e0afb */
[----:B------:R1:W-:Y:S01]  /*7870*/  STL.64 [R1+0x2ce0], R54 ;  /* 0x002ce03601007387 */ /* 0x0003e20000100a00 */
[----:B------:R-:W-:Y:S01]  /*7880*/  @!P6 IMAD.MOV R64, RZ, RZ, -R64 ;  /* 0x000000ffff40e224 */ /* 0x000fe200078e0a40 */
[C---:B------:R-:W-:Y:S01]  /*7890*/  ISETP.GT.U32.AND P6, PT, R251.reuse, R68, PT ;  /* 0x00000044fb00720c */ /* 0x040fe20003fc4070 */
[C---:B------:R-:W-:Y:S01]  /*78a0*/  IMAD R103, R251.reuse, R108, R103 ;  /* 0x0000006cfb677224 */ /* 0x040fe200078e0267 */
[C---:B------:R-:W-:Y:S01]  /*78b0*/  ISETP.GT.U32.AND P4, PT, R251.reuse, R67, PT ;  /* 0x00000043fb00720c */ /* 0x040fe20003f84070 */
[----:B------:R-:W-:Y:S01]  /*78c0*/  @!P5 IMAD.MOV R65, RZ, RZ, -R65 ;  /* 0x000000ffff41d224 */ /* 0x000fe200078e0a41 */
[----:B------:R-:W-:Y:S01]  /*78d0*/  ISETP.GT.U32.AND P5, PT, R251, R69, PT ;  /* 0x00000045fb00720c */ /* 0x000fe20003fa4070 */
[----:B------:R-:W-:Y:S01]  /*78e0*/  @!P3 IMAD.IADD R66, R66, 0x1, -R251 ;  /* 0x000000014242b824 */ /* 0x000fe200078e0afb */
[----:B------:R-:W-:Y:S01]  /*78f0*/  ISETP.GE.AND P3, PT, R137, RZ, PT ;  /* 0x000000ff8900720c */ /* 0x000fe20003f66270 */
[----:B------:R-:W-:Y:S01]  /*7900*/  IMAD R104, R251, R107, R104 ;  /* 0x0000006bfb687224 */ /* 0x000fe200078e0268 */
[----:B------:R-:W-:Y:S01]  /*7910*/  IABS R107, R21 ;  /* 0x00000015006b7213 */ /* 0x000fe20000000000 */
[----:B------:R-:W-:Y:S01]  /*7920*/  IMAD.MOV R106, RZ, RZ, -R106 ;  /* 0x000000ffff6a7224 */ /* 0x000fe200078e0a6a */
[----:B------:R-:W-:Y:S01]  /*7930*/  IABS R108, R17 ;  /* 0x00000011006c7213 */ /* 0x000fe20000000000 */
[----:B------:R-:W-:Y:S01]  /*7940*/  IMAD.HI.U32 R116, R205, R114, RZ ;  /* 0x00000072cd747227 */ /* 0x000fe200078e00ff */
[----:B------:R2:W-:Y:S01]  /*7950*/  STL.64 [R1+0x2ce8], R56 ;  /* 0x002ce83801007387 */ /* 0x0005e20000100a00 */
[----:B-1----:R-:W-:-:S02]  /*7960*/  IADD3 R55, R248, 0xbf, RZ ;  /* 0x000000bff8377810 */ /* 0x002fc40007ffe0ff */
[--C-:B------:R-:W-:Y:S01]  /*7970*/  @!P6 IMAD.IADD R68, R68, 0x1, -R251.reuse ;  /* 0x000000014444e824 */ /* 0x100fe200078e0afb */
[----:B------:R-:W-:Y:S01]  /*7980*/  STL.64 [R1+0x2cf0], R58 ;  /* 0x002cf03a01007387 */ /* 0x000fe20000100a00 */
[--C-:B------:R-:W-:Y:S01]  /*7990*/  @!P4 IMAD.IADD R67, R67, 0x1, -R251.reuse ;  /* 0x000000014343c824 */ /* 0x100fe200078e0afb */
[----:B------:R-:W-:Y:S01]  /*79a0*/  ISETP.GE.AND P4, PT, R133, RZ, PT ;  /* 0x000000ff8500720c */ /* 0x000fe20003f86270 */
[----:B------:R-:W-:Y:S01]  /*79b0*/  @!P5 IMAD.IADD R69, R69, 0x1, -R251 ;  /* 0x000000014545d824 */ /* 0x000fe200078e0afb */
[C---:B------:R-:W-:Y:S01]  /*79c0*/  ISETP.GT.U32.AND P6, PT, R251.reuse, R68, PT ;  /* 0x00000044fb00720c */ /* 0x040fe20003fc4070 */
[----:B------:R-:W-:Y:S01]  /*79d0*/  @!P3 IMAD.MOV R66, RZ, RZ, -R66 ;  /* 0x000000ffff42b224 */ /* 0x000fe200078e0a42 */
[C---:B------:R-:W-:Y:S01]  /*79e0*/  ISETP.GT.U32.AND P3, PT, R251.reuse, R70, PT ;  /* 0x00000046fb00720c */ /* 0x040fe20003f64070 */
[C---:B------:R-:W-:Y:S01]  /*79f0*/  IMAD R105, R251.reuse, R106, R105 ;  /* 0x0000006afb697224 */ /* 0x040fe200078e0269 */
[----:B------:R-:W-:Y:S01]  /*7a00*/  ISETP.GT.U32.AND P5, PT, R251, R69, PT ;  /* 0x00000045fb00720c */ /* 0x000fe20003fa4070 */
[----:B------:R-:W-:Y:S01]  /*7a10*/  IMAD.HI.U32 R109, R205, R107, RZ ;  /* 0x0000006bcd6d7227 */ /* 0x000fe200078e00ff */
[----:B------:R-:W-:Y:S01]  /*7a20*/  IABS R106, R165 ;  /* 0x000000a5006a7213 */ /* 0x000fe20000000000 */
[----:B------:R1:W-:Y:S01]  /*7a30*/  STL [R1+0x295c], R28 ;  /* 0x00295c1c01007387 */ /* 0x0003e20000100800 */
[C---:B--2---:R-:W-:Y:S01]  /*7a40*/  IADD3 R57, R248.reuse, 0xb2, RZ ;  /* 0x000000b2f8397810 */ /* 0x044fe20007ffe0ff */
[----:B------:R-:W-:Y:S01]  /*7a50*/  IMAD.MOV R109, RZ, RZ, -R109 ;  /* 0x000000ffff6d7224 */ /* 0x000fe200078e0a6d */
[----:B------:R-:W-:Y:S01]  /*7a60*/  IADD3 R56, R248, 0xb7, RZ ;  /* 0x000000b7f8387810 */ /* 0x000fe20007ffe0ff */
[----:B------:R-:W-:Y:S01]  /*7a70*/  @!P4 IMAD.MOV R67, RZ, RZ, -R67 ;  /* 0x000000ffff43c224 */ /* 0x000fe200078e0a43 */
[----:B------:R-:W-:Y:S01]  /*7a80*/  ISETP.GE.AND P4, PT, R136, RZ, PT ;  /* 0x000000ff8800720c */ /* 0x000fe20003f86270 */
[--C-:B------:R-:W-:Y:S01]  /*7a90*/  @!P6 IMAD.IADD R68, R68, 0x1, -R251.reuse ;  /* 0x000000014444e824 */ /* 0x100fe200078e0afb */
[----:B------:R-:W-:Y:S01]  /*7aa0*/  ISETP.GT.U32.AND P6, PT, R251, R71, PT ;  /* 0x00000047fb00720c */ /* 0x000fe20003fc4070 */
[--C-:B------:R-:W-:Y:S01]  /*7ab0*/  @!P3 IMAD.IADD R70, R70, 0x1, -R251.reuse ;  /* 0x000000014646b824 */ /* 0x100fe200078e0afb */
[----:B------:R-:W-:Y:S01]  /*7ac0*/  ISETP.GE.AND P3, PT, R134, RZ, PT ;  /* 0x000000ff8600720c */ /* 0x000fe20003f66270 */
[--C-:B------:R-:W-:Y:S01]  /*7ad0*/  @!P5 IMAD.IADD R69, R69, 0x1, -R251.reuse ;  /* 0x000000014545d824 */ /* 0x100fe200078e0afb */
[----:B------:R-:W-:Y:S01]  /*7ae0*/  ISETP.GE.AND P5, PT, R135, RZ, PT ;  /* 0x000000ff8700720c */ /* 0x000fe20003fa6270 */
[----:B------:R-:W-:Y:S01]  /*7af0*/  IMAD.HI.U32 R110, R205, R106, RZ ;  /* 0x0000006acd6e7227 */ /* 0x000fe200078e00ff */
[----:B------:R-:W-:Y:S01]  /*7b00*/  IABS R134, R56 ;  /* 0x0000003800867213 */ /* 0x000fe20000000000 */
[----:B------:R2:W-:Y:S01]  /*7b10*/  STL [R1+0x2964], R16 ;  /* 0x0029641001007387 */ /* 0x0005e20000100800 */
[C---:B------:R-:W-:Y:S01]  /*7b20*/  IADD3 R54, R248.reuse, 0xc5, RZ ;  /* 0x000000c5f8367810 */ /* 0x040fe20007ffe0ff */
[----:B------:R-:W-:Y:S01]  /*7b30*/  IMAD.MOV R110, RZ, RZ, -R110 ;  /* 0x000000ffff6e7224 */ /* 0x000fe200078e0a6e */
[C---:B------:R-:W-:Y:S01]  /*7b40*/  IADD3 R41, R248.reuse, 0xd5, RZ ;  /* 0x000000d5f8297810 */ /* 0x040fe20007ffe0ff */
[----:B------:R-:W-:Y:S01]  /*7b50*/  @!P4 IMAD.MOV R68, RZ, RZ, -R68 ;  /* 0x000000ffff44c224 */ /* 0x000fe200078e0a44 */
[----:B------:R-:W-:Y:S01]  /*7b60*/  ISETP.GT.U32.AND P4, PT, R251, R70, PT ;  /* 0x00000046fb00720c */ /* 0x000fe20003f84070 */
[----:B------:R-:W-:Y:S01]  /*7b70*/  @!P6 IMAD.IADD R71, R71, 0x1, -R251 ;  /* 0x000000014747e824 */ /* 0x000fe200078e0afb */
[----:B------:R3:W-:Y:S01]  /*7b80*/  STL [R1+0x296c], R26 ;  /* 0x00296c1a01007387 */ /* 0x0007e20000100800 */
[C---:B------:R-:W-:Y:S01]  /*7b90*/  IMAD R106, R251.reuse, R110, R106 ;  /* 0x0000006efb6a7224 */ /* 0x040fe200078e026a */
[----:B------:R-:W-:Y:S01]  /*7ba0*/  IADD3 R37, R248, 0xd8, RZ ;  /* 0x000000d8f8257810 */ /* 0x000fe20007ffe0ff */
[----:B------:R-:W-:Y:S01]  /*7bb0*/  @!P5 IMAD.MOV R69, RZ, RZ, -R69 ;  /* 0x000000ffff45d224 */ /* 0x000fe200078e0a45 */
[C---:B------:R-:W-:Y:S01]  /*7bc0*/  ISETP.GT.U32.AND P6, PT, R251.reuse, R71, PT ;  /* 0x00000047fb00720c */ /* 0x040fe20003fc4070 */
[C---:B------:R-:W-:Y:S01]  /*7bd0*/  IMAD R107, R251.reuse, R109, R107 ;  /* 0x0000006dfb6b7224 */ /* 0x040fe200078e026b */
[----:B------:R-:W-:Y:S01]  /*7be0*/  ISETP.GT.U32.AND P5, PT, R251, R72, PT ;  /* 0x00000048fb00720c */ /* 0x000fe20003fa4070 */
[----:B------:R-:W-:Y:S01]  /*7bf0*/  IMAD.HI.U32 R109, R205, R108, RZ ;  /* 0x0000006ccd6d7227 */ /* 0x000fe200078e00ff */
[----:B------:R-:W-:Y:S01]  /*7c00*/  STL.64 [R1+0x2cf8], R60 ;  /* 0x002cf83c01007387 */ /* 0x000fe20000100a00 */
[----:B------:R-:W-:-:S02]  /*7c10*/  IABS R186, R45 ;  /* 0x0000002d00ba7213 */ /* 0x000fc40000000000 */
[----:B------:R-:W-:Y:S01]  /*7c20*/  @!P4 IMAD.IADD R70, R70, 0x1, -R251 ;  /* 0x000000014646c824 */ /* 0x000fe200078e0afb */
[----:B------:R-:W-:Y:S01]  /*7c30*/  ISETP.GT.U32.AND P4, PT, R251, R73, PT ;  /* 0x00000049fb00720c */ /* 0x000fe20003f84070 */
[----:B------:R-:W-:Y:S01]  /*7c40*/  IMAD.MOV R110, RZ, RZ, -R109 ;  /* 0x000000ffff6e7224 */ /* 0x000fe200078e0a6d */
[----:B------:R-:W-:Y:S01]  /*7c50*/  IABS R109, R164 ;  /* 0x000000a4006d7213 */ /* 0x000fe20000000000 */
[----:B------:R-:W-:Y:S01]  /*7c60*/  @!P3 IMAD.MOV R70, RZ, RZ, -R70 ;  /* 0x000000ffff46b224 */ /* 0x000fe200078e0a46 */
[----:B------:R-:W-:Y:S01]  /*7c70*/  STL.64 [R1+0x2d00], R62 ;  /* 0x002d003e01007387 */ /* 0x000fe20000100a00 */
[--C-:B------:R-:W-:Y:S01]  /*7c80*/  @!P6 IMAD.IADD R71, R71, 0x1, -R251.reuse ;  /* 0x000000014747e824 */ /* 0x100fe200078e0afb */
[----:B------:R-:W-:Y:S01]  /*7c90*/  ISETP.GT.U32.AND P6, PT, R251, R74, PT ;  /* 0x0000004afb00720c */ /* 0x000fe20003fc4070 */
[----:B------:R-:W-:Y:S01]  /*7ca0*/  @!P5 IMAD.IADD R72, R72, 0x1, -R251 ;  /* 0x000000014848d824 */ /* 0x000fe200078e0afb */
[----:B------:R-:W-:Y:S01]  /*7cb0*/  ISETP.GE.AND P5, PT, R140, RZ, PT ;  /* 0x000000ff8c00720c */ /* 0x000fe20003fa6270 */
[----:B------:R-:W-:Y:S01]  /*7cc0*/  IMAD.HI.U32 R112, R205, R109, RZ ;  /* 0x0000006dcd707227 */ /* 0x000fe200078e00ff */
[----:B------:R-:W-:Y:S01]  /*7cd0*/  STL [R1+0x2950], R57 ;  /* 0x0029503901007387 */ /* 0x000fe20000100800 */
[----:B------:R-:W-:-:S02]  /*7ce0*/  IADD3 R42, R248, 0xdc, RZ ;  /* 0x000000dcf82a7810 */ /* 0x000fc40007ffe0ff */
[--C-:B------:R-:W-:Y:S01]  /*7cf0*/  @!P4 IMAD.IADD R73, R73, 0x1, -R251.reuse ;  /* 0x000000014949c824 */ /* 0x100fe200078e0afb */
[C---:B------:R-:W-:Y:S01]  /*7d00*/  ISETP.GT.U32.AND P4, PT, R251.reuse, R72, PT ;  /* 0x00000048fb00720c */ /* 0x040fe20003f84070 */
[C---:B------:R-:W-:Y:S01]  /*7d10*/  IMAD R108, R251.reuse, R110, R108 ;  /* 0x0000006efb6c7224 */ /* 0x040fe200078e026c */
[----:B------:R-:W-:Y:S01]  /*7d20*/  IABS R110, R163 ;  /* 0x000000a3006e7213 */ /* 0x000fe20000000000 */
[----:B------:R-:W-:Y:S01]  /*7d30*/  IMAD.MOV R112, RZ, RZ, -R112 ;  /* 0x000000ffff707224 */ /* 0x000fe200078e0a70 */
[C---:B------:R-:W-:Y:S01]  /*7d40*/  ISETP.GT.U32.AND P3, PT, R251.reuse, R73, PT ;  /* 0x00000049fb00720c */ /* 0x040fe20003f64070 */
[----:B------:R-:W-:Y:S01]  /*7d50*/  @!P6 IMAD.IADD R74, R74, 0x1, -R251 ;  /* 0x000000014a4ae824 */ /* 0x000fe200078e0afb */
[----:B------:R4:W-:Y:S01]  /*7d60*/  STL [R1+0x2954], R32 ;  /* 0x0029542001007387 */ /* 0x0009e20000100800 */
[----:B------:R-:W-:Y:S01]  /*7d70*/  @!P5 IMAD.MOV R71, RZ, RZ, -R71 ;  /* 0x000000ffff47d224 */ /* 0x000fe200078e0a47 */
[C---:B------:R-:W-:Y:S01]  /*7d80*/  ISETP.GT.U32.AND P5, PT, R251.reuse, R75, PT ;  /* 0x0000004bfb00720c */ /* 0x040fe20003fa4070 */
[C---:B------:R-:W-:Y:S01]  /*7d90*/  IMAD R109, R251.reuse, R112, R109 ;  /* 0x00000070fb6d7224 */ /* 0x040fe200078e026d */
[----:B------:R-:W-:Y:S01]  /*7da0*/  ISETP.GT.U32.AND P6, PT, R251, R74, PT ;  /* 0x0000004afb00720c */ /* 0x000fe20003fc4070 */
[----:B------:R-:W-:Y:S01]  /*7db0*/  IMAD.HI.U32 R112, R205, R111, RZ ;  /* 0x0000006fcd707227 */ /* 0x000fe200078e00ff */
[----:B------:R1:W-:Y:S01]  /*7dc0*/  STL [R1+0x2958], R49 ;  /* 0x0029583101007387 */ /* 0x0003e20000100800 */
[----:B------:R-:W-:-:S02]  /*7dd0*/  IADD3 R51, R248, 0xe0, RZ ;  /* 0x000000e0f8337810 */ /* 0x000fc40007ffe0ff */
[--C-:B------:R-:W-:Y:S01]  /*7de0*/  @!P4 IMAD.IADD R72, R72, 0x1, -R251.reuse ;  /* 0x000000014848c824 */ /* 0x100fe200078e0afb */
[----:B------:R-:W-:Y:S01]  /*7df0*/  ISETP.GT.U32.AND P4, PT, R251, R76, PT ;  /* 0x0000004cfb00720c */ /* 0x000fe20003f84070 */
[--C-:B------:R-:W-:Y:S01]  /*7e00*/  @!P3 IMAD.IADD R73, R73, 0x1, -R251.reuse ;  /* 0x000000014949b824 */ /* 0x100fe200078e0afb */
[----:B------:R-:W-:Y:S01]  /*7e10*/  ISETP.GE.AND P3, PT, R139, RZ, PT ;  /* 0x000000ff8b00720c */ /* 0x000fe20003f66270 */
[----:B------:R-:W-:Y:S01]  /*7e20*/  IMAD.MOV R112, RZ, RZ, -R112 ;  /* 0x000000ffff707224 */ /* 0x000fe200078e0a70 */
[----:B------:R-:W-:Y:S01]  /*7e30*/  STL.64 [R1+0x2d08], R64 ;  /* 0x002d084001007387 */ /* 0x000fe20000100a00 */
[--C-:B------:R-:W-:Y:S01]  /*7e40*/  @!P5 IMAD.IADD R75, R75, 0x1, -R251.reuse ;  /* 0x000000014b4bd824 */ /* 0x100fe200078e0afb */
[----:B------:R-:W-:Y:S01]  /*7e50*/  ISETP.GE.AND P5, PT, R138, RZ, PT ;  /* 0x000000ff8a00720c */ /* 0x000fe20003fa6270 */
[----:B------:R-:W-:Y:S01]  /*7e60*/  @!P6 IMAD.IADD R74, R74, 0x1, -R251 ;  /* 0x000000014a4ae824 */ /* 0x000fe200078e0afb */
[----:B------:R-:W-:Y:S01]  /*7e70*/  ISETP.GT.U32.AND P6, PT, R251, R77, PT ;  /* 0x0000004dfb00720c */ /* 0x000fe20003fc4070 */
[----:B------:R-:W-:Y:S01]  /*7e80*/  IMAD.HI.U32 R113, R205, R110, RZ ;  /* 0x0000006ecd717227 */ /* 0x000fe200078e00ff */
[----:B------:R-:W-:Y:S01]  /*7e90*/  STL.64 [R1+0x2d10], R66 ;  /* 0x002d104201007387 */ /* 0x000fe20000100a00 */
[----:B------:R-:W-:-:S02]  /*7ea0*/  IABS R197, R44 ;  /* 0x0000002c00c57213 */ /* 0x000fc40000000000 */
[----:B------:R-:W-:Y:S01]  /*7eb0*/  @!P4 IMAD.IADD R76, R76, 0x1, -R251 ;  /* 0x000000014c4cc824 */ /* 0x000fe200078e0afb */
[----:B------:R-:W-:Y:S01]  /*7ec0*/  ISETP.GE.AND P4, PT, R173, RZ, PT ;  /* 0x000000ffad00720c */ /* 0x000fe20003f86270 */
[----:B------:R-:W-:Y:S01]  /*7ed0*/  @!P3 IMAD.MOV R72, RZ, RZ, -R72 ;  /* 0x000000ffff48b224 */ /* 0x000fe200078e0a48 */
[C---:B------:R-:W-:Y:S01]  /*7ee0*/  ISETP.GT.U32.AND P3, PT, R251.reuse, R75, PT ;  /* 0x0000004bfb00720c */ /* 0x040fe20003f64070 */
[----:B------:R-:W-:Y:S01]  /*7ef0*/  IMAD R111, R251, R112, R111 ;  /* 0x00000070fb6f7224 */ /* 0x000fe200078e026f */
[----:B------:R-:W-:Y:S01]  /*7f00*/  IABS R112, R20 ;  /* 0x0000001400707213 */ /* 0x000fe20000000000 */
[----:B------:R-:W-:Y:S01]  /*7f10*/  @!P5 IMAD.MOV R73, RZ, RZ, -R73 ;  /* 0x000000ffff49d224 */ /* 0x000fe200078e0a49 */
[----:B------:R1:W-:Y:S01]  /*7f20*/  STL [R1+0x2940], R15 ;  /* 0x0029400f01007387 */ /* 0x0003e20000100800 */
[----:B------:R-:W-:Y:S01]  /*7f30*/  @!P6 IMAD.IADD R77, R77, 0x1, -R251 ;  /* 0x000000014d4de824 */ /* 0x000fe200078e0afb */
[----:B------:R-:W-:Y:S01]  /*7f40*/  ISETP.GT.U32.AND P6, PT, R251, R76, PT ;  /* 0x0000004cfb00720c */ /* 0x000fe20003fc4070 */
[----:B------:R-:W-:Y:S01]  /*7f50*/  IMAD.MOV R113, RZ, RZ, -R113 ;  /* 0x000000ffff717224 */ /* 0x000fe200078e0a71 */
[----:B------:R1:W-:Y:S01]  /*7f60*/  STL [R1+0x2948], R8 ;  /* 0x0029480801007387 */ /* 0x0003e20000100800 */
[----:B------:R-:W-:Y:S01]  /*7f70*/  IMAD.HI.U32 R118, R205, R112, RZ ;  /* 0x00000070cd767227 */ /* 0x000fe200078e00ff */
[----:B------:R-:W-:-:S02]  /*7f80*/  ISETP.GT.U32.AND P5, PT, R251, R77, PT ;  /* 0x0000004dfb00720c */ /* 0x000fc40003fa4070 */
[----:B------:R-:W-:Y:S01]  /*7f90*/  STL [R1+0x294c], R56 ;  /* 0x00294c3801007387 */ /* 0x000fe20000100800 */
[----:B------:R-:W-:Y:S01]  /*7fa0*/  @!P4 IMAD.MOV R74, RZ, RZ, -R74 ;  /* 0x000000ffff4ac224 */ /* 0x000fe200078e0a4a */
[----:B------:R-:W-:Y:S01]  /*7fb0*/  ISETP.GT.U32.AND P4, PT, R251, R78, PT ;  /* 0x0000004efb00720c */ /* 0x000fe20003f84070 */
[--C-:B------:R-:W-:Y:S01]  /*7fc0*/  @!P3 IMAD.IADD R75, R75, 0x1, -R251.reuse ;  /* 0x000000014b4bb824 */ /* 0x100fe200078e0afb */
[C---:B------:R-:W-:Y:S01]  /*7fd0*/  ISETP.GT.U32.AND P3, PT, R251.reuse, R79, PT ;  /* 0x0000004ffb00720c */ /* 0x040fe20003f64070 */
[----:B------:R-:W-:Y:S01]  /*7fe0*/  IMAD R110, R251, R113, R110 ;  /* 0x00000071fb6e7224 */ /* 0x000fe200078e026e */
[----:B------:R-:W-:Y:S01]  /*7ff0*/  IABS R113, R36 ;  /* 0x0000002400717213 */ /* 0x000fe20000000000 */
[--C-:B------:R-:W-:Y:S01]  /*8000*/  @!P6 IMAD.IADD R76, R76, 0x1, -R251.reuse ;  /* 0x000000014c4ce824 */ /* 0x100fe200078e0afb */
[----:B------:R-:W-:Y:S01]  /*8010*/  ISETP.GE.AND P6, PT, R143, RZ, PT ;  /* 0x000000ff8f00720c */ /* 0x000fe20003fc6270 */
[----:B------:R-:W-:Y:S01]  /*8020*/  IMAD.MOV R118, RZ, RZ, -R118 ;  /* 0x000000ffff767224 */ /* 0x000fe200078e0a76 */
[----:B------:R-:W-:Y:S01]  /*8030*/  STL.64 [R1+0x2d18], R68 ;  /* 0x002d184401007387 */ /* 0x000fe20000100a00 */
[--C-:B------:R-:W-:Y:S01]  /*8040*/  @!P5 IMAD.IADD R77, R77, 0x1, -R251.reuse ;  /* 0x000000014d4dd824 */ /* 0x100fe200078e0afb */
[----:B------:R-:W-:Y:S01]  /*8050*/  ISETP.GE.AND P5, PT, R142, RZ, PT ;  /* 0x000000ff8e00720c */ /* 0x000fe20003fa6270 */
[----:B------:R-:W-:Y:S01]  /*8060*/  IMAD R112, R251, R118, R112 ;  /* 0x00000076fb707224 */ /* 0x000fe200078e0270 */
[----:B------:R-:W-:Y:S01]  /*8070*/  IABS R118, R40 ;  /* 0x0000002800767213 */ /* 0x000fe20000000000 */
[--C-:B------:R-:W-:Y:S01]  /*8080*/  @!P4 IMAD.IADD R78, R78, 0x1, -R251.reuse ;  /* 0x000000014e4ec824 */ /* 0x100fe200078e0afb */
[----:B------:R-:W-:Y:S01]  /*8090*/  ISETP.GE.AND P4, PT, R141, RZ, PT ;  /* 0x000000ff8d00720c */ /* 0x000fe20003f86270 */
[----:B------:R-:W-:Y:S01]  /*80a0*/  @!P3 IMAD.IADD R79, R79, 0x1, -R251 ;  /* 0x000000014f4fb824 */ /* 0x000fe200078e0afb */
[----:B------:R1:W-:Y:S01]  /*80b0*/  STL [R1+0x2934], R48 ;  /* 0x0029343001007387 */ /* 0x0003e20000100800 */
[----:B------:R-:W-:Y:S01]  /*80c0*/  IMAD.MOV R116, RZ, RZ, -R116 ;  /* 0x000000ffff747224 */ /* 0x000fe200078e0a74 */
[C---:B------:R-:W-:Y:S01]  /*80d0*/  ISETP.GT.U32.AND P3, PT, R251.reuse, R78, PT ;  /* 0x0000004efb00720c */ /* 0x040fe20003f64070 */
[----:B------:R-:W-:Y:S01]  /*80e0*/  @!P6 IMAD.MOV R75, RZ, RZ, -R75 ;  /* 0x000000ffff4be224 */ /* 0x000fe200078e0a4b */
[----:B------:R-:W-:Y:S01]  /*80f0*/  ISETP.GT.U32.AND P6, PT, R251, R79, PT ;  /* 0x0000004ffb00720c */ /* 0x000fe20003fc4070 */
[----:B------:R-:W-:Y:S01]  /*8100*/  IMAD.HI.U32 R117, R205, R113, RZ ;  /* 0x00000071cd757227 */ /* 0x000fe200078e00ff */
[----:B------:R1:W-:Y:S01]  /*8110*/  STL [R1+0x2938], R47 ;  /* 0x0029382f01007387 */ /* 0x0003e20000100800 */
[----:B------:R-:W-:-:S02]  /*8120*/  IABS R196, R31 ;  /* 0x0000001f00c47213 */ /* 0x000fc40000000000 */
[----:B------:R-:W-:Y:S01]  /*8130*/  @!P5 IMAD.MOV R76, RZ, RZ, -R76 ;  /* 0x000000ffff4cd224 */ /* 0x000fe200078e0a4c */
[C---:B------:R-:W-:Y:S01]  /*8140*/  ISETP.GT.U32.AND P5, PT, R251.reuse, R80, PT ;  /* 0x00000050fb00720c */ /* 0x040fe20003fa4070 */
[----:B------:R-:W-:Y:S01]  /*8150*/  @!P4 IMAD.MOV R77, RZ, RZ, -R77 ;  /* 0x000000ffff4dc224 */ /* 0x000fe200078e0a4d */
[C---:B------:R-:W-:Y:S01]  /*8160*/  ISETP.GT.U32.AND P4, PT, R251.reuse, R81, PT ;  /* 0x00000051fb00720c */ /* 0x040fe20003f84070 */
[C---:B------:R-:W-:Y:S01]  /*8170*/  IMAD R114, R251.reuse, R116, R114 ;  /* 0x00000074fb727224 */ /* 0x040fe200078e0272 */
[----:B------:R-:W-:Y:S01]  /*8180*/  STL.64 [R1+0x2d20], R70 ;  /* 0x002d204601007387 */ /* 0x000fe20000100a00 */
[--C-:B------:R-:W-:Y:S01]  /*8190*/  @!P3 IMAD.IADD R78, R78, 0x1, -R251.reuse ;  /* 0x000000014e4eb824 */ /* 0x100fe200078e0afb */
[----:B------:R-:W-:Y:S01]  /*81a0*/  ISETP.GT.U32.AND P3, PT, R251, R82, PT ;  /* 0x00000052fb00720c */ /* 0x000fe20003f64070 */
[----:B------:R-:W-:Y:S01]  /*81b0*/  @!P6 IMAD.IADD R79, R79, 0x1, -R251 ;  /* 0x000000014f4fe824 */ /* 0x000fe200078e0afb */
[----:B------:R-:W-:Y:S01]  /*81c0*/  ISETP.GE.AND P6, PT, R172, RZ, PT ;  /* 0x000000ffac00720c */ /* 0x000fe20003fc6270 */
[----:B------:R-:W-:Y:S01]  /*81d0*/  IMAD.MOV R117, RZ, RZ, -R117 ;  /* 0x000000ffff757224 */ /* 0x000fe200078e0a75 */
[----:B------:R1:W-:Y:S01]  /*81e0*/  STL [R1+0x293c], R25 ;  /* 0x00293c1901007387 */ /* 0x0003e20000100800 */
[----:B------:R-:W-:Y:S01]  /*81f0*/  IMAD.HI.U32 R116, R205, R115, RZ ;  /* 0x00000073cd747227 */ /* 0x000fe200078e00ff */
[----:B------:R-:W-:-:S02]  /*8200*/  IABS R182, R29 ;  /* 0x0000001d00b67213 */ /* 0x000fc40000000000 */
[----:B------:R-:W-:Y:S01]  /*8210*/  STL.64 [R1+0x2d28], R72 ;  /* 0x002d284801007387 */ /* 0x000fe20000100a00 */
[--C-:B------:R-:W-:Y:S01]  /*8220*/  @!P5 IMAD.IADD R80, R80, 0x1, -R251.reuse ;  /* 0x000000015050d824 */ /* 0x100fe200078e0afb */
[----:B------:R-:W-:Y:S01]  /*8230*/  ISETP.GE.AND P5, PT, R148, RZ, PT ;  /* 0x000000ff9400720c */ /* 0x000fe20003fa6270 */
[--C-:B------:R-:W-:Y:S01]  /*8240*/  @!P4 IMAD.IADD R81, R81, 0x1, -R251.reuse ;  /* 0x000000015151c824 */ /* 0x100fe200078e0afb */
[----:B------:R-:W-:Y:S01]  /*8250*/  IABS R148, R5 ;  /* 0x0000000500947213 */ /* 0x000fe20000000000 */
[----:B------:R-:W-:Y:S01]  /*8260*/  @!P3 IMAD.IADD R82, R82, 0x1, -R251 ;  /* 0x000000015252b824 */ /* 0x000fe200078e0afb */
[C---:B------:R-:W-:Y:S01]  /*8270*/  ISETP.GT.U32.AND P4, PT, R251.reuse, R80, PT ;  /* 0x00000050fb00720c */ /* 0x040fe20003f84070 */
[----:B------:R-:W-:Y:S01]  /*8280*/  @!P6 IMAD.MOV R78, RZ, RZ, -R78 ;  /* 0x000000ffff4ee224 */ /* 0x000fe200078e0a4e */
[C---:B------:R-:W-:Y:S01]  /*8290*/  ISETP.GT.U32.AND P6, PT, R251.reuse, R81, PT ;  /* 0x00000051fb00720c */ /* 0x040fe20003fc4070 */
[C---:B------:R-:W-:Y:S01]  /*82a0*/  IMAD R113, R251.reuse, R117, R113 ;  /* 0x00000075fb717224 */ /* 0x040fe200078e0271 */
[----:B------:R-:W-:Y:S01]  /*82b0*/  ISETP.GT.U32.AND P3, PT, R251, R82, PT ;  /* 0x00000052fb00720c */ /* 0x000fe20003f64070 */
[----:B------:R-:W-:Y:S01]  /*82c0*/  IMAD.MOV R116, RZ, RZ, -R116 ;  /* 0x000000ffff747224 */ /* 0x000fe200078e0a74 */
[----:B------:R-:W-:Y:S01]  /*82d0*/  IABS R117, R161 ;  /* 0x000000a100757213 */ /* 0x000fe20000000000 */
[----:B------:R-:W-:Y:S01]  /*82e0*/  IMAD.HI.U32 R119, R205, R118, RZ ;  /* 0x00000076cd777227 */ /* 0x000fe200078e00ff */
[----:B------:R1:W-:Y:S01]  /*82f0*/  STL [R1+0x2924], R7 ;  /* 0x0029240701007387 */ /* 0x0003e20000100800 */
[----:B------:R-:W-:-:S02]  /*8300*/  IABS R181, R43 ;  /* 0x0000002b00b57213 */ /* 0x000fc40000000000 */
[----:B------:R-:W-:Y:S01]  /*8310*/  @!P5 IMAD.MOV R79, RZ, RZ, -R79 ;  /* 0x000000ffff4fd224 */ /* 0x000fe200078e0a4f */
[----:B------:R-:W-:Y:S01]  /*8320*/  ISETP.GE.AND P5, PT, R149, RZ, PT ;  /* 0x000000ff9500720c */ /* 0x000fe20003fa6270 */
[--C-:B------:R-:W-:Y:S01]  /*8330*/  @!P4 IMAD.IADD R80, R80, 0x1, -R251.reuse ;  /* 0x000000015050c824 */ /* 0x100fe200078e0afb */
[----:B------:R-:W-:Y:S01]  /*8340*/  ISETP.GT.U32.AND P4, PT, R251, R83, PT ;  /* 0x00000053fb00720c */ /* 0x000fe20003f84070 */
[--C-:B------:R-:W-:Y:S01]  /*8350*/  @!P6 IMAD.IADD R81, R81, 0x1, -R251.reuse ;  /* 0x000000015151e824 */ /* 0x100fe200078e0afb */
[----:B------:R-:W-:Y:S01]  /*8360*/  ISETP.GT.U32.AND P6, PT, R251, R84, PT ;  /* 0x00000054fb00720c */ /* 0x000fe20003fc4070 */
[----:B------:R-:W-:Y:S01]  /*8370*/  @!P3 IMAD.IADD R82, R82, 0x1, -R251 ;  /* 0x000000015252b824 */ /* 0x000fe200078e0afb */
[----:B------:R-:W-:Y:S01]  /*8380*/  ISETP.GE.AND P3, PT, R171, RZ, PT ;  /* 0x000000ffab00720c */ /* 0x000fe20003f66270 */
[----:B------:R-:W-:Y:S01]  /*8390*/  IMAD R115, R251, R116, R115 ;  /* 0x00000074fb737224 */ /* 0x000fe200078e0273 */
[----:B------:R-:W-:Y:S01]  /*83a0*/  IABS R116, R162 ;  /* 0x000000a200747213 */ /* 0x000fe20000000000 */
[----:B------:R-:W-:Y:S01]  /*83b0*/  IMAD.HI.U32 R120, R205, R117, RZ ;  /* 0x00000075cd787227 */ /* 0x000fe200078e00ff */
[----:B------:R-:W-:Y:S01]  /*83c0*/  IABS R149, R55 ;  /* 0x0000003700957213 */ /* 0x000fe20000000000 */
[----:B------:R1:W-:Y:S01]  /*83d0*/  STL [R1+0x2928], R46 ;  /* 0x0029282e01007387 */ /* 0x0003e20000100800 */
[----:B------:R-:W-:Y:S01]  /*83e0*/  IABS R171, R53 ;  /* 0x0000003500ab7213 */ /* 0x000fe20000000000 */
[----:B------:R-:W-:Y:S01]  /*83f0*/  @!P5 IMAD.MOV R80, RZ, RZ, -R80 ;  /* 0x000000ffff50d224 */ /* 0x000fe200078e0a50 */
[----:B------:R-:W-:Y:S01]  /*8400*/  IABS R194, R41 ;  /* 0x0000002900c27213 */ /* 0x000fe20000000000 */
[--C-:B------:R-:W-:Y:S01]  /*8410*/  @!P4 IMAD.IADD R83, R83, 0x1, -R251.reuse ;  /* 0x000000015353c824 */ /* 0x100fe200078e0afb */
[----:B------:R-:W-:Y:S01]  /*8420*/  ISETP.GE.AND P4, PT, R152, RZ, PT ;  /* 0x000000ff9800720c */ /* 0x000fe20003f86270 */
[----:B------:R-:W-:Y:S01]  /*8430*/  @!P6 IMAD.IADD R84, R84, 0x1, -R251 ;  /* 0x000000015454e824 */ /* 0x000fe200078e0afb */
[----:B------:R-:W-:Y:S01]  /*8440*/  IABS R152, R19 ;  /* 0x0000001300987213 */ /* 0x000fe20000000000 */
[----:B------:R-:W-:Y:S01]  /*8450*/  @!P3 IMAD.MOV R81, RZ, RZ, -R81 ;  /* 0x000000ffff51b224 */ /* 0x000fe200078e0a51 */
[----:B------:R-:W-:Y:S01]  /*8460*/  ISETP.GT.U32.AND P5, PT, R251, R83, PT ;  /* 0x00000053fb00720c */ /* 0x000fe20003fa4070 */
[----:B------:R-:W-:Y:S01]  /*8470*/  IMAD.HI.U32 R121, R205, R116, RZ ;  /* 0x00000074cd797227 */ /* 0x000fe200078e00ff */
[C---:B------:R-:W-:Y:S01]  /*8480*/  ISETP.GT.U32.AND P6, PT, R251.reuse, R84, PT ;  /* 0x00000054fb00720c */ /* 0x040fe20003fc4070 */
[----:B------:R-:W-:Y:S01]  /*8490*/  STL [R1+0x2930], R24 ;  /* 0x0029301801007387 */ /* 0x000fe20000100800 */
[C---:B------:R-:W-:Y:S01]  /*84a0*/  ISETP.GT.U32.AND P3, PT, R251.reuse, R85, PT ;  /* 0x00000055fb00720c */ /* 0x040fe20003f64070 */
[----:B------:R-:W-:Y:S01]  /*84b0*/  IMAD.MOV R120, RZ, RZ, -R120 ;  /* 0x000000ffff787224 */ /* 0x000fe200078e0a78 */
[----:B------:R-:W-:Y:S01]  /*84c0*/  IABS R178, R37 ;  /* 0x0000002500b27213 */ /* 0x000fe20000000000 */
[----:B------:R-:W-:Y:S01]  /*84d0*/  IMAD.MOV R121, RZ, RZ, -R121 ;  /* 0x000000ffff797224 */ /* 0x000fe200078e0a79 */
[----:B------:R-:W-:Y:S01]  /*84e0*/  STL.64 [R1+0x2d30], R74 ;  /* 0x002d304a01007387 */ /* 0x000fe20000100a00 */
[----:B------:R-:W-:Y:S01]  /*84f0*/  @!P4 IMAD.MOV R82, RZ, RZ, -R82 ;  /* 0x000000ffff52c224 */ /* 0x000fe200078e0a52 */
[C---:B------:R-:W-:Y:S01]  /*8500*/  ISETP.GT.U32.AND P4, PT, R251.reuse, R86, PT ;  /* 0x00000056fb00720c */ /* 0x040fe20003f84070 */
[----:B------:R-:W-:Y:S01]  /*8510*/  IMAD R117, R251, R120, R117 ;  /* 0x00000078fb757224 */ /* 0x000fe200078e0275 */
[----:B------:R-:W-:Y:S01]  /*8520*/  IABS R120, R14 ;  /* 0x0000000e00787213 */ /* 0x000fe20000000000 */
[--C-:B------:R-:W-:Y:S01]  /*8530*/  @!P5 IMAD.IADD R83, R83, 0x1, -R251.reuse ;  /* 0x000000015353d824 */ /* 0x100fe200078e0afb */
[----:B------:R-:W-:Y:S01]  /*8540*/  ISETP.GT.U32.AND P5, PT, R251, R87, PT ;  /* 0x00000057fb00720c */ /* 0x000fe20003fa4070 */
[--C-:B------:R-:W-:Y:S01]  /*8550*/  @!P6 IMAD.IADD R84, R84, 0x1, -R251.reuse ;  /* 0x000000015454e824 */ /* 0x100fe200078e0afb */
[----:B------:R-:W-:Y:S01]  /*8560*/  ISETP.GE.AND P6, PT, R150, RZ, PT ;  /* 0x000000ff9600720c */ /* 0x000fe20003fc6270 */
[----:B------:R-:W-:Y:S01]  /*8570*/  @!P3 IMAD.IADD R85, R85, 0x1, -R251 ;  /* 0x000000015555b824 */ /* 0x000fe200078e0afb */
[----:B------:R-:W-:Y:S01]  /*8580*/  ISETP.GE.AND P3, PT, R170, RZ, PT ;  /* 0x000000ffaa00720c */ /* 0x000fe20003f66270 */
[----:B------:R-:W-:Y:S01]  /*8590*/  IMAD.MOV R119, RZ, RZ, -R119 ;  /* 0x000000ffff777224 */ /* 0x000fe200078e0a77 */
[----:B------:R-:W-:Y:S01]  /*85a0*/  IABS R150, R22 ;  /* 0x0000001600967213 */ /* 0x000fe20000000000 */
[C---:B------:R-:W-:Y:S01]  /*85b0*/  IMAD R116, R251.reuse, R121, R116 ;  /* 0x00000079fb747224 */ /* 0x040fe200078e0274 */
[----:B------:R-:W-:Y:S01]  /*85c0*/  IABS R121, R160 ;  /* 0x000000a000797213 */ /* 0x000fe20000000000 */
[--C-:B------:R-:W-:Y:S01]  /*85d0*/  @!P4 IMAD.IADD R86, R86, 0x1, -R251.reuse ;  /* 0x000000015656c824 */ /* 0x100fe200078e0afb */
[C---:B------:R-:W-:Y:S01]  /*85e0*/  ISETP.GT.U32.AND P4, PT, R251.reuse, R85, PT ;  /* 0x00000055fb00720c */ /* 0x040fe20003f84070 */
[----:B------:R-:W-:Y:S01]  /*85f0*/  IMAD R118, R251, R119, R118 ;  /* 0x00000077fb767224 */ /* 0x000fe200078e0276 */
[----:B------:R-:W-:Y:S01]  /*8600*/  IABS R119, R34 ;  /* 0x0000002200777213 */ /* 0x000fe20000000000 */
[----:B------:R-:W-:Y:S01]  /*8610*/  @!P5 IMAD.IADD R87, R87, 0x1, -R251 ;  /* 0x000000015757d824 */ /* 0x000fe200078e0afb */
[C---:B------:R-:W-:Y:S01]  /*8620*/  ISETP.GT.U32.AND P5, PT, R251.reuse, R86, PT ;  /* 0x00000056fb00720c */ /* 0x040fe20003fa4070 */
[----:B------:R-:W-:Y:S01]  /*8630*/  @!P6 IMAD.MOV R83, RZ, RZ, -R83 ;  /* 0x000000ffff53e224 */ /* 0x000fe200078e0a53 */
[----:B------:R-:W-:Y:S01]  /*8640*/  STL.64 [R1+0x2d38], R76 ;  /* 0x002d384c01007387 */ /* 0x000fe20000100a00 */
[----:B------:R-:W-:Y:S01]  /*8650*/  @!P3 IMAD.MOV R84, RZ, RZ, -R84 ;  /* 0x000000ffff54b224 */ /* 0x000fe200078e0a54 */
[----:B------:R-:W-:Y:S01]  /*8660*/  ISETP.GT.U32.AND P6, PT, R251, R87, PT ;  /* 0x00000057fb00720c */ /* 0x000fe20003fc4070 */
[----:B------:R-:W-:Y:S01]  /*8670*/  IMAD.HI.U32 R124, R205, R119, RZ ;  /* 0x00000077cd7c7227 */ /* 0x000fe200078e00ff */
[----:B------:R-:W-:Y:S01]  /*8680*/  ISETP.GT.U32.AND P3, PT, R251, R88, PT ;  /* 0x00000058fb00720c */ /* 0x000fe20003f64070 */
[----:B------:R1:W-:Y:S01]  /*8690*/  STL [R1+0x2918], R5 ;  /* 0x0029180501007387 */ /* 0x0003e20000100800 */
[----:B------:R-:W-:Y:S01]  /*86a0*/  IABS R170, R50 ;  /* 0x0000003200aa7213 */ /* 0x000fe20000000000 */
[----:B------:R-:W-:Y:S01]  /*86b0*/  @!P4 IMAD.IADD R85, R85, 0x1, -R251 ;  /* 0x000000015555c824 */ /* 0x000fe200078e0afb */
[----:B------:R-:W-:Y:S01]  /*86c0*/  ISETP.GE.AND P4, PT, R169, RZ, PT ;  /* 0x000000ffa900720c */ /* 0x000fe20003f86270 */
[----:B------:R-:W-:Y:S01]  /*86d0*/  IMAD.HI.U32 R123, R205, R120, RZ ;  /* 0x00000078cd7b7227 */ /* 0x000fe200078e00ff */
[----:B------:R-:W-:Y:S01]  /*86e0*/  STL [R1+0x291c], R55 ;  /* 0x00291c3701007387 */ /* 0x000fe20000100800 */
[----:B------:R-:W-:-:S02]  /*86f0*/  IABS R179, R42 ;  /* 0x0000002a00b37213 */ /* 0x000fc40000000000 */
[--C-:B------:R-:W-:Y:S01]  /*8700*/  @!P5 IMAD.IADD R86, R86, 0x1, -R251.reuse ;  /* 0x000000015656d824 */ /* 0x100fe200078e0afb */
[----:B------:R-:W-:Y:S01]  /*8710*/  ISETP.GT.U32.AND P5, PT, R251, R89, PT ;  /* 0x00000059fb00720c */ /* 0x000fe20003fa4070 */
[--C-:B------:R-:W-:Y:S01]  /*8720*/  @!P6 IMAD.IADD R87, R87, 0x1, -R251.reuse ;  /* 0x000000015757e824 */ /* 0x100fe200078e0afb */
[----:B------:R-:W-:Y:S01]  /*8730*/  ISETP.GE.AND P6, PT, R168, RZ, PT ;  /* 0x000000ffa800720c */ /* 0x000fe20003fc6270 */
[----:B------:R-:W-:Y:S01]  /*8740*/  @!P3 IMAD.IADD R88, R88, 0x1, -R251 ;  /* 0x000000015858b824 */ /* 0x000fe200078e0afb */
[----:B------:R-:W-:Y:S01]  /*8750*/  ISETP.GE.AND P3, PT, R154, RZ, PT ;  /* 0x000000ff9a00720c */ /* 0x000fe20003f66270 */
[----:B------:R-:W-:Y:S01]  /*8760*/  IMAD.MOV R124, RZ, RZ, -R124 ;  /* 0x000000ffff7c7224 */ /* 0x000fe200078e0a7c */
[----:B------:R-:W-:Y:S01]  /*8770*/  STL.64 [R1+0x2d40], R78 ;  /* 0x002d404e01007387 */ /* 0x000fe20000100a00 */
[----:B------:R-:W-:Y:S01]  /*8780*/  @!P4 IMAD.MOV R85, RZ, RZ, -R85 ;  /* 0x000000ffff55c224 */ /* 0x000fe200078e0a55 */
[----:B------:R-:W-:Y:S01]  /*8790*/  ISETP.GT.U32.AND P4, PT, R251, R88, PT ;  /* 0x00000058fb00720c */ /* 0x000fe20003f84070 */
[----:B------:R-:W-:Y:S01]  /*87a0*/  IMAD.MOV R123, RZ, RZ, -R123 ;  /* 0x000000ffff7b7224 */ /* 0x000fe200078e0a7b */
[----:B------:R1:W-:Y:S01]  /*87b0*/  STL [R1+0x2920], R23 ;  /* 0x0029201701007387 */ /* 0x0003e20000100800 */
[----:B------:R-:W-:Y:S01]  /*87c0*/  IMAD.HI.U32 R122, R205, R121, RZ ;  /* 0x00000079cd7a7227 */ /* 0x000fe200078e00ff */
[----:B------:R-:W-:-:S02]  /*87d0*/  IABS R154, R54 ;  /* 0x00000036009a7213 */ /* 0x000fc40000000000 */
[----:B------:R-:W-:Y:S01]  /*87e0*/  STL.64 [R1+0x2d48], R80 ;  /* 0x002d485001007387 */ /* 0x000fe20000100a00 */
[----:B------:R-:W-:Y:S01]  /*87f0*/  @!P5 IMAD.IADD R89, R89, 0x1, -R251 ;  /* 0x000000015959d824 */ /* 0x000fe200078e0afb */
[----:B------:R-:W-:Y:S01]  /*8800*/  IABS R193, R51 ;  /* 0x0000003300c17213 */ /* 0x000fe20000000000 */
[----:B------:R-:W-:Y:S01]  /*8810*/  @!P6 IMAD.MOV R86, RZ, RZ, -R86 ;  /* 0x000000ffff56e224 */ /* 0x000fe200078e0a56 */
[C---:B------:R-:W-:Y:S01]  /*8820*/  ISETP.GT.U32.AND P6, PT, R251.reuse, R90, PT ;  /* 0x0000005afb00720c */ /* 0x040fe20003fc4070 */
[----:B------:R-:W-:Y:S01]  /*8830*/  @!P3 IMAD.MOV R87, RZ, RZ, -R87 ;  /* 0x000000ffff57b224 */ /* 0x000fe200078e0a57 */
[C---:B------:R-:W-:Y:S01]  /*8840*/  ISETP.GT.U32.AND P5, PT, R251.reuse, R89, PT ;  /* 0x00000059fb00720c */ /* 0x040fe20003fa4070 */
[----:B------:R-:W-:Y:S01]  /*8850*/  @!P4 IMAD.IADD R88, R88, 0x1, -R251 ;  /* 0x000000015858c824 */ /* 0x000fe200078e0afb */
[C---:B------:R-:W-:Y:S01]  /*8860*/  ISETP.GT.U32.AND P3, PT, R251.reuse, R91, PT ;  /* 0x0000005bfb00720c */ /* 0x040fe20003f64070 */
[C---:B------:R-:W-:Y:S01]  /*8870*/  IMAD R119, R251.reuse, R124, R119 ;  /* 0x0000007cfb777224 */ /* 0x040fe200078e0277 */
[----:B------:R-:W-:Y:S01]  /*8880*/  ISETP.GE.AND P4, PT, R144, RZ, PT ;  /* 0x000000ff9000720c */ /* 0x000fe20003f86270 */
[----:B------:R-:W-:Y:S01]  /*8890*/  IMAD R120, R251, R123, R120 ;  /* 0x0000007bfb787224 */ /* 0x000fe200078e0278 */
[----:B------:R-:W-:Y:S01]  /*88a0*/  IABS R124, R33 ;  /* 0x00000021007c7213 */ /* 0x000fe20000000000 */
[----:B------:R-:W-:Y:S01]  /*88b0*/  IMAD.MOV R122, RZ, RZ, -R122 ;  /* 0x000000ffff7a7224 */ /* 0x000fe200078e0a7a */
[----:B------:R-:W-:Y:S01]  /*88c0*/  STL [R1+0x2900], R22 ;  /* 0x0029001601007387 */ /* 0x000fe20000100800 */
[----:B------:R-:W-:-:S03]  /*88d0*/  IMAD.HI.U32 R126, R205, R125, RZ ;  /* 0x0000007dcd7e7227 */ /* 0x000fc600078e00ff */
[----:B------:R-:W-:Y:S01]  /*88e0*/  STL [R1+0x290c], R19 ;  /* 0x00290c1301007387 */ /* 0x000fe20000100800 */
[--C-:B------:R-:W-:Y:S01]  /*88f0*/  @!P5 IMAD.IADD R89, R89, 0x1, -R251.reuse ;  /* 0x000000015959d824 */ /* 0x100fe200078e0afb */
[----:B------:R-:W-:Y:S01]  /*8900*/  ISETP.GT.U32.AND P5, PT, R251, R92, PT ;  /* 0x0000005cfb00720c */ /* 0x000fe20003fa4070 */
[--C-:B------:R-:W-:Y:S01]  /*8910*/  @!P6 IMAD.IADD R90, R90, 0x1, -R251.reuse ;  /* 0x000000015a5ae824 */ /* 0x100fe200078e0afb */
[----:B------:R-:W-:Y:S01]  /*8920*/  ISETP.GE.AND P6, PT, R167, RZ, PT ;  /* 0x000000ffa700720c */ /* 0x000fe20003fc6270 */
[----:B------:R-:W-:Y:S01]  /*8930*/  @!P3 IMAD.IADD R91, R91, 0x1, -R251 ;  /* 0x000000015b5bb824 */ /* 0x000fe200078e0afb */
[----:B------:R-:W-:Y:S01]  /*8940*/  STL [R1+0x2910], R18 ;  /* 0x0029101201007387 */ /* 0x000fe20000100800 */
[----:B------:R-:W-:Y:S01]  /*8950*/  @!P4 IMAD.MOV R88, RZ, RZ, -R88 ;  /* 0x000000ffff58c224 */ /* 0x000fe200078e0a58 */
[C---:B------:R-:W-:Y:S01]  /*8960*/  ISETP.GT.U32.AND P3, PT, R251.reuse, R90, PT ;  /* 0x0000005afb00720c */ /* 0x040fe20003f64070 */
[C---:B------:R-:W-:Y:S01]  /*8970*/  IMAD R121, R251.reuse, R122, R121 ;  /* 0x0000007afb797224 */ /* 0x040fe200078e0279 */
[----:B------:R-:W-:Y:S01]  /*8980*/  ISETP.GT.U32.AND P4, PT, R251, R91, PT ;  /* 0x0000005bfb00720c */ /* 0x000fe20003f84070 */
[----:B------:R-:W-:Y:S01]  /*8990*/  IMAD.HI.U32 R127, R205, R124, RZ ;  /* 0x0000007ccd7f7227 */ /* 0x000fe200078e00ff */
[----:B------:R-:W-:Y:S01]  /*89a0*/  IABS R122, R153 ;  /* 0x00000099007a7213 */ /* 0x000fe20000000000 */
[----:B------:R-:W-:Y:S02]  /*89b0*/  STL.64 [R1+0x2d50], R82 ;  /* 0x002d505201007387 */ /* 0x000fe40000100a00 */
[----:B------:R-:W-:-:S02]  /*89c0*/  @!P5 IMAD.IADD R92, R92, 0x1, -R251 ;  /* 0x000000015c5cd824 */ /* 0x000fc400078e0afb */
[----:B------:R-:W-:Y:S01]  /*89d0*/  @!P6 IMAD.MOV R89, RZ, RZ, -R89 ;  /* 0x000000ffff59e224 */ /* 0x000fe200078e0a59 */
[----:B------:R-:W-:Y:S01]  /*89e0*/  ISETP.GT.U32.AND P6, PT, R251, R93, PT ;  /* 0x0000005dfb00720c */ /* 0x000fe20003fc4070 */
[----:B------:R-:W-:Y:S01]  /*89f0*/  IMAD.HI.U32 R123, R205, R122, RZ ;  /* 0x0000007acd7b7227 */ /* 0x000fe200078e00ff */
[----:B------:R-:W-:Y:S01]  /*8a00*/  ISETP.GT.U32.AND P5, PT, R251, R92, PT ;  /* 0x0000005cfb00720c */ /* 0x000fe20003fa4070 */
[----:B------:R-:W-:Y:S02]  /*8a10*/  STL [R1+0x28fc], R13 ;  /* 0x0028fc0d01007387 */ /* 0x000fe40000100800 */
[--C-:B------:R-:W-:Y:S01]  /*8a20*/  @!P3 IMAD.IADD R90, R90, 0x1, -R251.reuse ;  /* 0x000000015a5ab824 */ /* 0x100fe200078e0afb */
[----:B------:R-:W-:Y:S01]  /*8a30*/  ISETP.GE.AND P3, PT, R166, RZ, PT ;  /* 0x000000ffa600720c */ /* 0x000fe20003f66270 */
[----:B------:R-:W-:Y:S01]  /*8a40*/  @!P4 IMAD.IADD R91, R91, 0x1, -R251 ;  /* 0x000000015b5bc824 */ /* 0x000fe200078e0afb */
[----:B------:R-:W-:Y:S01]  /*8a50*/  ISETP.GT.U32.AND P4, PT, R251, R94, PT ;  /* 0x0000005efb00720c */ /* 0x000fe20003f84070 */
[----:B------:R-:W-:Y:S01]  /*8a60*/  IMAD.MOV R123, RZ, RZ, -R123 ;  /* 0x000000ffff7b7224 */ /* 0x000fe200078e0a7b */
[----:B------:R-:W-:Y:S01]  /*8a70*/  STL [R1+0x2908], R54 ;  /* 0x0029083601007387 */ /* 0x000fe20000100800 */
[----:B------:R-:W-:-:S02]  /*8a80*/  IMAD.MOV R127, RZ, RZ, -R127 ;  /* 0x000000ffff7f7224 */ /* 0x000fc400078e0a7f */
[--C-:B------:R-:W-:Y:S01]  /*8a90*/  @!P6 IMAD.IADD R93, R93, 0x1, -R251.reuse ;  /* 0x000000015d5de824 */ /* 0x100fe200078e0afb */
[----:B------:R-:W-:Y:S01]  /*8aa0*/  ISETP.GE.AND P6, PT, R159, RZ, PT ;  /* 0x000000ff9f00720c */ /* 0x000fe20003fc6270 */
[--C-:B------:R-:W-:Y:S01]  /*8ab0*/  @!P5 IMAD.IADD R92, R92, 0x1, -R251.reuse ;  /* 0x000000015c5cd824 */ /* 0x100fe200078e0afb */
[----:B------:R-:W-:Y:S01]  /*8ac0*/  ISETP.GE.AND P5, PT, R145, RZ, PT ;  /* 0x000000ff9100720c */ /* 0x000fe20003fa6270 */
[C---:B------:R-:W-:Y:S01]  /*8ad0*/  IMAD R122, R251.reuse, R123, R122 ;  /* 0x0000007bfb7a7224 */ /* 0x040fe200078e027a */
[----:B------:R-:W-:Y:S01]  /*8ae0*/  IABS R123, R38 ;  /* 0x00000026007b7213 */ /* 0x000fe20000000000 */
[----:B------:R-:W-:Y:S01]  /*8af0*/  @!P3 IMAD.MOV R90, RZ, RZ, -R90 ;  /* 0x000000ffff5ab224 */ /* 0x000fe200078e0a5a */
[----:B------:R-:W-:Y:S01]  /*8b00*/  ISETP.GT.U32.AND P3, PT, R251, R93, PT ;  /* 0x0000005dfb00720c */ /* 0x000fe20003f64070 */
[----:B------:R-:W-:Y:S01]  /*8b10*/  @!P4 IMAD.IADD R94, R94, 0x1, -R251 ;  /* 0x000000015e5ec824 */ /* 0x000fe200078e0afb */
[----:B------:R-:W-:Y:S01]  /*8b20*/  STL.64 [R1+0x2d58], R84 ;  /* 0x002d585401007387 */ /* 0x000fe20000100a00 */
[----:B------:R-:W-:-:S03]  /*8b30*/  IMAD.HI.U32 R128, R205, R123, RZ ;  /* 0x0000007bcd807227 */ /* 0x000fc600078e00ff */
[----:B------:R-:W-:Y:S01]  /*8b40*/  ISETP.GT.U32.AND P4, PT, R251, R94, PT ;  /* 0x0000005efb00720c */ /* 0x000fe20003f84070 */
[----:B------:R-:W-:Y:S01]  /*8b50*/  @!P6 IMAD.MOV R92, RZ, RZ, -R92 ;  /* 0x000000ffff5ce224 */ /* 0x000fe200078e0a5c */
[----:B------:R-:W-:Y:S01]  /*8b60*/  ISETP.GE.AND P6, PT, R11, RZ, PT ;  /* 0x000000ff0b00720c */ /* 0x000fe20003fc6270 */
[----:B------:R-:W-:Y:S01]  /*8b70*/  @!P5 IMAD.MOV R91, RZ, RZ, -R91 ;  /* 0x000000ffff5bd224 */ /* 0x000fe200078e0a5b */
[----:B------:R-:W-:Y:S01]  /*8b80*/  ISETP.GT.U32.AND P5, PT, R251, R95, PT ;  /* 0x0000005ffb00720c */ /* 0x000fe20003fa4070 */
[----:B------:R-:W-:Y:S01]  /*8b90*/  IMAD.MOV R128, RZ, RZ, -R128 ;  /* 0x000000ffff807224 */ /* 0x000fe200078e0a80 */
[----:B------:R-:W-:Y:S01]  /*8ba0*/  STL.64 [R1+0x2d60], R86 ;  /* 0x002d605601007387 */ /* 0x000fe20000100a00 */
[----:B------:R-:W-:Y:S01]  /*8bb0*/  @!P3 IMAD.IADD R93, R93, 0x1, -R251 ;  /* 0x000000015d5db824 */ /* 0x000fe200078e0afb */
[----:B------:R-:W-:Y:S01]  /*8bc0*/  ISETP.GE.AND P3, PT, R155, RZ, PT ;  /* 0x000000ff9b00720c */ /* 0x000fe20003f66270 */
[C---:B------:R-:W-:Y:S01]  /*8bd0*/  IMAD R123, R251.reuse, R128, R123 ;  /* 0x00000080fb7b7224 */ /* 0x040fe200078e027b */
[----:B------:R-:W-:Y:S01]  /*8be0*/  IABS R128, R26 ;  /* 0x0000001a00807213 */ /* 0x000fe20000000000 */
[----:B------:R-:W-:Y:S01]  /*8bf0*/  IMAD.MOV R126, RZ, RZ, -R126 ;  /* 0x000000ffff7e7224 */ /* 0x000fe200078e0a7e */
[----:B------:R-:W-:Y:S01]  /*8c00*/  STL [R1+0x28f4], R53 ;  /* 0x0028f43501007387 */ /* 0x000fe20000100800 */
[----:B------:R-:W-:Y:S01]  /*8c10*/  @!P4 IMAD.IADD R94, R94, 0x1, -R251 ;  /* 0x000000015e5ec824 */ /* 0x000fe200078e0afb */
[C---:B------:R-:W-:Y:S01]  /*8c20*/  ISETP.GT.U32.AND P4, PT, R251.reuse, R96, PT ;  /* 0x00000060fb00720c */ /* 0x040fe20003f84070 */
[----:B------:R-:W-:Y:S01]  /*8c30*/  @!P6 IMAD.MOV R93, RZ, RZ, -R93 ;  /* 0x000000ffff5de224 */ /* 0x000fe200078e0a5d */
[----:B------:R-:W-:Y:S01]  /*8c40*/  ISETP.GT.U32.AND P6, PT, R251, R97, PT ;  /* 0x00000061fb00720c */ /* 0x000fe20003fc4070 */
[----:B------:R-:W-:Y:S01]  /*8c50*/  @!P5 IMAD.IADD R95, R95, 0x1, -R251 ;  /* 0x000000015f5fd824 */ /* 0x000fe200078e0afb */
[----:B------:R-:W-:Y:S01]  /*8c60*/  IADD3 R11, R248, 0xc9, RZ ;  /* 0x000000c9f80b7810 */ /* 0x000fe20007ffe0ff */
[C---:B------:R-:W-:Y:S01]  /*8c70*/  IMAD R124, R251.reuse, R127, R124 ;  /* 0x0000007ffb7c7224 */ /* 0x040fe200078e027c */
[----:B------:R-:W-:Y:S01]  /*8c80*/  IABS R127, R16 ;  /* 0x00000010007f7213 */ /* 0x000fe20000000000 */
[----:B------:R-:W-:Y:S01]  /*8c90*/  @!P3 IMAD.MOV R94, RZ, RZ, -R94 ;  /* 0x000000ffff5eb224 */ /* 0x000fe200078e0a5e */
[C---:B------:R-:W-:Y:S01]  /*8ca0*/  ISETP.GT.U32.AND P5, PT, R251.reuse, R95, PT ;  /* 0x0000005ffb00720c */ /* 0x040fe20003fa4070 */
[----:B------:R-:W-:Y:S01]  /*8cb0*/  IMAD R125, R251, R126, R125 ;  /* 0x0000007efb7d7224 */ /* 0x000fe200078e027d */
[----:B------:R-:W-:Y:S01]  /*8cc0*/  ISETP.GE.AND P3, PT, R146, RZ, PT ;  /* 0x000000ff9200720c */ /* 0x000fe20003f66270 */
[----:B------:R-:W-:Y:S01]  /*8cd0*/  IMAD.HI.U32 R130, R205, R127, RZ ;  /* 0x0000007fcd827227 */ /* 0x000fe200078e00ff */
[----:B------:R-:W-:Y:S01]  /*8ce0*/  IABS R126, R28 ;  /* 0x0000001c007e7213 */ /* 0x000fe20000000000 */
[----:B------:R-:W-:Y:S01]  /*8cf0*/  STL [R1+0x28e8], R45 ;  /* 0x0028e82d01007387 */ /* 0x000fe20000100800 */
[----:B------:R-:W-:Y:S01]  /*8d00*/  IABS R155, R11 ;  /* 0x0000000b009b7213 */ /* 0x000fe20000000000 */
[----:B------:R-:W-:-:S02]  /*8d10*/  @!P6 IMAD.IADD R97, R97, 0x1, -R251 ;  /* 0x000000016161e824 */ /* 0x000fc400078e0afb */
[--C-:B------:R-:W-:Y:S01]  /*8d20*/  @!P4 IMAD.IADD R96, R96, 0x1, -R251.reuse ;  /* 0x000000016060c824 */ /* 0x100fe200078e0afb */
[----:B------:R-:W-:Y:S01]  /*8d30*/  STL [R1+0x28f0], R39 ;  /* 0x0028f02701007387 */ /* 0x000fe20000100800 */
[----:B------:R-:W-:Y:S01]  /*8d40*/  IMAD.HI.U32 R131, R205, R126, RZ ;  /* 0x0000007ecd837227 */ /* 0x000fe200078e00ff */
[C---:B------:R-:W-:Y:S02]  /*8d50*/  ISETP.GT.U32.AND P6, PT, R251.reuse, R97, PT ;  /* 0x00000061fb00720c */ /* 0x040fe40003fc4070 */
[----:B------:R-:W-:Y:S01]  /*8d60*/  ISETP.GT.U32.AND P4, PT, R251, R96, PT ;  /* 0x00000060fb00720c */ /* 0x000fe20003f84070 */
[----:B------:R-:W-:Y:S01]  /*8d70*/  @!P5 IMAD.IADD R95, R95, 0x1, -R251 ;  /* 0x000000015f5fd824 */ /* 0x000fe200078e0afb */
[C---:B------:R-:W-:Y:S01]  /*8d80*/  ISETP.GT.U32.AND P5, PT, R251.reuse, R98, PT ;  /* 0x00000062fb00720c */ /* 0x040fe20003fa4070 */
[----:B------:R-:W-:Y:S01]  /*8d90*/  IMAD.MOV R131, RZ, RZ, -R131 ;  /* 0x000000ffff837224 */ /* 0x000fe200078e0a83 */
[----:B------:R-:W-:Y:S01]  /*8da0*/  STL.64 [R1+0x2d68], R88 ;  /* 0x002d685801007387 */ /* 0x000fe20000100a00 */
[----:B------:R-:W-:Y:S01]  /*8db0*/  @!P3 IMAD.MOV R95, RZ, RZ, -R95 ;  /* 0x000000ffff5fb224 */ /* 0x000fe200078e0a5f */
[----:B------:R-:W-:Y:S01]  /*8dc0*/  ISETP.GE.AND P3, PT, R158, RZ, PT ;  /* 0x000000ff9e00720c */ /* 0x000fe20003f66270 */
[----:B------:R-:W-:Y:S01]  /*8dd0*/  IMAD R126, R251, R131, R126 ;  /* 0x00000083fb7e7224 */ /* 0x000fe200078e027e */
[----:B------:R-:W-:Y:S01]  /*8de0*/  IABS R131, R49 ;  /* 0x0000003100837213 */ /* 0x000fe20000000000 */
[----:B------:R-:W-:Y:S01]  /*8df0*/  IMAD.MOV R130, RZ, RZ, -R130 ;  /* 0x000000ffff827224 */ /* 0x000fe200078e0a82 */
[----:B------:R-:W-:Y:S01]  /*8e00*/  STL.64 [R1+0x2d70], R90 ;  /* 0x002d705a01007387 */ /* 0x000fe20000100a00 */
[--C-:B------:R-:W-:Y:S01]  /*8e10*/  @!P6 IMAD.IADD R97, R97, 0x1, -R251.reuse ;  /* 0x000000016161e824 */ /* 0x100fe200078e0afb */
[----:B------:R-:W-:Y:S01]  /*8e20*/  ISETP.GT.U32.AND P6, PT, R251, R99, PT ;  /* 0x00000063fb00720c */ /* 0x000fe20003fc4070 */
[--C-:B------:R-:W-:Y:S01]  /*8e30*/  @!P4 IMAD.IADD R96, R96, 0x1, -R251.reuse ;  /* 0x000000016060c824 */ /* 0x100fe200078e0afb */
[----:B------:R-:W-:Y:S01]  /*8e40*/  ISETP.GE.AND P4, PT, R6, RZ, PT ;  /* 0x000000ff0600720c */ /* 0x000fe20003f86270 */
[----:B------:R-:W-:Y:S01]  /*8e50*/  @!P5 IMAD.IADD R98, R98, 0x1, -R251 ;  /* 0x000000016262d824 */ /* 0x000fe200078e0afb */
[----:B------:R-:W-:Y:S01]  /*8e60*/  STL [R1+0x28d8], R11 ;  /* 0x0028d80b01007387 */ /* 0x000fe20000100800 */
[----:B------:R-:W-:Y:S01]  /*8e70*/  IMAD.HI.U32 R129, R205, R128, RZ ;  /* 0x00000080cd817227 */ /* 0x000fe200078e00ff */
[----:B------:R-:W-:-:S02]  /*8e80*/  IADD3 R6, R248, 0xcc, RZ ;  /* 0x000000ccf8067810 */ /* 0x000fc40007ffe0ff */
[C---:B------:R-:W-:Y:S01]  /*8e90*/  ISETP.GT.U32.AND P5, PT, R251.reuse, R98, PT ;  /* 0x00000062fb00720c */ /* 0x040fe20003fa4070 */
[----:B------:R-:W-:Y:S01]  /*8ea0*/  @!P3 IMAD.MOV R96, RZ, RZ, -R96 ;  /* 0x000000ffff60b224 */ /* 0x000fe200078e0a60 */
[----:B------:R-:W-:Y:S01]  /*8eb0*/  ISETP.GE.AND P3, PT, R156, RZ, PT ;  /* 0x000000ff9c00720c */ /* 0x000fe20003f66270 */
[----:B------:R-:W-:Y:S01]  /*8ec0*/  IMAD R127, R251, R130, R127 ;  /* 0x00000082fb7f7224 */ /* 0x000fe200078e027f */
[----:B------:R-:W-:Y:S01]  /*8ed0*/  IABS R130, R32 ;  /* 0x0000002000827213 */ /* 0x000fe20000000000 */
[----:B------:R-:W-:Y:S01]  /*8ee0*/  @!P6 IMAD.IADD R99, R99, 0x1, -R251 ;  /* 0x000000016363e824 */ /* 0x000fe200078e0afb */
[----:B------:R-:W-:Y:S01]  /*8ef0*/  STL [R1+0x28e0], R44 ;  /* 0x0028e02c01007387 */ /* 0x000fe20000100800 */
[----:B------:R-:W-:Y:S01]  /*8f00*/  @!P4 IMAD.MOV R97, RZ, RZ, -R97 ;  /* 0x000000ffff61c224 */ /* 0x000fe200078e0a61 */
[----:B------:R-:W-:Y:S01]  /*8f10*/  ISETP.GE.AND P4, PT, R147, RZ, PT ;  /* 0x000000ff9300720c */ /* 0x000fe20003f86270 */
[----:B------:R-:W-:Y:S01]  /*8f20*/  IMAD.MOV R129, RZ, RZ, -R129 ;  /* 0x000000ffff817224 */ /* 0x000fe200078e0a81 */
[----:B------:R-:W-:Y:S01]  /*8f30*/  ISETP.GT.U32.AND P6, PT, R251, R99, PT ;  /* 0x00000063fb00720c */ /* 0x000fe20003fc4070 */
[----:B------:R-:W-:Y:S01]  /*8f40*/  IMAD.HI.U32 R133, R205, R130, RZ ;  /* 0x00000082cd857227 */ /* 0x000fe200078e00ff */
[----:B------:R-:W-:Y:S01]  /*8f50*/  STL [R1+0x28e4], R31 ;  /* 0x0028e41f01007387 */ /* 0x000fe20000100800 */
[----:B------:R-:W-:-:S02]  /*8f60*/  IABS R172, R6 ;  /* 0x0000000600ac7213 */ /* 0x000fc40000000000 */
[----:B------:R-:W-:Y:S01]  /*8f70*/  @!P5 IMAD.IADD R98, R98, 0x1, -R251 ;  /* 0x000000016262d824 */ /* 0x000fe200078e0afb */
[C---:B------:R-:W-:Y:S01]  /*8f80*/  ISETP.GT.U32.AND P5, PT, R251.reuse, R100, PT ;  /* 0x00000064fb00720c */ /* 0x040fe20003fa4070 */
[C---:B------:R-:W-:Y:S01]  /*8f90*/  IMAD R128, R251.reuse, R129, R128 ;  /* 0x00000081fb807224 */ /* 0x040fe200078e0280 */
[----:B------:R-:W-:Y:S01]  /*8fa0*/  IABS R129, R57 ;  /* 0x0000003900817213 */ /* 0x000fe20000000000 */
[----:B------:R-:W-:Y:S01]  /*8fb0*/  @!P3 IMAD.MOV R98, RZ, RZ, -R98 ;  /* 0x000000ffff62b224 */ /* 0x000fe200078e0a62 */
[----:B------:R-:W-:Y:S01]  /*8fc0*/  ISETP.GT.U32.AND P3, PT, R251, R101, PT ;  /* 0x00000065fb00720c */ /* 0x000fe20003f64070 */
[----:B------:R-:W-:Y:S01]  /*8fd0*/  IMAD.MOV R133, RZ, RZ, -R133 ;  /* 0x000000ffff857224 */ /* 0x000fe200078e0a85 */
[----:B------:R-:W-:Y:S01]  /*8fe0*/  STL.64 [R1+0x2d78], R92 ;  /* 0x002d785c01007387 */ /* 0x000fe20000100a00 */
[----:B------:R-:W-:Y:S01]  /*8ff0*/  @!P6 IMAD.IADD R99, R99, 0x1, -R251 ;  /* 0x000000016363e824 */ /* 0x000fe200078e0afb */
[----:B------:R-:W-:Y:S01]  /*9000*/  ISETP.GT.U32.AND P6, PT, R251, R102, PT ;  /* 0x00000066fb00720c */ /* 0x000fe20003fc4070 */
[----:B------:R-:W-:Y:S01]  /*9010*/  IMAD.HI.U32 R132, R205, R129, RZ ;  /* 0x00000081cd847227 */ /* 0x000fe200078e00ff */
[----:B------:R-:W-:Y:S01]  /*9020*/  STL.64 [R1+0x2d80], R94 ;  /* 0x002d805e01007387 */ /* 0x000fe20000100a00 */
[----:B------:R-:W-:-:S02]  /*9030*/  IABS R158, R52 ;  /* 0x00000034009e7213 */ /* 0x000fc40000000000 */
[----:B------:R-:W-:Y:S01]  /*9040*/  @!P5 IMAD.IADD R100, R100, 0x1, -R251 ;  /* 0x000000016464d824 */ /* 0x000fe200078e0afb */
[----:B------:R-:W-:Y:S01]  /*9050*/  STL [R1+0x28c0], R6 ;  /* 0x0028c00601007387 */ /* 0x000fe20000100800 */
[----:B------:R-:W-:Y:S01]  /*9060*/  @!P4 IMAD.MOV R99, RZ, RZ, -R99 ;  /* 0x000000ffff63c224 */ /* 0x000fe200078e0a63 */
[----:B------:R-:W-:Y:S01]  /*9070*/  IABS R156, R30 ;  /* 0x0000001e009c7213 */ /* 0x000fe20000000000 */
[--C-:B------:R-:W-:Y:S01]  /*9080*/  @!P3 IMAD.IADD R101, R101, 0x1, -R251.reuse ;  /* 0x000000016565b824 */ /* 0x100fe200078e0afb */
[C---:B------:R-:W-:Y:S01]  /*9090*/  ISETP.GT.U32.AND P5, PT, R251.reuse, R100, PT ;  /* 0x00000064fb00720c */ /* 0x040fe20003fa4070 */
[----:B------:R-:W-:Y:S01]  /*90a0*/  IMAD.MOV R132, RZ, RZ, -R132 ;  /* 0x000000ffff847224 */ /* 0x000fe200078e0a84 */
[----:B------:R-:W-:Y:S01]  /*90b0*/  STL [R1+0x28cc], R52 ;  /* 0x0028cc3401007387 */ /* 0x000fe20000100800 */
[----:B------:R-:W-:Y:S01]  /*90c0*/  @!P6 IMAD.IADD R102, R102, 0x1, -R251 ;  /* 0x000000016666e824 */ /* 0x000fe200078e0afb */
[C---:B------:R-:W-:Y:S01]  /*90d0*/  ISETP.GT.U32.AND P3, PT, R251.reuse, R101, PT ;  /* 0x00000065fb00720c */ /* 0x040fe20003f64070 */
[----:B------:R-:W-:Y:S01]  /*90e0*/  IMAD R129, R251, R132, R129 ;  /* 0x00000084fb817224 */ /* 0x000fe200078e0281 */
[----:B------:R-:W-:Y:S01]  /*90f0*/  ISETP.GE.AND P6, PT, R3, RZ, PT ;  /* 0x000000ff0300720c */ /* 0x000fe20003fc6270 */
[----:B------:R-:W-:Y:S01]  /*9100*/  IMAD.HI.U32 R132, R205, R131, RZ ;  /* 0x00000083cd847227 */ /* 0x000fe200078e00ff */
[----:B------:R-:W-:Y:S01]  /*9110*/  ISETP.GT.U32.AND P4, PT, R251, R102, PT ;  /* 0x00000066fb00720c */ /* 0x000fe20003f84070 */
[----:B------:R-:W-:Y:S01]  /*9120*/  STL [R1+0x28d4], R50 ;  /* 0x0028d43201007387 */ /* 0x000fe20000100800 */
[----:B------:R-:W-:Y:S01]  /*9130*/  IADD3 R3, R248, 0xd3, RZ ;  /* 0x000000d3f8037810 */ /* 0x000fe20007ffe0ff */
[----:B------:R-:W-:-:S02]  /*9140*/  IMAD.MOV R132, RZ, RZ, -R132 ;  /* 0x000000ffff847224 */ /* 0x000fc400078e0a84 */
[--C-:B------:R-:W-:Y:S01]  /*9150*/  @!P5 IMAD.IADD R100, R100, 0x1, -R251.reuse ;  /* 0x000000016464d824 */ /* 0x100fe200078e0afb */
[----:B------:R-:W-:Y:S01]  /*9160*/  ISETP.GE.AND P5, PT, R4, RZ, PT ;  /* 0x000000ff0400720c */ /* 0x000fe20003fa6270 */
[----:B------:R-:W-:Y:S01]  /*9170*/  IMAD R130, R251, R133, R130 ;  /* 0x00000085fb827224 */ /* 0x000fe200078e0282 */
[----:B------:R-:W-:Y:S01]  /*9180*/  IABS R133, R8 ;  /* 0x0000000800857213 */ /* 0x000fe20000000000 */
[----:B------:R-:W-:Y:S01]  /*9190*/  @!P3 IMAD.IADD R101, R101, 0x1, -R251 ;  /* 0x000000016565b824 */ /* 0x000fe200078e0afb */
[C---:B------:R-:W-:Y:S01]  /*91a0*/  ISETP.GT.U32.AND P3, PT, R251.reuse, R103, PT ;  /* 0x00000067fb00720c */ /* 0x040fe20003f64070 */
[C---:B------:R-:W-:Y:S01]  /*91b0*/  IMAD R131, R251.reuse, R132, R131 ;  /* 0x00000084fb837224 */ /* 0x040fe200078e0283 */
[----:B------:R-:W-:Y:S01]  /*91c0*/  IABS R132, R15 ;  /* 0x0000000f00847213 */ /* 0x000fe20000000000 */
[----:B------:R-:W-:Y:S01]  /*91d0*/  @!P6 IMAD.MOV R101, RZ, RZ, -R101 ;  /* 0x000000ffff65e224 */ /* 0x000fe200078e0a65 */
[----:B------:R-:W-:Y:S01]  /*91e0*/  ISETP.GT.U32.AND P6, PT, R251, R104, PT ;  /* 0x00000068fb00720c */ /* 0x000fe20003fc4070 */
[----:B------:R-:W-:Y:S01]  /*91f0*/  @!P4 IMAD.IADD R102, R102, 0x1, -R251 ;  /* 0x000000016666c824 */ /* 0x000fe200078e0afb */
[----:B------:R-:W-:Y:S01]  /*9200*/  ISETP.GE.AND P4, PT, R151, RZ, PT ;  /* 0x000000ff9700720c */ /* 0x000fe20003f86270 */
[----:B------:R-:W-:Y:S01]  /*9210*/  IMAD.HI.U32 R137, R205, R132, RZ ;  /* 0x00000084cd897227 */ /* 0x000fe200078e00ff */
[----:B------:R-:W-:Y:S01]  /*9220*/  STL [R1+0x28dc], R30 ;  /* 0x0028dc1e01007387 */ /* 0x000fe20000100800 */
[----:B------:R-:W-:-:S02]  /*9230*/  IADD3 R4, R248, 0xd2, RZ ;  /* 0x000000d2f8047810 */ /* 0x000fc40007ffe0ff */
[----:B------:R-:W-:Y:S01]  /*9240*/  @!P5 IMAD.MOV R100, RZ, RZ, -R100 ;  /* 0x000000ffff64d224 */ /* 0x000fe200078e0a64 */
[----:B------:R-:W-:Y:S01]  /*9250*/  ISETP.GE.AND P5, PT, R157, RZ, PT ;  /* 0x000000ff9d00720c */ /* 0x000fe20003fa6270 */
[----:B------:R-:W-:Y:S01]  /*9260*/  @!P3 IMAD.IADD R103, R103, 0x1, -R251 ;  /* 0x000000016767b824 */ /* 0x000fe200078e0afb */
[C---:B------:R-:W-:Y:S01]  /*9270*/  ISETP.GT.U32.AND P3, PT, R251.reuse, R105, PT ;  /* 0x00000069fb00720c */ /* 0x040fe20003f64070 */
[----:B------:R-:W-:Y:S01]  /*9280*/  IMAD.MOV R137, RZ, RZ, -R137 ;  /* 0x000000ffff897224 */ /* 0x000fe200078e0a89 */
[----:B------:R-:W-:Y:S01]  /*9290*/  STL.64 [R1+0x2d88], R96 ;  /* 0x002d886001007387 */ /* 0x000fe20000100a00 */
[--C-:B------:R-:W-:Y:S01]  /*92a0*/  @!P6 IMAD.IADD R104, R104, 0x1, -R251.reuse ;  /* 0x000000016868e824 */ /* 0x100fe200078e0afb */
[----:B------:R-:W-:Y:S01]  /*92b0*/  IABS R157, R27 ;  /* 0x0000001b009d7213 */ /* 0x000fe20000000000 */
[----:B------:R-:W-:Y:S01]  /*92c0*/  IMAD R132, R251, R137, R132 ;  /* 0x00000089fb847224 */ /* 0x000fe200078e0284 */
[----:B------:R-:W-:Y:S01]  /*92d0*/  IABS R137, R25 ;  /* 0x0000001900897213 */ /* 0x000fe20000000000 */
[----:B------:R-:W-:Y:S01]  /*92e0*/  IMAD.HI.U32 R135, R205, R134, RZ ;  /* 0x00000086cd877227 */ /* 0x000fe200078e00ff */
[C---:B------:R-:W-:Y:S01]  /*92f0*/  ISETP.GT.U32.AND P6, PT, R251.reuse, R104, PT ;  /* 0x00000068fb00720c */ /* 0x040fe20003fc4070 */
[----:B------:R-:W-:Y:S01]  /*9300*/  STL.64 [R1+0x2d90], R98 ;  /* 0x002d906201007387 */ /* 0x000fe20000100a00 */
[----:B------:R-:W-:Y:S01]  /*9310*/  IABS R159, R3 ;  /* 0x00000003009f7213 */ /* 0x000fe20000000000 */
[----:B------:R-:W-:Y:S01]  /*9320*/  @!P5 IMAD.MOV R102, RZ, RZ, -R102 ;  /* 0x000000ffff66d224 */ /* 0x000fe200078e0a66 */
[----:B------:R-:W-:Y:S01]  /*9330*/  ISETP.GT.U32.AND P5, PT, R251, R103, PT ;  /* 0x00000067fb00720c */ /* 0x000fe20003fa4070 */
[----:B------:R-:W-:Y:S01]  /*9340*/  @!P3 IMAD.IADD R105, R105, 0x1, -R251 ;  /* 0x000000016969b824 */ /* 0x000fe200078e0afb */
[----:B------:R-:W-:Y:S01]  /*9350*/  STL [R1+0x28ac], R27 ;  /* 0x0028ac1b01007387 */ /* 0x000fe20000100800 */
[----:B------:R-:W-:Y:S01]  /*9360*/  IMAD.MOV R135, RZ, RZ, -R135 ;  /* 0x000000ffff877224 */ /* 0x000fe200078e0a87 */
[----:B------:R-:W-:Y:S01]  /*9370*/  IABS R184, R4 ;  /* 0x0000000400b87213 */ /* 0x000fe20000000000 */
[----:B------:R-:W-:Y:S01]  /*9380*/  IMAD.HI.U32 R136, R205, R133, RZ ;  /* 0x00000085cd887227 */ /* 0x000fe200078e00ff */
[C---:B------:R-:W-:Y:S01]  /*9390*/  ISETP.GT.U32.AND P3, PT, R251.reuse, R105, PT ;  /* 0x00000069fb00720c */ /* 0x040fe20003f64070 */
[----:B------:R-:W-:Y:S02]  /*93a0*/  STL [R1+0x28b4], R29 ;  /* 0x0028b41d01007387 */ /* 0x000fe40000100800 */
[--C-:B------:R-:W-:Y:S01]  /*93b0*/  @!P6 IMAD.IADD R104, R104, 0x1, -R251.reuse ;  /* 0x000000016868e824 */ /* 0x100fe200078e0afb */
[C---:B------:R-:W-:Y:S01]  /*93c0*/  ISETP.GT.U32.AND P6, PT, R251.reuse, R107, PT ;  /* 0x0000006bfb00720c */ /* 0x040fe20003fc4070 */
[----:B------:R-:W-:Y:S01]  /*93d0*/  IMAD R134, R251, R135, R134 ;  /* 0x00000087fb867224 */ /* 0x000fe200078e0286 */
[----:B------:R-:W-:Y:S01]  /*93e0*/  IABS R135, R48 ;  /* 0x0000003000877213 */ /* 0x000fe20000000000 */
[----:B------:R-:W-:Y:S01]  /*93f0*/  @!P5 IMAD.IADD R103, R103, 0x1, -R251 ;  /* 0x000000016767d824 */ /* 0x000fe200078e0afb */
[----:B------:R-:W-:Y:S01]  /*9400*/  ISETP.GT.U32.AND P5, PT, R251, R106, PT ;  /* 0x0000006afb00720c */ /* 0x000fe20003fa4070 */
[----:B------:R-:W-:Y:S01]  /*9410*/  IMAD.MOV R136, RZ, RZ, -R136 ;  /* 0x000000ffff887224 */ /* 0x000fe200078e0a88 */
[----:B------:R-:W-:Y:S01]  /*9420*/  STL [R1+0x28bc], R4 ;  /* 0x0028bc0401007387 */ /* 0x000fe20000100800 */
[----:B------:R-:W-:-:S02]  /*9430*/  @!P4 IMAD.MOV R103, RZ, RZ, -R103 ;  /* 0x000000ffff67c224 */ /* 0x000fc400078e0a67 */
[--C-:B------:R-:W-:Y:S01]  /*9440*/  @!P3 IMAD.IADD R105, R105, 0x1, -R251.reuse ;  /* 0x000000016969b824 */ /* 0x100fe200078e0afb */
[----:B------:R-:W-:Y:S01]  /*9450*/  ISETP.GE.AND P3, PT, R10, RZ, PT ;  /* 0x000000ff0a00720c */ /* 0x000fe20003f66270 */
[----:B------:R-:W-:Y:S01]  /*9460*/  IMAD.HI.U32 R140, R205, R135, RZ ;  /* 0x00000087cd8c7227 */ /* 0x000fe200078e00ff */
[----:B------:R-:W-:Y:S01]  /*9470*/  STL [R1+0x28c4], R3 ;  /* 0x0028c40301007387 */ /* 0x000fe20000100800 */
[----:B------:R-:W-:Y:S02]  /*9480*/  IADD3 R10, R248, 0xd6, RZ ;  /* 0x000000d6f80a7810 */ /* 0x000fe40007ffe0ff */
[--C-:B------:R-:W-:Y:S01]  /*9490*/  @!P6 IMAD.IADD R107, R107, 0x1, -R251.reuse ;  /* 0x000000016b6be824 */ /* 0x100fe200078e0afb */
[----:B------:R-:W-:Y:S01]  /*94a0*/  STL [R1+0x28c8], R43 ;  /* 0x0028c82b01007387 */ /* 0x000fe20000100800 */
[----:B------:R-:W-:Y:S01]  /*94b0*/  @!P5 IMAD.IADD R106, R106, 0x1, -R251 ;  /* 0x000000016a6ad824 */ /* 0x000fe200078e0afb */
[----:B------:R-:W-:Y:S01]  /*94c0*/  ISETP.GE.AND P5, PT, R2, RZ, PT ;  /* 0x000000ff0200720c */ /* 0x000fe20003fa6270 */
[----:B------:R-:W-:Y:S01]  /*94d0*/  IMAD.MOV R140, RZ, RZ, -R140 ;  /* 0x000000ffff8c7224 */ /* 0x000fe200078e0a8c */
[C---:B------:R-:W-:Y:S01]  /*94e0*/  ISETP.GT.U32.AND P4, PT, R251.reuse, R107, PT ;  /* 0x0000006bfb00720c */ /* 0x040fe20003f84070 */
[C---:B------:R-:W-:Y:S01]  /*94f0*/  IMAD R133, R251.reuse, R136, R133 ;  /* 0x00000088fb857224 */ /* 0x040fe200078e0285 */
[C---:B------:R-:W-:Y:S01]  /*9500*/  ISETP.GT.U32.AND P6, PT, R251.reuse, R106, PT ;  /* 0x0000006afb00720c */ /* 0x040fe20003fc4070 */
[----:B------:R-:W-:Y:S01]  /*9510*/  @!P3 IMAD.MOV R104, RZ, RZ, -R104 ;  /* 0x000000ffff68b224 */ /* 0x000fe200078e0a68 */
[C---:B------:R-:W-:Y:S01]  /*9520*/  ISETP.GT.U32.AND P3, PT, R251.reuse, R108, PT ;  /* 0x0000006cfb00720c */ /* 0x040fe20003f64070 */
[----:B------:R-:W-:Y:S01]  /*9530*/  IMAD R135, R251, R140, R135 ;  /* 0x0000008cfb877224 */ /* 0x000fe200078e0287 */
[----:B------:R-:W-:Y:S01]  /*9540*/  IABS R136, R47 ;  /* 0x0000002f00887213 */ /* 0x000fe20000000000 */
[----:B------:R-:W-:Y:S01]  /*9550*/  IMAD.HI.U32 R138, R205, R137, RZ ;  /* 0x00000089cd8a7227 */ /* 0x000fe200078e00ff */
[----:B------:R-:W-:Y:S01]  /*9560*/  IABS R140, R24 ;  /* 0x00000018008c7213 */ /* 0x000fe20000000000 */
[----:B------:R-:W-:Y:S01]  /*9570*/  STL.64 [R1+0x2d98], R100 ;  /* 0x002d986401007387 */ /* 0x000fe20000100a00 */
[----:B------:R-:W-:Y:S01]  /*9580*/  IADD3 R2, R248, 0xd7, RZ ;  /* 0x000000d7f8027810 */ /* 0x000fe20007ffe0ff */
[----:B------:R-:W-:Y:S01]  /*9590*/  @!P5 IMAD.MOV R105, RZ, RZ, -R105 ;  /* 0x000000ffff69d224 */ /* 0x000fe200078e0a69 */
[----:B------:R-:W-:Y:S01]  /*95a0*/  ISETP.GE.AND P5, PT, R165, RZ, PT ;  /* 0x000000ffa500720c */ /* 0x000fe20003fa6270 */
[--C-:B------:R-:W-:Y:S01]  /*95b0*/  @!P4 IMAD.IADD R107, R107, 0x1, -R251.reuse ;  /* 0x000000016b6bc824 */ /* 0x100fe200078e0afb */
[C---:B------:R-:W-:Y:S01]  /*95c0*/  ISETP.GT.U32.AND P4, PT, R251.reuse, R110, PT ;  /* 0x0000006efb00720c */ /* 0x040fe20003f84070 */
[--C-:B------:R-:W-:Y:S01]  /*95d0*/  @!P6 IMAD.IADD R106, R106, 0x1, -R251.reuse ;  /* 0x000000016a6ae824 */ /* 0x100fe200078e0afb */
[----:B------:R-:W-:Y:S01]  /*95e0*/  ISETP.GT.U32.AND P6, PT, R251, R109, PT ;  /* 0x0000006dfb00720c */ /* 0x000fe20003fc4070 */
[----:B------:R-:W-:Y:S01]  /*95f0*/  @!P3 IMAD.IADD R108, R108, 0x1, -R251 ;  /* 0x000000016c6cb824 */ /* 0x000fe200078e0afb */
[----:B------:R-:W-:Y:S01]  /*9600*/  ISETP.GE.AND P3, PT, R21, RZ, PT ;  /* 0x000000ff1500720c */ /* 0x000fe20003f66270 */
[----:B------:R-:W-:Y:S01]  /*9610*/  IMAD.MOV R138, RZ, RZ, -R138 ;  /* 0x000000ffff8a7224 */ /* 0x000fe200078e0a8a */
[----:B------:R-:W-:Y:S01]  /*9620*/  STL.64 [R1+0x2da0], R102 ;  /* 0x002da06601007387 */ /* 0x000fe20000100a00 */
[----:B------:R-:W-:Y:S01]  /*9630*/  IMAD.HI.U32 R139, R205, R136, RZ ;  /* 0x00000088cd8b7227 */ /* 0x000fe200078e00ff */
[----:B------:R-:W-:-:S02]  /*9640*/  IADD3 R21, R248, 0xd9, RZ ;  /* 0x000000d9f8157810 */ /* 0x000fc40007ffe0ff */
[----:B------:R-:W-:Y:S01]  /*9650*/  STL [R1+0x2898], R41 ;  /* 0x0028982901007387 */ /* 0x000fe20000100800 */
[----:B------:R-:W-:Y:S01]  /*9660*/  @!P5 IMAD.MOV R106, RZ, RZ, -R106 ;  /* 0x000000ffff6ad224 */ /* 0x000fe200078e0a6a */
[----:B------:R-:W-:Y:S01]  /*9670*/  ISETP.GT.U32.AND P5, PT, R251, R108, PT ;  /* 0x0000006cfb00720c */ /* 0x000fe20003fa4070 */
[--C-:B------:R-:W-:Y:S01]  /*9680*/  @!P4 IMAD.IADD R110, R110, 0x1, -R251.reuse ;  /* 0x000000016e6ec824 */ /* 0x100fe200078e0afb */
[----:B------:R-:W-:Y:S01]  /*9690*/  STL [R1+0x289c], R10 ;  /* 0x00289c0a01007387 */ /* 0x000fe20000100800 */
[----:B------:R-:W-:Y:S01]  /*96a0*/  @!P6 IMAD.IADD R109, R109, 0x1, -R251 ;  /* 0x000000016d6de824 */ /* 0x000fe200078e0afb */
[----:B------:R-:W-:Y:S01]  /*96b0*/  IABS R192, R10 ;  /* 0x0000000a00c07213 */ /* 0x000fe20000000000 */
        /* <DEDUP_REMOVED lines=11> */
[----:B------:R-:W-:Y:S01]  /*9770*/  ISETP.GT.U32.AND P5, PT, R251, R112, PT ;  /* 0x00000070fb00720c */ /* 0x000fe20003fa4070 */
[----:B------:R-:W-:Y:S01]  /*9780*/  IMAD.HI.U32 R143, R205, R138, RZ ;  /* 0x0000008acd8f7227 */ /* 0x000fe200078e00ff */
[----:B------:R-:W-:Y:S01]  /*9790*/  STL.64 [R1+0x2da8], R104 ;  /* 0x002da86801007387 */ /* 0x000fe20000100a00 */
[----:B------:R-:W-:-:S02]  /*97a0*/  IABS R183, R21 ;  /* 0x0000001500b77213 */ /* 0x000fc40000000000 */
[--C-:B------:R-:W-:Y:S01]  /*97b0*/  @!P6 IMAD.IADD R109, R109, 0x1, -R251.reuse ;  /* 0x000000016d6de824 */ /* 0x100fe200078e0afb */
[----:B------:R-:W-:Y:S01]  /*97c0*/  ISETP.GE.AND P6, PT, R17, RZ, PT ;  /* 0x000000ff1100720c */ /* 0x000fe20003fc6270 */
[--C-:B------:R-:W-:Y:S01]  /*97d0*/  @!P3 IMAD.IADD R111, R111, 0x1, -R251.reuse ;  /* 0x000000016f6fb824 */ /* 0x100fe200078e0afb */
[----:B------:R-:W-:Y:S01]  /*97e0*/  ISETP.GE.AND P3, PT, R163, RZ, PT ;  /* 0x000000ffa300720c */ /* 0x000fe20003f66270 */
[----:B------:R-:W-:Y:S01]  /*97f0*/  @!P4 IMAD.IADD R110, R110, 0x1, -R251 ;  /* 0x000000016e6ec824 */ /* 0x000fe200078e0afb */
[----:B------:R-:W-:Y:S01]  /*9800*/  ISETP.GE.AND P4, PT, R164, RZ, PT ;  /* 0x000000ffa400720c */ /* 0x000fe20003f86270 */
[----:B------:R-:W-:Y:S01]  /*9810*/  IMAD.MOV R143, RZ, RZ, -R143 ;  /* 0x000000ffff8f7224 */ /* 0x000fe200078e0a8f */
[----:B------:R-:W-:Y:S01]  /*9820*/  IADD3 R17, R248, 0xda, RZ ;  /* 0x000000daf8117810 */ /* 0x000fe20007ffe0ff */
[----:B------:R-:W-:Y:S01]  /*9830*/  @!P5 IMAD.IADD R112, R112, 0x1, -R251 ;  /* 0x000000017070d824 */ /* 0x000fe200078e0afb */
[C---:B------:R-:W-:Y:S01]  /*9840*/  ISETP.GT.U32.AND P5, PT, R251.reuse, R111, PT ;  /* 0x0000006ffb00720c */ /* 0x040fe20003fa4070 */
[C---:B------:R-:W-:Y:S01]  /*9850*/  IMAD R136, R251.reuse, R139, R136 ;  /* 0x0000008bfb887224 */ /* 0x040fe200078e0288 */
[----:B------:R-:W-:Y:S01]  /*9860*/  IABS R139, R46 ;  /* 0x0000002e008b7213 */ /* 0x000fe20000000000 */
[C---:B------:R-:W-:Y:S01]  /*9870*/  IMAD R138, R251.reuse, R143, R138 ;  /* 0x0000008ffb8a7224 */ /* 0x040fe200078e028a */
[----:B------:R-:W-:Y:S01]  /*9880*/  STL.64 [R1+0x2db0], R106 ;  /* 0x002db06a01007387 */ /* 0x000fe20000100a00 */
[----:B------:R-:W-:Y:S01]  /*9890*/  @!P6 IMAD.MOV R108, RZ, RZ, -R108 ;  /* 0x000000ffff6ce224 */ /* 0x000fe200078e0a6c */
[C---:B------:R-:W-:Y:S01]  /*98a0*/  ISETP.GT.U32.AND P6, PT, R251.reuse, R112, PT ;  /* 0x00000070fb00720c */ /* 0x040fe20003fc4070 */
[----:B------:R-:W-:Y:S01]  /*98b0*/  @!P3 IMAD.MOV R110, RZ, RZ, -R110 ;  /* 0x000000ffff6eb224 */ /* 0x000fe200078e0a6e */
[----:B------:R-:W-:Y:S01]  /*98c0*/  ISETP.GT.U32.AND P3, PT, R251, R113, PT ;  /* 0x00000071fb00720c */ /* 0x000fe20003f64070 */
[----:B------:R-:W-:Y:S01]  /*98d0*/  @!P4 IMAD.MOV R109, RZ, RZ, -R109 ;  /* 0x000000ffff6dc224 */ /* 0x000fe200078e0a6d */
[----:B------:R-:W-:Y:S01]  /*98e0*/  ISETP.GE.AND P4, PT, R12, RZ, PT ;  /* 0x000000ff0c00720c */ /* 0x000fe20003f86270 */
[----:B------:R-:W-:Y:S01]  /*98f0*/  IMAD.HI.U32 R142, R205, R139, RZ ;  /* 0x0000008bcd8e7227 */ /* 0x000fe200078e00ff */
[----:B------:R-:W-:Y:S01]  /*9900*/  IADD3 R12, R248, 0xdb, RZ ;  /* 0x000000dbf80c7810 */ /* 0x000fe20007ffe0ff */
[----:B------:R-:W-:Y:S01]  /*9910*/  STL [R1+0x288c], R37 ;  /* 0x00288c2501007387 */ /* 0x000fe20000100800 */
[----:B------:R-:W-:Y:S01]  /*9920*/  IABS R177, R17 ;  /* 0x0000001100b17213 */ /* 0x000fe20000000000 */
[--C-:B------:R-:W-:Y:S01]  /*9930*/  @!P5 IMAD.IADD R111, R111, 0x1, -R251.reuse ;  /* 0x000000016f6fd824 */ /* 0x100fe200078e0afb */
[C---:B------:R-:W-:Y:S01]  /*9940*/  ISETP.GT.U32.AND P5, PT, R251.reuse, R114, PT ;  /* 0x00000072fb00720c */ /* 0x040fe20003fa4070 */
[----:B------:R-:W-:Y:S01]  /*9950*/  IMAD.MOV R142, RZ, RZ, -R142 ;  /* 0x000000ffff8e7224 */ /* 0x000fe200078e0a8e */
[----:B------:R-:W-:Y:S01]  /*9960*/  STL [R1+0x2890], R21 ;  /* 0x0028901501007387 */ /* 0x000fe20000100800 */
[--C-:B------:R-:W-:Y:S01]  /*9970*/  @!P6 IMAD.IADD R112, R112, 0x1, -R251.reuse ;  /* 0x000000017070e824 */ /* 0x100fe200078e0afb */
[----:B------:R-:W-:Y:S01]  /*9980*/  ISETP.GT.U32.AND P6, PT, R251, R115, PT ;  /* 0x00000073fb00720c */ /* 0x000fe20003fc4070 */
[----:B------:R-:W-:Y:S01]  /*9990*/  @!P3 IMAD.IADD R113, R113, 0x1, -R251 ;  /* 0x000000017171b824 */ /* 0x000fe200078e0afb */
[----:B------:R-:W-:Y:S01]  /*99a0*/  ISETP.GE.AND P3, PT, R20, RZ, PT ;  /* 0x000000ff1400720c */ /* 0x000fe20003f66270 */
[----:B------:R-:W-:Y:S01]  /*99b0*/  @!P4 IMAD.MOV R111, RZ, RZ, -R111 ;  /* 0x000000ffff6fc224 */ /* 0x000fe200078e0a6f */
[----:B------:R-:W-:Y:S01]  /*99c0*/  STL [R1+0x2894], R17 ;  /* 0x0028941101007387 */ /* 0x000fe20000100800 */
[----:B------:R-:W-:Y:S01]  /*99d0*/  IMAD.MOV R141, RZ, RZ, -R141 ;  /* 0x000000ffff8d7224 */ /* 0x000fe200078e0a8d */
[----:B------:R-:W-:Y:S01]  /*99e0*/  IADD3 R20, R248, 0xdd, RZ ;  /* 0x000000ddf8147810 */ /* 0x000fe20007ffe0ff */
[C---:B------:R-:W-:Y:S01]  /*99f0*/  IMAD R139, R251.reuse, R142, R139 ;  /* 0x0000008efb8b7224 */ /* 0x040fe200078e028b */
[----:B------:R-:W-:Y:S01]  /*9a00*/  STL.64 [R1+0x2db8], R108 ;  /* 0x002db86c01007387 */ /* 0x000fe20000100a00 */
[--C-:B------:R-:W-:Y:S01]  /*9a10*/  @!P5 IMAD.IADD R114, R114, 0x1, -R251.reuse ;  /* 0x000000017272d824 */ /* 0x100fe200078e0afb */
[C---:B------:R-:W-:Y:S01]  /*9a20*/  ISETP.GT.U32.AND P5, PT, R251.reuse, R113, PT ;  /* 0x00000071fb00720c */ /* 0x040fe20003fa4070 */
[----:B------:R-:W-:Y:S01]  /*9a30*/  IMAD R140, R251, R141, R140 ;  /* 0x0000008dfb8c7224 */ /* 0x000fe200078e028c */
[----:B------:R-:W-:Y:S01]  /*9a40*/  STL [R1+0x2888], R12 ;  /* 0x0028880c01007387 */ /* 0x000fe20000100800 */
[----:B------:R-:W-:Y:S01]  /*9a50*/  @!P6 IMAD.IADD R115, R115, 0x1, -R251 ;  /* 0x000000017373e824 */ /* 0x000fe200078e0afb */
[C---:B------:R-:W-:Y:S01]  /*9a60*/  ISETP.GT.U32.AND P4, PT, R251.reuse, R114, PT ;  /* 0x00000072fb00720c */ /* 0x040fe20003f84070 */
[----:B------:R-:W-:Y:S01]  /*9a70*/  @!P3 IMAD.MOV R112, RZ, RZ, -R112 ;  /* 0x000000ffff70b224 */ /* 0x000fe200078e0a70 */
[----:B------:R-:W-:Y:S01]  /*9a80*/  ISETP.GT.U32.AND P3, PT, R251, R116, PT ;  /* 0x00000074fb00720c */ /* 0x000fe20003f64070 */
[----:B------:R-:W-:Y:S01]  /*9a90*/  IMAD.HI.U32 R141, R205, R148, RZ ;  /* 0x00000094cd8d7227 */ /* 0x000fe200078e00ff */
[----:B------:R-:W-:Y:S01]  /*9aa0*/  ISETP.GT.U32.AND P6, PT, R251, R115, PT ;  /* 0x00000073fb00720c */ /* 0x000fe20003fc4070 */
[----:B------:R-:W-:Y:S01]  /*9ab0*/  STL.64 [R1+0x2dc0], R110 ;  /* 0x002dc06e01007387 */ /* 0x000fe20000100a00 */
[----:B------:R-:W-:Y:S01]  /*9ac0*/  IABS R165, R12 ;  /* 0x0000000c00a57213 */ /* 0x000fe20000000000 */
[----:B------:R-:W-:Y:S01]  /*9ad0*/  IMAD.MOV R141, RZ, RZ, -R141 ;  /* 0x000000ffff8d7224 */ /* 0x000fe200078e0a8d */
[----:B------:R-:W-:Y:S01]  /*9ae0*/  IABS R176, R20 ;  /* 0x0000001400b07213 */ /* 0x000fe20000000000 */
[--C-:B------:R-:W-:Y:S01]  /*9af0*/  @!P5 IMAD.IADD R113, R113, 0x1, -R251.reuse ;  /* 0x000000017171d824 */ /* 0x100fe200078e0afb */
[C---:B------:R-:W-:Y:S01]  /*9b00*/  ISETP.GT.U32.AND P5, PT, R251.reuse, R117, PT ;  /* 0x00000075fb00720c */ /* 0x040fe20003fa4070 */
[----:B------:R-:W-:Y:S01]  /*9b10*/  IMAD R148, R251, R141, R148 ;  /* 0x0000008dfb947224 */ /* 0x000fe200078e0294 */
[----:B------:R-:W-:Y:S01]  /*9b20*/  STL [R1+0x287c], R42 ;  /* 0x00287c2a01007387 */ /* 0x000fe20000100800 */
[--C-:B------:R-:W-:Y:S01]  /*9b30*/  @!P4 IMAD.IADD R114, R114, 0x1, -R251.reuse ;  /* 0x000000017272c824 */ /* 0x100fe200078e0afb */
[----:B------:R-:W-:Y:S01]  /*9b40*/  ISETP.GE.AND P4, PT, R36, RZ, PT ;  /* 0x000000ff2400720c */ /* 0x000fe20003f86270 */
[--C-:B------:R-:W-:Y:S01]  /*9b50*/  @!P3 IMAD.IADD R116, R116, 0x1, -R251.reuse ;  /* 0x000000017474b824 */ /* 0x100fe200078e0afb */
[----:B------:R-:W-:Y:S01]  /*9b60*/  ISETP.GE.AND P3, PT, R35, RZ, PT ;  /* 0x000000ff2300720c */ /* 0x000fe20003f66270 */
[--C-:B------:R-:W-:Y:S01]  /*9b70*/  @!P6 IMAD.IADD R115, R115, 0x1, -R251.reuse ;  /* 0x000000017373e824 */ /* 0x100fe200078e0afb */
[----:B------:R-:W-:Y:S01]  /*9b80*/  ISETP.GT.U32.AND P6, PT, R251, R118, PT ;  /* 0x00000076fb00720c */ /* 0x000fe20003fc4070 */
[----:B------:R-:W-:Y:S01]  /*9b90*/  IMAD.HI.U32 R142, R205, R149, RZ ;  /* 0x00000095cd8e7227 */ /* 0x000fe200078e00ff */
[C---:B------:R-:W-:Y:S01]  /*9ba0*/  IADD3 R36, R248.reuse, 0xde, RZ ;  /* 0x000000def8247810 */ /* 0x040fe20007ffe0ff */
[----:B------:R-:W-:Y:S01]  /*9bb0*/  STL [R1+0x2884], R20 ;  /* 0x0028841401007387 */ /* 0x000fe20000100800 */
[C---:B------:R-:W-:Y:S01]  /*9bc0*/  IADD3 R35, R248.reuse, 0xe1, RZ ;  /* 0x000000e1f8237810 */ /* 0x040fe20007ffe0ff */
[----:B------:R-:W-:Y:S01]  /*9bd0*/  @!P5 IMAD.IADD R117, R117, 0x1, -R251 ;  /* 0x000000017575d824 */ /* 0x000fe200078e0afb */
[----:B------:R-:W-:Y:S01]  /*9be0*/  ISETP.GE.AND P5, PT, R9, RZ, PT ;  /* 0x000000ff0900720c */ /* 0x000fe20003fa6270 */
[----:B------:R-:W-:Y:S01]  /*9bf0*/  IMAD.MOV R142, RZ, RZ, -R142 ;  /* 0x000000ffff8e7224 */ /* 0x000fe200078e0a8e */
[----:B------:R-:W-:Y:S01]  /*9c00*/  IADD3 R9, R248, 0xdf, RZ ;  /* 0x000000dff8097810 */ /* 0x000fe20007ffe0ff */
[----:B------:R-:W-:Y:S01]  /*9c10*/  @!P4 IMAD.MOV R113, RZ, RZ, -R113 ;  /* 0x000000ffff71c224 */ /* 0x000fe200078e0a71 */
[C---:B------:R-:W-:Y:S01]  /*9c20*/  ISETP.GT.U32.AND P4, PT, R251.reuse, R116, PT ;  /* 0x00000074fb00720c */ /* 0x040fe20003f84070 */
[----:B------:R-:W-:Y:S01]  /*9c30*/  @!P3 IMAD.MOV R114, RZ, RZ, -R114 ;  /* 0x000000ffff72b224 */ /* 0x000fe200078e0a72 */
[----:B------:R-:W-:Y:S01]  /*9c40*/  IABS R167, R36 ;  /* 0x0000002400a77213 */ /* 0x000fe20000000000 */
[----:B------:R-:W-:Y:S01]  /*9c50*/  @!P6 IMAD.IADD R118, R118, 0x1, -R251 ;  /* 0x000000017676e824 */ /* 0x000fe200078e0afb */
[C---:B------:R-:W-:Y:S01]  /*9c60*/  ISETP.GT.U32.AND P6, PT, R251.reuse, R117, PT ;  /* 0x00000075fb00720c */ /* 0x040fe20003fc4070 */
[----:B------:R-:W-:Y:S01]  /*9c70*/  IMAD R149, R251, R142, R149 ;  /* 0x0000008efb957224 */ /* 0x000fe200078e0295 */
[----:B------:R-:W-:Y:S01]  /*9c80*/  STL.64 [R1+0x2dc8], R112 ;  /* 0x002dc87001007387 */ /* 0x000fe20000100a00 */
[----:B------:R-:W-:Y:S01]  /*9c90*/  IMAD.HI.U32 R141, R205, R185, RZ ;  /* 0x000000b9cd8d7227 */ /* 0x000fe200078e00ff */
[----:B------:R-:W-:-:S02]  /*9ca0*/  ISETP.GT.U32.AND P3, PT, R251, R118, PT ;  /* 0x00000076fb00720c */ /* 0x000fc40003f64070 */
[----:B------:R-:W-:Y:S01]  /*9cb0*/  IABS R166, R9 ;  /* 0x0000000900a67213 */ /* 0x000fe20000000000 */
[----:B------:R-:W-:Y:S01]  /*9cc0*/  @!P5 IMAD.MOV R115, RZ, RZ, -R115 ;  /* 0x000000ffff73d224 */ /* 0x000fe200078e0a73 */
[----:B------:R-:W-:Y:S01]  /*9cd0*/  ISETP.GT.U32.AND P5, PT, R251, R119, PT ;  /* 0x00000077fb00720c */ /* 0x000fe20003fa4070 */
[--C-:B------:R-:W-:Y:S01]  /*9ce0*/  @!P4 IMAD.IADD R116, R116, 0x1, -R251.reuse ;  /* 0x000000017474c824 */ /* 0x100fe200078e0afb */
[----:B------:R-:W-:Y:S01]  /*9cf0*/  ISETP.GE.AND P4, PT, R162, RZ, PT ;  /* 0x000000ffa200720c */ /* 0x000fe20003f86270 */
[----:B------:R-:W-:Y:S01]  /*9d00*/  IMAD.HI.U32 R142, R205, R150, RZ ;  /* 0x00000096cd8e7227 */ /* 0x000fe200078e00ff */
[----:B------:R-:W-:Y:S01]  /*9d10*/  STL.64 [R1+0x2dd0], R114 ;  /* 0x002dd07201007387 */ /* 0x000fe20000100a00 */
[----:B------:R-:W-:Y:S02]  /*9d20*/  IABS R169, R35 ;  /* 0x0000002300a97213 */ /* 0x000fe40000000000 */
[--C-:B------:R-:W-:Y:S01]  /*9d30*/  @!P6 IMAD.IADD R117, R117, 0x1, -R251.reuse ;  /* 0x000000017575e824 */ /* 0x100fe200078e0afb */
[----:B------:R-:W-:Y:S01]  /*9d40*/  ISETP.GT.U32.AND P6, PT, R251, R120, PT ;  /* 0x00000078fb00720c */ /* 0x000fe20003fc4070 */
[----:B------:R-:W-:Y:S01]  /*9d50*/  @!P3 IMAD.IADD R118, R118, 0x1, -R251 ;  /* 0x000000017676b824 */ /* 0x000fe200078e0afb */
[----:B------:R-:W-:Y:S01]  /*9d60*/  ISETP.GE.AND P3, PT, R161, RZ, PT ;  /* 0x000000ffa100720c */ /* 0x000fe20003f66270 */
[----:B------:R-:W-:Y:S01]  /*9d70*/  IMAD.MOV R141, RZ, RZ, -R141 ;  /* 0x000000ffff8d7224 */ /* 0x000fe200078e0a8d */
[----:B------:R-:W-:Y:S01]  /*9d80*/  STL [R1+0x286c], R36 ;  /* 0x00286c2401007387 */ /* 0x000fe20000100800 */
[----:B------:R-:W-:Y:S01]  /*9d90*/  @!P5 IMAD.IADD R119, R119, 0x1, -R251 ;  /* 0x000000017777d824 */ /* 0x000fe200078e0afb */
[----:B------:R-:W-:Y:S01]  /*9da0*/  ISETP.GE.AND P5, PT, R40, RZ, PT ;  /* 0x000000ff2800720c */ /* 0x000fe20003fa6270 */
[----:B------:R-:W-:Y:S01]  /*9db0*/  @!P4 IMAD.MOV R116, RZ, RZ, -R116 ;  /* 0x000000ffff74c224 */ /* 0x000fe200078e0a74 */
[----:B------:R-:W-:Y:S01]  /*9dc0*/  STL [R1+0x2870], R9 ;  /* 0x0028700901007387 */ /* 0x000fe20000100800 */
[----:B------:R-:W-:Y:S01]  /*9dd0*/  IMAD.MOV R142, RZ, RZ, -R142 ;  /* 0x000000ffff8e7224 */ /* 0x000fe200078e0a8e */
[C---:B------:R-:W-:Y:S01]  /*9de0*/  ISETP.GT.U32.AND P4, PT, R251.reuse, R119, PT ;  /* 0x00000077fb00720c */ /* 0x040fe20003f84070 */
[C---:B------:R-:W-:Y:S01]  /*9df0*/  IMAD R185, R251.reuse, R141, R185 ;  /* 0x0000008dfbb97224 */ /* 0x040fe200078e02b9 */
[----:B------:R-:W-:Y:S01]  /*9e00*/  STL [R1+0x2874], R51 ;  /* 0x0028743301007387 */ /* 0x000fe20000100800 */
[----:B------:R-:W-:Y:S01]  /*9e10*/  @!P6 IMAD.IADD R120, R120, 0x1, -R251 ;  /* 0x000000017878e824 */ /* 0x000fe200078e0afb */
[----:B------:R-:W-:Y:S01]  /*9e20*/  IADD3 R40, R248, 0xe4, RZ ;  /* 0x000000e4f8287810 */ /* 0x000fe20007ffe0ff */
[----:B------:R-:W-:Y:S01]  /*9e30*/  @!P3 IMAD.MOV R117, RZ, RZ, -R117 ;  /* 0x000000ffff75b224 */ /* 0x000fe200078e0a75 */
        /* <DEDUP_REMOVED lines=8> */
[----:B------:R-:W-:Y:S01]  /*9ec0*/  IABS R175, R40 ;  /* 0x0000002800af7213 */ /* 0x000fe20000000000 */
[----:B------:R-:W-:Y:S01]  /*9ed0*/  @!P4 IMAD.IADD R119, R119, 0x1, -R251 ;  /* 0x000000017777c824 */ /* 0x000fe200078e0afb */
[----:B------:R-:W-:Y:S01]  /*9ee0*/  ISETP.GT.U32.AND P4, PT, R251, R123, PT ;  /* 0x0000007bfb00720c */ /* 0x000fe20003f84070 */
[----:B------:R-:W-:Y:S01]  /*9ef0*/  IMAD.MOV R141, RZ, RZ, -R141 ;  /* 0x000000ffff8d7224 */ /* 0x000fe200078e0a8d */
[----:B------:R-:W-:Y:S01]  /*9f00*/  STL.64 [R1+0x2dd8], R116 ;  /* 0x002dd87401007387 */ /* 0x000fe20000100a00 */
[--C-:B------:R-:W-:Y:S01]  /*9f10*/  @!P3 IMAD.IADD R121, R121, 0x1, -R251.reuse ;  /* 0x000000017979b824 */ /* 0x100fe200078e0afb */
[----:B------:R-:W-:Y:S01]  /*9f20*/  ISETP.GE.AND P3, PT, R14, RZ, PT ;  /* 0x000000ff0e00720c */ /* 0x000fe20003f66270 */
[--C-:B------:R-:W-:Y:S01]  /*9f30*/  @!P6 IMAD.IADD R120, R120, 0x1, -R251.reuse ;  /* 0x000000017878e824 */ /* 0x100fe200078e0afb */
[----:B------:R-:W-:Y:S01]  /*9f40*/  ISETP.GE.AND P6, PT, R34, RZ, PT ;  /* 0x000000ff2200720c */ /* 0x000fe20003fc6270 */
[----:B------:R-:W-:Y:S01]  /*9f50*/  @!P5 IMAD.IADD R122, R122, 0x1, -R251 ;  /* 0x000000017a7ad824 */ /* 0x000fe200078e0afb */
[C---:B------:R-:W-:Y:S01]  /*9f60*/  ISETP.GT.U32.AND P5, PT, R251.reuse, R121, PT ;  /* 0x00000079fb00720c */ /* 0x040fe20003fa4070 */
[----:B------:R-:W-:Y:S01]  /*9f70*/  IMAD R152, R251, R141, R152 ;  /* 0x0000008dfb987224 */ /* 0x000fe200078e0298 */
[----:B------:R-:W-:Y:S01]  /*9f80*/  IABS R141, R18 ;  /* 0x00000012008d7213 */ /* 0x000fe20000000000 */
[----:B------:R-:W-:Y:S01]  /*9f90*/  IMAD.HI.U32 R144, R205, R142, RZ ;  /* 0x0000008ecd907227 */ /* 0x000fe200078e00ff */
[----:B------:R-:W-:-:S02]  /*9fa0*/  IADD3 R14, R248, 0xe2, RZ ;  /* 0x000000e2f80e7810 */ /* 0x000fc40007ffe0ff */
[----:B------:R-:W-:Y:S01]  /*9fb0*/  IADD3 R34, R248, 0xe3, RZ ;  /* 0x000000e3f8227810 */ /* 0x000fe20007ffe0ff */
[----:B------:R-:W-:Y:S02]  /*9fc0*/  @!P4 IMAD.IADD R123, R123, 0x1, -R251 ;  /* 0x000000017b7bc824 */ /* 0x000fe400078e0afb */
[----:B------:R-:W-:Y:S01]  /*9fd0*/  @!P3 IMAD.MOV R120, RZ, RZ, -R120 ;  /* 0x000000ffff78b224 */ /* 0x000fe200078e0a78 */
[C---:B------:R-:W-:Y:S01]  /*9fe0*/  ISETP.GT.U32.AND P3, PT, R251.reuse, R124, PT ;  /* 0x0000007cfb00720c */ /* 0x040fe20003f64070 */
[----:B------:R-:W-:Y:S01]  /*9ff0*/  @!P6 IMAD.MOV R119, RZ, RZ, -R119 ;  /* 0x000000ffff77e224 */ /* 0x000fe200078e0a77 */
[----:B------:R-:W-:Y:S01]  /*a000*/  ISETP.GT.U32.AND P6, PT, R251, R122, PT ;  /* 0x0000007afb00720c */ /* 0x000fe20003fc4070 */
[----:B------:R-:W-:Y:S01]  /*a010*/  @!P5 IMAD.IADD R121, R121, 0x1, -R251 ;  /* 0x000000017979d824 */ /* 0x000fe200078e0afb */
[----:B------:R-:W-:Y:S01]  /*a020*/  ISETP.GT.U32.AND P4, PT, R251, R123, PT ;  /* 0x0000007bfb00720c */ /* 0x000fe20003f84070 */
[----:B------:R-:W-:Y:S01]  /*a030*/  IMAD.HI.U32 R143, R205, R141, RZ ;  /* 0x0000008dcd8f7227 */ /* 0x000fe200078e00ff */
[----:B------:R-:W-:Y:S01]  /*a040*/  ISETP.GE.AND P5, PT, R160, RZ, PT ;  /* 0x000000ffa000720c */ /* 0x000fe20003fa6270 */
[----:B------:R-:W-:Y:S01]  /*a050*/  STL.64 [R1+0x2de0], R118 ;  /* 0x002de07601007387 */ /* 0x000fe20000100a00 */
[----:B------:R-:W-:Y:S01]  /*a060*/  IABS R160, R14 ;  /* 0x0000000e00a07213 */ /* 0x000fe20000000000 */
[----:B------:R-:W-:Y:S01]  /*a070*/  IMAD.MOV R143, RZ, RZ, -R143 ;  /* 0x000000ffff8f7224 */ /* 0x000fe200078e0a8f */
[----:B------:R-:W-:Y:S01]  /*a080*/  IABS R191, R34 ;  /* 0x0000002200bf7213 */ /* 0x000fe20000000000 */
[----:B------:R-:W-:Y:S01]  /*a090*/  IMAD.MOV R144, RZ, RZ, -R144 ;  /* 0x000000ffff907224 */ /* 0x000fe200078e0a90 */
[----:B------:R-:W-:Y:S01]  /*a0a0*/  STL [R1+0x2858], R14 ;  /* 0x0028580e01007387 */ /* 0x000fe20000100800 */
[--C-:B------:R-:W-:Y:S01]  /*a0b0*/  @!P3 IMAD.IADD R124, R124, 0x1, -R251.reuse ;  /* 0x000000017c7cb824 */ /* 0x100fe200078e0afb */
[----:B------:R-:W-:Y:S01]  /*a0c0*/  ISETP.GE.AND P3, PT, R38, RZ, PT ;  /* 0x000000ff2600720c */ /* 0x000fe20003f66270 */
[--C-:B------:R-:W-:Y:S01]  /*a0d0*/  @!P6 IMAD.IADD R122, R122, 0x1, -R251.reuse ;  /* 0x000000017a7ae824 */ /* 0x100fe200078e0afb */
[----:B------:R-:W-:Y:S01]  /*a0e0*/  ISETP.GT.U32.AND P6, PT, R251, R125, PT ;  /* 0x0000007dfb00720c */ /* 0x000fe20003fc4070 */
[----:B------:R-:W-:Y:S01]  /*a0f0*/  @!P4 IMAD.IADD R123, R123, 0x1, -R251 ;  /* 0x000000017b7bc824 */ /* 0x000fe200078e0afb */
[----:B------:R-:W-:Y:S01]  /*a100*/  ISETP.GE.AND P4, PT, R153, RZ, PT ;  /* 0x000000ff9900720c */ /* 0x000fe20003f86270 */
[----:B------:R-:W-:Y:S01]  /*a110*/  @!P5 IMAD.MOV R121, RZ, RZ, -R121 ;  /* 0x000000ffff79d224 */ /* 0x000fe200078e0a79 */
[C---:B------:R-:W-:Y:S01]  /*a120*/  ISETP.GT.U32.AND P5, PT, R251.reuse, R126, PT ;  /* 0x0000007efb00720c */ /* 0x040fe20003fa4070 */
[C---:B------:R-:W-:Y:S01]  /*a130*/  IMAD R141, R251.reuse, R143, R141 ;  /* 0x0000008ffb8d7224 */ /* 0x040fe200078e028d */
[----:B------:R-:W-:Y:S01]  /*a140*/  IADD3 R38, R248, 0xe5, RZ ;  /* 0x000000e5f8267810 */ /* 0x000fe20007ffe0ff */
[----:B------:R-:W-:Y:S01]  /*a150*/  IMAD R142, R251, R144, R142 ;  /* 0x00000090fb8e7224 */ /* 0x000fe200078e028e */
[----:B------:R-:W-:Y:S01]  /*a160*/  STL [R1+0x285c], R34 ;  /* 0x00285c2201007387 */ /* 0x000fe20000100800 */
[----:B------:R-:W-:Y:S01]  /*a170*/  IMAD.HI.U32 R143, R205, R154, RZ ;  /* 0x0000009acd8f7227 */ /* 0x000fe200078e00ff */
[----:B------:R-:W-:-:S02]  /*a180*/  IABS R174, R38 ;  /* 0x0000002600ae7213 */ /* 0x000fc40000000000 */
[----:B------:R-:W-:Y:S01]  /*a190*/  STL [R1+0x2864], R40 ;  /* 0x0028642801007387 */ /* 0x000fe20000100800 */
[----:B------:R-:W-:Y:S01]  /*a1a0*/  @!P6 IMAD.IADD R125, R125, 0x1, -R251 ;  /* 0x000000017d7de824 */ /* 0x000fe200078e0afb */
[C---:B------:R-:W-:Y:S01]  /*a1b0*/  ISETP.GT.U32.AND P6, PT, R251.reuse, R124, PT ;  /* 0x0000007cfb00720c */ /* 0x040fe20003fc4070 */
[----:B------:R-:W-:Y:S01]  /*a1c0*/  @!P4 IMAD.MOV R122, RZ, RZ, -R122 ;  /* 0x000000ffff7ac224 */ /* 0x000fe200078e0a7a */
[----:B------:R-:W-:Y:S01]  /*a1d0*/  STL.64 [R1+0x2de8], R120 ;  /* 0x002de87801007387 */ /* 0x000fe20000100a00 */
[----:B------:R-:W-:Y:S01]  /*a1e0*/  @!P3 IMAD.MOV R123, RZ, RZ, -R123 ;  /* 0x000000ffff7bb224 */ /* 0x000fe200078e0a7b */
[C---:B------:R-:W-:Y:S01]  /*a1f0*/  ISETP.GT.U32.AND P4, PT, R251.reuse, R125, PT ;  /* 0x0000007dfb00720c */ /* 0x040fe20003f84070 */
[----:B------:R-:W-:Y:S01]  /*a200*/  @!P5 IMAD.IADD R126, R126, 0x1, -R251 ;  /* 0x000000017e7ed824 */ /* 0x000fe200078e0afb */
[----:B------:R-:W-:Y:S01]  /*a210*/  ISETP.GT.U32.AND P3, PT, R251, R127, PT ;  /* 0x0000007ffb00720c */ /* 0x000fe20003f64070 */
[----:B------:R-:W-:Y:S01]  /*a220*/  IMAD.HI.U32 R144, R205, R171, RZ ;  /* 0x000000abcd907227 */ /* 0x000fe200078e00ff */
[----:B------:R-:W-:Y:S02]  /*a230*/  STL.64 [R1+0x2df0], R122 ;  /* 0x002df07a01007387 */ /* 0x000fe40000100a00 */
[----:B------:R-:W-:Y:S01]  /*a240*/  ISETP.GT.U32.AND P5, PT, R251, R126, PT ;  /* 0x0000007efb00720c */ /* 0x000fe20003fa4070 */
[----:B------:R-:W-:Y:S01]  /*a250*/  IMAD.MOV R143, RZ, RZ, -R143 ;  /* 0x000000ffff8f7224 */ /* 0x000fe200078e0a8f */
[----:B------:R-:W-:Y:S01]  /*a260*/  STL [R1+0x2848], R38 ;  /* 0x0028482601007387 */ /* 0x000fe20000100800 */
[--C-:B------:R-:W-:Y:S01]  /*a270*/  @!P6 IMAD.IADD R124, R124, 0x1, -R251.reuse ;  /* 0x000000017c7ce824 */ /* 0x100fe200078e0afb */
[----:B------:R-:W-:Y:S01]  /*a280*/  ISETP.GE.AND P6, PT, R33, RZ, PT ;  /* 0x000000ff2100720c */ /* 0x000fe20003fc6270 */
[----:B------:R-:W-:Y:S01]  /*a290*/  IMAD.MOV R144, RZ, RZ, -R144 ;  /* 0x000000ffff907224 */ /* 0x000fe200078e0a90 */
[----:B------:R-:W-:Y:S01]  /*a2a0*/  IADD3 R33, R248, 0xe7, RZ ;  /* 0x000000e7f8217810 */ /* 0x000fe20007ffe0ff */
[--C-:B------:R-:W-:Y:S01]  /*a2b0*/  @!P4 IMAD.IADD R125, R125, 0x1, -R251.reuse ;  /* 0x000000017d7dc824 */ /* 0x100fe200078e0afb */
[----:B------:R-:W-:Y:S01]  /*a2c0*/  ISETP.GE.AND P4, PT, R0, RZ, PT ;  /* 0x000000ff0000720c */ /* 0x000fe20003f86270 */
[--C-:B------:R-:W-:Y:S01]  /*a2d0*/  @!P3 IMAD.IADD R127, R127, 0x1, -R251.reuse ;  /* 0x000000017f7fb824 */ /* 0x100fe200078e0afb */
[----:B------:R-:W-:Y:S01]  /*a2e0*/  IADD3 R0, R248, 0xe6, RZ ;  /* 0x000000e6f8007810 */ /* 0x000fe20007ffe0ff */
[C---:B------:R-:W-:Y:S01]  /*a2f0*/  IMAD R154, R251.reuse, R143, R154 ;  /* 0x0000008ffb9a7224 */ /* 0x040fe200078e029a */
[----:B------:R-:W-:Y:S01]  /*a300*/  IABS R143, R39 ;  /* 0x00000027008f7213 */ /* 0x000fe20000000000 */
[----:B------:R-:W-:Y:S01]  /*a310*/  @!P5 IMAD.IADD R126, R126, 0x1, -R251 ;  /* 0x000000017e7ed824 */ /* 0x000fe200078e0afb */
[----:B------:R-:W-:Y:S01]  /*a320*/  ISETP.GT.U32.AND P3, PT, R251, R127, PT ;  /* 0x0000007ffb00720c */ /* 0x000fe20003f64070 */
[----:B------:R-:W-:Y:S01]  /*a330*/  IMAD.HI.U32 R145, R205, R186, RZ ;  /* 0x000000bacd917227 */ /* 0x000fe200078e00ff */
[C---:B------:R-:W-:Y:S01]  /*a340*/  ISETP.GT.U32.AND P5, PT, R251.reuse, R129, PT ;  /* 0x00000081fb00720c */ /* 0x040fe20003fa4070 */
[----:B------:R-:W-:Y:S01]  /*a350*/  STL [R1+0x284c], R0 ;  /* 0x00284c0001007387 */ /* 0x000fe20000100800 */
[----:B------:R-:W-:Y:S01]  /*a360*/  IABS R168, R0 ;  /* 0x0000000000a87213 */ /* 0x000fe20000000000 */
[----:B------:R-:W-:Y:S01]  /*a370*/  @!P6 IMAD.MOV R124, RZ, RZ, -R124 ;  /* 0x000000ffff7ce224 */ /* 0x000fe200078e0a7c */
[C---:B------:R-:W-:Y:S01]  /*a380*/  ISETP.GT.U32.AND P6, PT, R251.reuse, R128, PT ;  /* 0x00000080fb00720c */ /* 0x040fe20003fc4070 */
[----:B------:R-:W-:Y:S01]  /*a390*/  @!P4 IMAD.MOV R125, RZ, RZ, -R125 ;  /* 0x000000ffff7dc224 */ /* 0x000fe200078e0a7d */
[----:B------:R-:W-:Y:S01]  /*a3a0*/  ISETP.GE.AND P4, PT, R28, RZ, PT ;  /* 0x000000ff1c00720c */ /* 0x000fe20003f86270 */
[----:B------:R-:W-:Y:S01]  /*a3b0*/  IMAD R171, R251, R144, R171 ;  /* 0x00000090fbab7224 */ /* 0x000fe200078e02ab */
[----:B-1----:R-:W-:Y:S01]  /*a3c0*/  IADD3 R28, R248, 0xe9, RZ ;  /* 0x000000e9f81c7810 */ /* 0x002fe20007ffe0ff */
[----:B------:R-:W-:Y:S01]  /*a3d0*/  IMAD.MOV R145, RZ, RZ, -R145 ;  /* 0x000000ffff917224 */ /* 0x000fe200078e0a91 */
[----:B------:R-:W-:Y:S01]  /*a3e0*/  STL [R1+0x2850], R33 ;  /* 0x0028502101007387 */ /* 0x000fe20000100800 */
[--C-:B------:R-:W-:Y:S01]  /*a3f0*/  @!P3 IMAD.IADD R127, R127, 0x1, -R251.reuse ;  /* 0x000000017f7fb824 */ /* 0x100fe200078e0afb */
[----:B------:R-:W-:Y:S01]  /*a400*/  ISETP.GT.U32.AND P3, PT, R251, R130, PT ;  /* 0x00000082fb00720c */ /* 0x000fe20003f64070 */
[--C-:B------:R-:W-:Y:S01]  /*a410*/  @!P5 IMAD.IADD R129, R129, 0x1, -R251.reuse ;  /* 0x000000018181d824 */ /* 0x100fe200078e0afb */
[----:B------:R-:W-:Y:S01]  /*a420*/  STL.64 [R1+0x2df8], R124 ;  /* 0x002df87c01007387 */ /* 0x000fe20000100a00 */
[C---:B------:R-:W-:Y:S01]  /*a430*/  IMAD R186, R251.reuse, R145, R186 ;  /* 0x00000091fbba7224 */ /* 0x040fe200078e02ba */
[----:B------:R-:W-:Y:S01]  /*a440*/  IABS R190, R33 ;  /* 0x0000002100be7213 */ /* 0x000fe20000000000 */
[----:B------:R-:W-:Y:S01]  /*a450*/  @!P6 IMAD.IADD R128, R128, 0x1, -R251 ;  /* 0x000000018080e824 */ /* 0x000fe200078e0afb */
[----:B------:R-:W-:Y:S01]  /*a460*/  ISETP.GE.AND P6, PT, R16, RZ, PT ;  /* 0x000000ff1000720c */ /* 0x000fe20003fc6270 */
[----:B------:R-:W-:Y:S01]  /*a470*/  @!P4 IMAD.MOV R126, RZ, RZ, -R126 ;  /* 0x000000ffff7ec224 */ /* 0x000fe200078e0a7e */
[----:B------:R-:W-:Y:S01]  /*a480*/  ISETP.GT.U32.AND P5, PT, R251, R129, PT ;  /* 0x00000081fb00720c */ /* 0x000fe20003fa4070 */
[----:B------:R-:W-:Y:S01]  /*a490*/  IMAD.HI.U32 R144, R205, R143, RZ ;  /* 0x0000008fcd907227 */ /* 0x000fe200078e00ff */
[----:B------:R-:W-:-:S02]  /*a4a0*/  ISETP.GT.U32.AND P4, PT, R251, R128, PT ;  /* 0x00000080fb00720c */ /* 0x000fc40003f84070 */
[----:B--2---:R-:W-:Y:S01]  /*a4b0*/  IADD3 R16, R248, 0xe8, RZ ;  /* 0x000000e8f8107810 */ /* 0x004fe20007ffe0ff */
[----:B------:R-:W-:Y:S01]  /*a4c0*/  @!P3 IMAD.IADD R130, R130, 0x1, -R251 ;  /* 0x000000018282b824 */ /* 0x000fe200078e0afb */
[----:B------:R-:W-:Y:S01]  /*a4d0*/  IABS R173, R28 ;  /* 0x0000001c00ad7213 */ /* 0x000fe20000000000 */
[----:B------:R-:W-:Y:S01]  /*a4e0*/  IMAD.MOV R144, RZ, RZ, -R144 ;  /* 0x000000ffff907224 */ /* 0x000fe200078e0a90 */
[----:B------:R-:W-:Y:S01]  /*a4f0*/  IABS R161, R16 ;  /* 0x0000001000a17213 */ /* 0x000fe20000000000 */
[----:B------:R-:W-:Y:S01]  /*a500*/  IMAD.HI.U32 R146, R205, R155, RZ ;  /* 0x0000009bcd927227 */ /* 0x000fe200078e00ff */
[----:B------:R-:W-:-:S03]  /*a510*/  ISETP.GT.U32.AND P3, PT, R251, R130, PT ;  /* 0x00000082fb00720c */ /* 0x000fc60003f64070 */
[----:B------:R-:W-:Y:S01]  /*a520*/  @!P6 IMAD.MOV R127, RZ, RZ, -R127 ;  /* 0x000000ffff7fe224 */ /* 0x000fe200078e0a7f */
[C---:B------:R-:W-:Y:S01]  /*a530*/  ISETP.GT.U32.AND P6, PT, R251.reuse, R131, PT ;  /* 0x00000083fb00720c */ /* 0x040fe20003fc4070 */
[--C-:B------:R-:W-:Y:S01]  /*a540*/  @!P4 IMAD.IADD R128, R128, 0x1, -R251.reuse ;  /* 0x000000018080c824 */ /* 0x100fe200078e0afb */
[----:B------:R-:W-:Y:S01]  /*a550*/  ISETP.GT.U32.AND P4, PT, R251, R132, PT ;  /* 0x00000084fb00720c */ /* 0x000fe20003f84070 */
[----:B------:R-:W-:Y:S01]  /*a560*/  @!P5 IMAD.IADD R129, R129, 0x1, -R251 ;  /* 0x000000018181d824 */ /* 0x000fe200078e0afb */
[----:B------:R-:W-:Y:S01]  /*a570*/  ISETP.GE.AND P5, PT, R26, RZ, PT ;  /* 0x000000ff1a00720c */ /* 0x000fe20003fa6270 */
[----:B------:R-:W-:Y:S01]  /*a580*/  STL.64 [R1+0x2e00], R126 ;  /* 0x002e007e01007387 */ /* 0x000fe20000100a00 */
[----:B---3--:R-:W-:Y:S01]  /*a590*/  IADD3 R26, R248, 0xea, RZ ;  /* 0x000000eaf81a7810 */ /* 0x008fe20007ffe0ff */
[----:B------:R-:W-:Y:S02]  /*a5a0*/  IMAD R143, R251, R144, R143 ;  /* 0x00000090fb8f7224 */ /* 0x000fe400078e028f */
[--C-:B------:R-:W-:Y:S01]  /*a5b0*/  @!P3 IMAD.IADD R130, R130, 0x1, -R251.reuse ;  /* 0x000000018282b824 */ /* 0x100fe200078e0afb */
[----:B------:R-:W-:Y:S01]  /*a5c0*/  ISETP.GE.AND P3, PT, R57, RZ, PT ;  /* 0x000000ff3900720c */ /* 0x000fe20003f66270 */
[----:B------:R-:W-:Y:S01]  /*a5d0*/  STL [R1+0x2834], R16 ;  /* 0x0028341001007387 */ /* 0x000fe20000100800 */
[----:B------:R-:W-:Y:S01]  /*a5e0*/  IMAD.MOV R146, RZ, RZ, -R146 ;  /* 0x000000ffff927224 */ /* 0x000fe200078e0a92 */
[----:B------:R-:W-:Y:S01]  /*a5f0*/  IABS R162, R26 ;  /* 0x0000001a00a27213 */ /* 0x000fe20000000000 */
[--C-:B------:R-:W-:Y:S01]  /*a600*/  @!P6 IMAD.IADD R131, R131, 0x1, -R251.reuse ;  /* 0x000000018383e824 */ /* 0x100fe200078e0afb */
[----:B------:R-:W-:Y:S01]  /*a610*/  ISETP.GE.AND P6, PT, R32, RZ, PT ;  /* 0x000000ff2000720c */ /* 0x000fe20003fc6270 */
[----:B------:R-:W-:Y:S01]  /*a620*/  @!P4 IMAD.IADD R132, R132, 0x1, -R251 ;  /* 0x000000018484c824 */ /* 0x000fe200078e0afb */
[----:B----4-:R-:W-:Y:S01]  /*a630*/  IADD3 R32, R248, 0xeb, RZ ;  /* 0x000000ebf8207810 */ /* 0x010fe20007ffe0ff */
[----:B------:R-:W-:Y:S01]  /*a640*/  @!P5 IMAD.MOV R128, RZ, RZ, -R128 ;  /* 0x000000ffff80d224 */ /* 0x000fe200078e0a80 */
[C---:B------:R-:W-:Y:S01]  /*a650*/  ISETP.GT.U32.AND P5, PT, R251.reuse, R131, PT ;  /* 0x00000083fb00720c */ /* 0x040fe20003fa4070 */
[----:B------:R-:W-:Y:S01]  /*a660*/  STL [R1+0x2838], R28 ;  /* 0x0028381c01007387 */ /* 0x000fe20000100800 */
[C---:B------:R-:W-:Y:S01]  /*a670*/  ISETP.GT.U32.AND P4, PT, R251.reuse, R132, PT ;  /* 0x00000084fb00720c */ /* 0x040fe20003f84070 */
[C---:B------:R-:W-:Y:S01]  /*a680*/  IMAD R155, R251.reuse, R146, R155 ;  /* 0x00000092fb9b7224 */ /* 0x040fe200078e029b */
[----:B------:R-:W-:Y:S01]  /*a690*/  IABS R163, R32 ;  /* 0x0000002000a37213 */ /* 0x000fe20000000000 */
[----:B------:R-:W-:Y:S01]  /*a6a0*/  @!P3 IMAD.MOV R129, RZ, RZ, -R129 ;  /* 0x000000ffff81b224 */ /* 0x000fe200078e0a81 */
[----:B------:R-:W-:Y:S01]  /*a6b0*/  ISETP.GT.U32.AND P3, PT, R251, R133, PT ;  /* 0x00000085fb00720c */ /* 0x000fe20003f64070 */
[----:B------:R-:W-:Y:S01]  /*a6c0*/  STL [R1+0x283c], R26 ;  /* 0x00283c1a01007387 */ /* 0x000fe20000100800 */
[----:B------:R-:W-:-:S03]  /*a6d0*/  IMAD.HI.U32 R145, R205, R197, RZ ;  /* 0x000000c5cd917227 */ /* 0x000fc600078e00ff */
[----:B------:R-:W-:Y:S01]  /*a6e0*/  STL [R1+0x2844], R32 ;  /* 0x0028442001007387 */ /* 0x000fe20000100800 */
[----:B------:R-:W-:Y:S01]  /*a6f0*/  @!P6 IMAD.MOV R130, RZ, RZ, -R130 ;  /* 0x000000ffff82e224 */ /* 0x000fe200078e0a82 */
[----:B------:R-:W-:Y:S01]  /*a700*/  ISETP.GE.AND P6, PT, R49, RZ, PT ;  /* 0x000000ff3100720c */ /* 0x000fe20003fc6270 */
[--C-:B------:R-:W-:Y:S01]  /*a710*/  @!P5 IMAD.IADD R131, R131, 0x1, -R251.reuse ;  /* 0x000000018383d824 */ /* 0x100fe200078e0afb */
[C---:B------:R-:W-:Y:S01]  /*a720*/  ISETP.GT.U32.AND P5, PT, R251.reuse, R134, PT ;  /* 0x00000086fb00720c */ /* 0x040fe20003fa4070 */
[--C-:B------:R-:W-:Y:S01]  /*a730*/  @!P4 IMAD.IADD R132, R132, 0x1, -R251.reuse ;  /* 0x000000018484c824 */ /* 0x100fe200078e0afb */
[----:B------:R-:W-:Y:S01]  /*a740*/  ISETP.GT.U32.AND P4, PT, R251, R135, PT ;  /* 0x00000087fb00720c */ /* 0x000fe20003f84070 */
[----:B------:R-:W-:Y:S01]  /*a750*/  STL.64 [R1+0x2e08], R128 ;  /* 0x002e088001007387 */ /* 0x000fe20000100a00 */
[----:B------:R-:W-:Y:S01]  /*a760*/  @!P3 IMAD.IADD R133, R133, 0x1, -R251 ;  /* 0x000000018585b824 */ /* 0x000fe200078e0afb */
[----:B------:R-:W-:Y:S01]  /*a770*/  IADD3 R49, R248, 0xee, RZ ;  /* 0x000000eef8317810 */ /* 0x000fe20007ffe0ff */
[----:B------:R-:W-:-:S02]  /*a780*/  IMAD.MOV R145, RZ, RZ, -R145 ;  /* 0x000000ffff917224 */ /* 0x000fc400078e0a91 */
[----:B------:R-:W-:Y:S01]  /*a790*/  IMAD.HI.U32 R144, R205, R196, RZ ;  /* 0x000000c4cd907227 */ /* 0x000fe200078e00ff */
[----:B------:R-:W-:-:S03]  /*a7a0*/  ISETP.GT.U32.AND P3, PT, R251, R133, PT ;  /* 0x00000085fb00720c */ /* 0x000fc60003f64070 */
[----:B------:R-:W-:Y:S01]  /*a7b0*/  @!P6 IMAD.MOV R131, RZ, RZ, -R131 ;  /* 0x000000ffff83e224 */ /* 0x000fe200078e0a83 */
[----:B------:R-:W-:Y:S01]  /*a7c0*/  ISETP.GE.AND P6, PT, R15, RZ, PT ;  /* 0x000000ff0f00720c */ /* 0x000fe20003fc6270 */
[--C-:B------:R-:W-:Y:S01]  /*a7d0*/  @!P5 IMAD.IADD R134, R134, 0x1, -R251.reuse ;  /* 0x000000018686d824 */ /* 0x100fe200078e0afb */
[----:B------:R-:W-:Y:S01]  /*a7e0*/  ISETP.GE.AND P5, PT, R8, RZ, PT ;  /* 0x000000ff0800720c */ /* 0x000fe20003fa6270 */
[----:B------:R-:W-:Y:S01]  /*a7f0*/  @!P4 IMAD.IADD R135, R135, 0x1, -R251 ;  /* 0x000000018787c824 */ /* 0x000fe200078e0afb */
[C---:B------:R-:W-:Y:S01]  /*a800*/  IADD3 R15, R248.reuse, 0xec, RZ ;  /* 0x000000ecf80f7810 */ /* 0x040fe20007ffe0ff */
[----:B------:R-:W-:Y:S01]  /*a810*/  STL.64 [R1+0x2e10], R130 ;  /* 0x002e108201007387 */ /* 0x000fe20000100a00 */
[C---:B------:R-:W-:Y:S01]  /*a820*/  ISETP.GT.U32.AND P4, PT, R251.reuse, R134, PT ;  /* 0x00000086fb00720c */ /* 0x040fe20003f84070 */
[----:B------:R-:W-:Y:S01]  /*a830*/  IMAD R197, R251, R145, R197 ;  /* 0x00000091fbc57224 */ /* 0x000fe200078e02c5 */
[----:B------:R-:W-:Y:S01]  /*a840*/  IADD3 R8, R248, 0xed, RZ ;  /* 0x000000edf8087810 */ /* 0x000fe20007ffe0ff */
[----:B------:R-:W-:Y:S01]  /*a850*/  @!P3 IMAD.IADD R133, R133, 0x1, -R251 ;  /* 0x000000018585b824 */ /* 0x000fe200078e0afb */
[C---:B------:R-:W-:Y:S01]  /*a860*/  ISETP.GT.U32.AND P3, PT, R251.reuse, R136, PT ;  /* 0x00000088fb00720c */ /* 0x040fe20003f64070 */
[----:B------:R-:W-:Y:S01]  /*a870*/  IMAD.MOV R144, RZ, RZ, -R144 ;  /* 0x000000ffff907224 */ /* 0x000fe200078e0a90 */
[----:B------:R-:W-:Y:S01]  /*a880*/  IABS R164, R15 ;  /* 0x0000000f00a47213 */ /* 0x000fe20000000000 */
[----:B------:R-:W-:Y:S01]  /*a890*/  @!P6 IMAD.MOV R132, RZ, RZ, -R132 ;  /* 0x000000ffff84e224 */ /* 0x000fe200078e0a84 */
[C---:B------:R-:W-:Y:S01]  /*a8a0*/  ISETP.GT.U32.AND P6, PT, R251.reuse, R135, PT ;  /* 0x00000087fb00720c */ /* 0x040fe20003fc4070 */
[----:B------:R-:W-:Y:S01]  /*a8b0*/  @!P5 IMAD.MOV R133, RZ, RZ, -R133 ;  /* 0x000000ffff85d224 */ /* 0x000fe200078e0a85 */
[C---:B------:R-:W-:Y:S01]  /*a8c0*/  ISETP.GT.U32.AND P5, PT, R251.reuse, R137, PT ;  /* 0x00000089fb00720c */ /* 0x040fe20003fa4070 */
[----:B------:R-:W-:Y:S01]  /*a8d0*/  IMAD R196, R251, R144, R196 ;  /* 0x00000090fbc47224 */ /* 0x000fe200078e02c4 */
[----:B------:R-:W-:Y:S01]  /*a8e0*/  IABS R189, R8 ;  /* 0x0000000800bd7213 */ /* 0x000fe20000000000 */
[----:B------:R-:W-:Y:S01]  /*a8f0*/  @!P4 IMAD.IADD R134, R134, 0x1, -R251 ;  /* 0x000000018686c824 */ /* 0x000fe200078e0afb */
[----:B------:R-:W-:Y:S01]  /*a900*/  ISETP.GE.AND P4, PT, R56, RZ, PT ;  /* 0x000000ff3800720c */ /* 0x000fe20003f86270 */
[----:B------:R-:W-:Y:S01]  /*a910*/  STL.64 [R1+0x2e18], R132 ;  /* 0x002e188401007387 */ /* 0x000fe20000100a00 */
[----:B------:R-:W-:-:S03]  /*a920*/  IMAD.HI.U32 R147, R205, R172, RZ ;  /* 0x000000accd937227 */ /* 0x000fc600078e00ff */
[----:B------:R-:W-:Y:S01]  /*a930*/  STL [R1+0x2824], R15 ;  /* 0x0028240f01007387 */ /* 0x000fe20000100800 */
[--C-:B------:R-:W-:Y:S01]  /*a940*/  @!P3 IMAD.IADD R136, R136, 0x1, -R251.reuse ;  /* 0x000000018888b824 */ /* 0x100fe200078e0afb */
[----:B------:R-:W-:Y:S01]  /*a950*/  ISETP.GE.AND P3, PT, R48, RZ, PT ;  /* 0x000000ff3000720c */ /* 0x000fe20003f66270 */
[--C-:B------:R-:W-:Y:S01]  /*a960*/  @!P6 IMAD.IADD R135, R135, 0x1, -R251.reuse ;  /* 0x000000018787e824 */ /* 0x100fe200078e0afb */
[----:B------:R-:W-:Y:S01]  /*a970*/  ISETP.GT.U32.AND P6, PT, R251, R138, PT ;  /* 0x0000008afb00720c */ /* 0x000fe20003fc4070 */
[----:B------:R-:W-:Y:S01]  /*a980*/  @!P5 IMAD.IADD R137, R137, 0x1, -R251 ;  /* 0x000000018989d824 */ /* 0x000fe200078e0afb */
[C---:B------:R-:W-:Y:S01]  /*a990*/  ISETP.GT.U32.AND P5, PT, R251.reuse, R136, PT ;  /* 0x00000088fb00720c */ /* 0x040fe20003fa4070 */
[----:B------:R-:W-:Y:S01]  /*a9a0*/  STL [R1+0x2828], R8 ;  /* 0x0028280801007387 */ /* 0x000fe20000100800 */
[----:B------:R-:W-:Y:S01]  /*a9b0*/  @!P4 IMAD.MOV R134, RZ, RZ, -R134 ;  /* 0x000000ffff86c224 */ /* 0x000fe200078e0a86 */
[----:B------:R-:W-:Y:S01]  /*a9c0*/  IADD3 R48, R248, 0xef, RZ ;  /* 0x000000eff8307810 */ /* 0x000fe20007ffe0ff */
[----:B------:R-:W-:Y:S01]  /*a9d0*/  IMAD.MOV R147, RZ, RZ, -R147 ;  /* 0x000000ffff937224 */ /* 0x000fe200078e0a93 */
[----:B------:R-:W-:Y:S01]  /*a9e0*/  ISETP.GT.U32.AND P4, PT, R251, R137, PT ;  /* 0x00000089fb00720c */ /* 0x000fe20003f84070 */
[----:B------:R-:W-:Y:S01]  /*a9f0*/  STL [R1+0x282c], R49 ;  /* 0x00282c3101007387 */ /* 0x000fe20000100800 */
[----:B------:R-:W-:-:S04]  /*aa00*/  IMAD.HI.U32 R146, R205, R158, RZ ;  /* 0x0000009ecd927227 */ /* 0x000fc800078e00ff */
[----:B------:R-:W-:Y:S02]  /*aa10*/  @!P6 IMAD.IADD R138, R138, 0x1, -R251 ;  /* 0x000000018a8ae824 */ /* 0x000fe400078e0afb */
        /* <DEDUP_REMOVED lines=8> */
[----:B------:R-:W-:Y:S01]  /*aaa0*/  STL.64 [R1+0x2e20], R134 ;  /* 0x002e208601007387 */ /* 0x000fe20000100a00 */
[----:B------:R-:W-:Y:S01]  /*aab0*/  IADD3 R47, R248, 0xf3, RZ ;  /* 0x000000f3f82f7810 */ /* 0x000fe20007ffe0ff */
[----:B------:R-:W-:-:S02]  /*aac0*/  IMAD.MOV R146, RZ, RZ, -R146 ;  /* 0x000000ffff927224 */ /* 0x000fc400078e0a92 */
[----:B------:R-:W-:Y:S01]  /*aad0*/  STL [R1+0x2818], R48 ;  /* 0x0028183001007387 */ /* 0x000fe20000100800 */
[----:B------:R-:W-:-:S04]  /*aae0*/  IMAD.HI.U32 R145, R205, R170, RZ ;  /* 0x000000aacd917227 */ /* 0x000fc800078e00ff */
[--C-:B------:R-:W-:Y:S01]  /*aaf0*/  @!P6 IMAD.IADD R138, R138, 0x1, -R251.reuse ;  /* 0x000000018a8ae824 */ /* 0x100fe200078e0afb */
[----:B------:R-:W-:Y:S01]  /*ab00*/  ISETP.GE.AND P6, PT, R25, RZ, PT ;  /* 0x000000ff1900720c */ /* 0x000fe20003fc6270 */
[--C-:B------:R-:W-:Y:S01]  /*ab10*/  @!P3 IMAD.IADD R139, R139, 0x1, -R251.reuse ;  /* 0x000000018b8bb824 */ /* 0x100fe200078e0afb */
[----:B------:R-:W-:Y:S01]  /*ab20*/  IADD3 R25, R248, 0xf0, RZ ;  /* 0x000000f0f8197810 */ /* 0x000fe20007ffe0ff */
[----:B------:R-:W-:Y:S01]  /*ab30*/  @!P5 IMAD.MOV R136, RZ, RZ, -R136 ;  /* 0x000000ffff88d224 */ /* 0x000fe200078e0a88 */
[----:B------:R-:W-:Y:S01]  /*ab40*/  ISETP.GE.AND P5, PT, R7, RZ, PT ;  /* 0x000000ff0700720c */ /* 0x000fe20003fa6270 */
[----:B------:R-:W-:Y:S01]  /*ab50*/  @!P4 IMAD.IADD R140, R140, 0x1, -R251 ;  /* 0x000000018c8cc824 */ /* 0x000fe200078e0afb */
[C---:B------:R-:W-:Y:S01]  /*ab60*/  ISETP.GT.U32.AND P3, PT, R251.reuse, R139, PT ;  /* 0x0000008bfb00720c */ /* 0x040fe20003f64070 */
[C---:B------:R-:W-:Y:S01]  /*ab70*/  IMAD R158, R251.reuse, R146, R158 ;  /* 0x00000092fb9e7224 */ /* 0x040fe200078e029e */
[----:B------:R-:W-:Y:S01]  /*ab80*/  IADD3 R7, R248, 0xf1, RZ ;  /* 0x000000f1f8077810 */ /* 0x000fe20007ffe0ff */
[----:B------:R-:W-:Y:S01]  /*ab90*/  IMAD.MOV R145, RZ, RZ, -R145 ;  /* 0x000000ffff917224 */ /* 0x000fe200078e0a91 */
[----:B------:R-:W-:Y:S01]  /*aba0*/  ISETP.GT.U32.AND P4, PT, R251, R140, PT ;  /* 0x0000008cfb00720c */ /* 0x000fe20003f84070 */
[----:B------:R-:W-:-:S04]  /*abb0*/  IMAD.HI.U32 R151, R205, R157, RZ ;  /* 0x0000009dcd977227 */ /* 0x000fc800078e00ff */
[----:B------:R-:W-:Y:S01]  /*abc0*/  @!P6 IMAD.MOV R137, RZ, RZ, -R137 ;  /* 0x000000ffff89e224 */ /* 0x000fe200078e0a89 */
[C---:B------:R-:W-:Y:S01]  /*abd0*/  ISETP.GT.U32.AND P6, PT, R251.reuse, R148, PT ;  /* 0x00000094fb00720c */ /* 0x040fe20003fc4070 */
[----:B------:R-:W-:Y:S01]  /*abe0*/  @!P5 IMAD.MOV R138, RZ, RZ, -R138 ;  /* 0x000000ffff8ad224 */ /* 0x000fe200078e0a8a */
[----:B------:R-:W-:Y:S01]  /*abf0*/  ISETP.GT.U32.AND P5, PT, R251, R149, PT ;  /* 0x00000095fb00720c */ /* 0x000fe20003fa4070 */
[--C-:B------:R-:W-:Y:S01]  /*ac00*/  @!P3 IMAD.IADD R139, R139, 0x1, -R251.reuse ;  /* 0x000000018b8bb824 */ /* 0x100fe200078e0afb */
[----:B------:R-:W-:Y:S01]  /*ac10*/  ISETP.GE.AND P3, PT, R46, RZ, PT ;  /* 0x000000ff2e00720c */ /* 0x000fe20003f66270 */
[----:B------:R-:W-:Y:S01]  /*ac20*/  STL.64 [R1+0x2e28], R136 ;  /* 0x002e288801007387 */ /* 0x000fe20000100a00 */
[----:B------:R-:W-:Y:S01]  /*ac30*/  IADD3 R46, R248, 0xf4, RZ ;  /* 0x000000f4f82e7810 */ /* 0x000fe20007ffe0ff */
[----:B------:R-:W-:Y:S01]  /*ac40*/  @!P4 IMAD.IADD R140, R140, 0x1, -R251 ;  /* 0x000000018c8cc824 */ /* 0x000fe200078e0afb */
[----:B------:R-:W-:Y:S01]  /*ac50*/  ISETP.GE.AND P4, PT, R24, RZ, PT ;  /* 0x000000ff1800720c */ /* 0x000fe20003f86270 */
[----:B------:R-:W-:Y:S01]  /*ac60*/  STL [R1+0x281c], R25 ;  /* 0x00281c1901007387 */ /* 0x000fe20000100800 */
[----:B------:R-:W-:-:S02]  /*ac70*/  IMAD R170, R251, R145, R170 ;  /* 0x00000091fbaa7224 */ /* 0x000fc400078e02aa */
[----:B------:R-:W-:Y:S01]  /*ac80*/  IMAD.HI.U32 R144, R205, R156, RZ ;  /* 0x0000009ccd907227 */ /* 0x000fe200078e00ff */
[----:B------:R-:W-:Y:S03]  /*ac90*/  STL [R1+0x2820], R7 ;  /* 0x0028200701007387 */ /* 0x000fe60000100800 */
[--C-:B------:R-:W-:Y:S02]  /*aca0*/  @!P6 IMAD.IADD R148, R148, 0x1, -R251.reuse ;  /* 0x000000019494e824 */ /* 0x100fe400078e0afb */
[----:B------:R-:W-:Y:S02]  /*acb0*/  @!P5 IMAD.IADD R149, R149, 0x1, -R251 ;  /* 0x000000019595d824 */ /* 0x000fe400078e0afb */
[----:B------:R-:W-:Y:S01]  /*acc0*/  @!P3 IMAD.MOV R139, RZ, RZ, -R139 ;  /* 0x000000ffff8bb224 */ /* 0x000fe200078e0a8b */
[C---:B------:R-:W-:Y:S01]  /*acd0*/  ISETP.GT.U32.AND P6, PT, R251.reuse, R148, PT ;  /* 0x00000094fb00720c */ /* 0x040fe20003fc4070 */
[----:B------:R-:W-:Y:S01]  /*ace0*/  @!P4 IMAD.MOV R140, RZ, RZ, -R140 ;  /* 0x000000ffff8cc224 */ /* 0x000fe200078e0a8c */
[----:B------:R-:W-:Y:S01]  /*acf0*/  ISETP.GT.U32.AND P5, PT, R251, R149, PT ;  /* 0x00000095fb00720c */ /* 0x000fe20003fa4070 */
[----:B------:R-:W-:Y:S01]  /*ad00*/  IMAD.HI.U32 R147, R205, R182, RZ ;  /* 0x000000b6cd937227 */ /* 0x000fe200078e00ff */
[----:B------:R-:W-:Y:S01]  /*ad10*/  ISETP.GT.U32.AND P3, PT, R251, R185, PT ;  /* 0x000000b9fb00720c */ /* 0x000fe20003f64070 */
[----:B------:R-:W-:Y:S01]  /*ad20*/  STL.64 [R1+0x2e30], R138 ;  /* 0x002e308a01007387 */ /* 0x000fe20000100a00 */
[----:B------:R-:W-:Y:S01]  /*ad30*/  ISETP.GE.AND P4, PT, R5, RZ, PT ;  /* 0x000000ff0500720c */ /* 0x000fe20003f86270 */
[----:B------:R-:W-:Y:S01]  /*ad40*/  IMAD.MOV R151, RZ, RZ, -R151 ;  /* 0x000000ffff977224 */ /* 0x000fe200078e0a97 */
[----:B------:R-:W-:Y:S01]  /*ad50*/  IADD3 R5, R248, 0xf2, RZ ;  /* 0x000000f2f8057810 */ /* 0x000fe20007ffe0ff */
[----:B------:R-:W-:-:S02]  /*ad60*/  IMAD.MOV R144, RZ, RZ, -R144 ;  /* 0x000000ffff907224 */ /* 0x000fc400078e0a90 */
[----:B------:R-:W-:Y:S01]  /*ad70*/  IMAD.MOV R147, RZ, RZ, -R147 ;  /* 0x000000ffff937224 */ /* 0x000fe200078e0a93 */
[----:B------:R-:W-:Y:S01]  /*ad80*/  IABS R188, R5 ;  /* 0x0000000500bc7213 */ /* 0x000fe20000000000 */
[--C-:B------:R-:W-:Y:S01]  /*ad90*/  @!P6 IMAD.IADD R148, R148, 0x1, -R251.reuse ;  /* 0x000000019494e824 */ /* 0x100fe200078e0afb */
[----:B------:R-:W-:Y:S01]  /*ada0*/  ISETP.GT.U32.AND P6, PT, R251, R150, PT ;  /* 0x00000096fb00720c */ /* 0x000fe20003fc4070 */
[--C-:B------:R-:W-:Y:S01]  /*adb0*/  @!P5 IMAD.IADD R149, R149, 0x1, -R251.reuse ;  /* 0x000000019595d824 */ /* 0x100fe200078e0afb */
[----:B------:R-:W-:Y:S01]  /*adc0*/  ISETP.GE.AND P5, PT, R55, RZ, PT ;  /* 0x000000ff3700720c */ /* 0x000fe20003fa6270 */
[----:B------:R-:W-:Y:S01]  /*add0*/  IMAD.MOV.U32 R24, RZ, RZ, R148 ;  /* 0x000000ffff187224 */ /* 0x000fe200078e0094 */
[----:B------:R-:W-:Y:S01]  /*ade0*/  STL [R1+0x2808], R5 ;  /* 0x0028080501007387 */ /* 0x000fe20000100800 */
[----:B------:R-:W-:Y:S01]  /*adf0*/  @!P3 IMAD.IADD R185, R185, 0x1, -R251 ;  /* 0x00000001b9b9b824 */ /* 0x000fe200078e0afb */
[----:B------:R-:W-:Y:S01]  /*ae00*/  ISETP.GE.AND P3, PT, R23, RZ, PT ;  /* 0x000000ff1700720c */ /* 0x000fe20003f66270 */
[----:B------:R-:W-:Y:S01]  /*ae10*/  @!P4 IMAD.MOV R24, RZ, RZ, -R24 ;  /* 0x000000ffff18c224 */ /* 0x000fe200078e0a18 */
[----:B------:R-:W-:Y:S01]  /*ae20*/  STL [R1+0x280c], R47 ;  /* 0x00280c2f01007387 */ /* 0x000fe20000100800 */
[----:B------:R-:W-:Y:S01]  /*ae30*/  IMAD.MOV.U32 R23, RZ, RZ, R149 ;  /* 0x000000ffff177224 */ /* 0x000fe200078e0095 */
[C---:B------:R-:W-:Y:S01]  /*ae40*/  ISETP.GT.U32.AND P4, PT, R251.reuse, R185, PT ;  /* 0x000000b9fb00720c */ /* 0x040fe20003f84070 */
[C---:B------:R-:W-:Y:S01]  /*ae50*/  IMAD R157, R251.reuse, R151, R157 ;  /* 0x00000097fb9d7224 */ /* 0x040fe200078e029d */
[----:B------:R-:W-:Y:S01]  /*ae60*/  STL [R1+0x2814], R46 ;  /* 0x0028142e01007387 */ /* 0x000fe20000100800 */
[----:B------:R-:W-:Y:S01]  /*ae70*/  @!P6 IMAD.IADD R150, R150, 0x1, -R251 ;  /* 0x000000019696e824 */ /* 0x000fe200078e0afb */
[----:B------:R-:W-:Y:S01]  /*ae80*/  IABS R148, R47 ;  /* 0x0000002f00947213 */ /* 0x000fe20000000000 */
[----:B------:R-:W-:Y:S01]  /*ae90*/  @!P5 IMAD.MOV R23, RZ, RZ, -R23 ;  /* 0x000000ffff17d224 */ /* 0x000fe200078e0a17 */
[C---:B------:R-:W-:Y:S01]  /*aea0*/  ISETP.GT.U32.AND P5, PT, R251.reuse, R152, PT ;  /* 0x00000098fb00720c */ /* 0x040fe20003fa4070 */
[----:B------:R1:W-:Y:S01]  /*aeb0*/  STL [R1+0x3f8], R24 ;  /* 0x0003f81801007387 */ /* 0x0003e20000100800 */
[C---:B------:R-:W-:Y:S01]  /*aec0*/  ISETP.GT.U32.AND P6, PT, R251.reuse, R150, PT ;  /* 0x00000096fb00720c */ /* 0x040fe20003fc4070 */
[C---:B------:R-:W-:Y:S01]  /*aed0*/  IMAD R156, R251.reuse, R144, R156 ;  /* 0x00000090fb9c7224 */ /* 0x040fe200078e029c */
[----:B------:R-:W-:Y:S01]  /*aee0*/  IABS R149, R46 ;  /* 0x0000002e00957213 */ /* 0x000fe20000000000 */
[----:B------:R2:W-:Y:S01]  /*aef0*/  STL [R1+0x408], R23 ;  /* 0x0004081701007387 */ /* 0x0005e20000100800 */
[----:B------:R-:W-:-:S02]  /*af00*/  IMAD R182, R251, R147, R182 ;  /* 0x00000093fbb67224 */ /* 0x000fc400078e02b6 */
[----:B------:R-:W-:Y:S01]  /*af10*/  @!P4 IMAD.IADD R185, R185, 0x1, -R251 ;  /* 0x00000001b9b9c824 */ /* 0x000fe200078e0afb */
[----:B------:R-:W-:Y:S01]  /*af20*/  ISETP.GT.U32.AND P4, PT, R251, R141, PT ;  /* 0x0000008dfb00720c */ /* 0x000fe20003f84070 */
[----:B------:R-:W-:Y:S01]  /*af30*/  IMAD.HI.U32 R145, R205, R159, RZ ;  /* 0x0000009fcd917227 */ /* 0x000fe200078e00ff */
[----:B-1----:R-:W-:-:S03]  /*af40*/  IADD3 R24, R248, 0xf5, RZ ;  /* 0x000000f5f8187810 */ /* 0x002fc60007ffe0ff */
[--C-:B------:R-:W-:Y:S01]  /*af50*/  @!P5 IMAD.IADD R152, R152, 0x1, -R251.reuse ;  /* 0x000000019898d824 */ /* 0x100fe200078e0afb */
[----:B------:R-:W-:Y:S01]  /*af60*/  ISETP.GE.AND P5, PT, R22, RZ, PT ;  /* 0x000000ff1600720c */ /* 0x000fe20003fa6270 */
[----:B------:R-:W-:Y:S01]  /*af70*/  @!P6 IMAD.IADD R150, R150, 0x1, -R251 ;  /* 0x000000019696e824 */ /* 0x000fe200078e0afb */
[----:B------:R-:W-:Y:S01]  /*af80*/  ISETP.GT.U32.AND P6, PT, R251, R142, PT ;  /* 0x0000008efb00720c */ /* 0x000fe20003fc4070 */
[----:B------:R-:W-:Y:S01]  /*af90*/  IMAD.MOV.U32 R22, RZ, RZ, R185 ;  /* 0x000000ffff167224 */ /* 0x000fe200078e00b9 */
[----:B--2---:R-:W-:Y:S01]  /*afa0*/  IADD3 R23, R248, 0xf6, RZ ;  /* 0x000000f6f8177810 */ /* 0x004fe20007ffe0ff */
[----:B------:R-:W-:Y:S01]  /*afb0*/  IMAD.MOV.U32 R55, RZ, RZ, R150 ;  /* 0x000000ffff377224 */ /* 0x000fe200078e0096 */
[----:B------:R-:W-:Y:S01]  /*afc0*/  IABS R150, R24 ;  /* 0x0000001800967213 */ /* 0x000fe20000000000 */
[----:B------:R-:W-:Y:S01]  /*afd0*/  @!P4 IMAD.IADD R141, R141, 0x1, -R251 ;  /* 0x000000018d8dc824 */ /* 0x000fe200078e0afb */
[----:B------:R-:W-:Y:S01]  /*afe0*/  ISETP.GT.U32.AND P4, PT, R251, R152, PT ;  /* 0x00000098fb00720c */ /* 0x000fe20003f84070 */
[----:B------:R-:W-:-:S02]  /*aff0*/  @!P3 IMAD.MOV R22, RZ, RZ, -R22 ;  /* 0x000000ffff16b224 */ /* 0x000fc400078e0a16 */
[----:B------:R-:W-:Y:S01]  /*b000*/  IMAD.HI.U32 R146, R205, R184, RZ ;  /* 0x000000b8cd927227 */ /* 0x000fe200078e00ff */
[C---:B------:R-:W-:Y:S02]  /*b010*/  ISETP.GT.U32.AND P3, PT, R251.reuse, R141, PT ;  /* 0x0000008dfb00720c */ /* 0x040fe40003f64070 */
[----:B------:R1:W-:Y:S01]  /*b020*/  STL [R1+0x400], R22 ;  /* 0x0004001601007387 */ /* 0x0003e20000100800 */
[----:B------:R-:W-:Y:S02]  /*b030*/  @!P6 IMAD.IADD R142, R142, 0x1, -R251 ;  /* 0x000000018e8ee824 */ /* 0x000fe400078e0afb */
[----:B------:R-:W-:Y:S01]  /*b040*/  @!P5 IMAD.MOV R55, RZ, RZ, -R55 ;  /* 0x000000ffff37d224 */ /* 0x000fe200078e0a37 */
[C---:B------:R-:W-:Y:S01]  /*b050*/  ISETP.GT.U32.AND P5, PT, R251.reuse, R154, PT ;  /* 0x0000009afb00720c */ /* 0x040fe20003fa4070 */
[----:B------:R-:W-:Y:S01]  /*b060*/  STL [R1+0x27fc], R24 ;  /* 0x0027fc1801007387 */ /* 0x000fe20000100800 */
[C---:B------:R-:W-:Y:S01]  /*b070*/  ISETP.GT.U32.AND P6, PT, R251.reuse, R142, PT ;  /* 0x0000008efb00720c */ /* 0x040fe20003fc4070 */
[--C-:B------:R-:W-:Y:S01]  /*b080*/  @!P4 IMAD.IADD R152, R152, 0x1, -R251.reuse ;  /* 0x000000019898c824 */ /* 0x100fe200078e0afb */
[----:B------:R-:W-:Y:S01]  /*b090*/  ISETP.GT.U32.AND P4, PT, R251, R171, PT ;  /* 0x000000abfb00720c */ /* 0x000fe20003f84070 */
[----:B------:R-:W-:Y:S01]  /*b0a0*/  STL [R1+0x2800], R23 ;  /* 0x0028001701007387 */ /* 0x000fe20000100800 */
[C---:B-1----:R-:W-:Y:S01]  /*b0b0*/  IADD3 R22, R248.reuse, 0xf7, RZ ;  /* 0x000000f7f8167810 */ /* 0x042fe20007ffe0ff */
[----:B------:R-:W-:Y:S01]  /*b0c0*/  @!P3 IMAD.IADD R141, R141, 0x1, -R251 ;  /* 0x000000018d8db824 */ /* 0x000fe200078e0afb */
[----:B------:R-:W-:Y:S01]  /*b0d0*/  ISETP.GE.AND P3, PT, R19, RZ, PT ;  /* 0x000000ff1300720c */ /* 0x000fe20003f66270 */
[----:B------:R-:W-:Y:S01]  /*b0e0*/  IMAD.MOV R145, RZ, RZ, -R145 ;  /* 0x000000ffff917224 */ /* 0x000fe200078e0a91 */
[----:B------:R-:W-:Y:S01]  /*b0f0*/  IADD3 R19, R248, 0xf8, RZ ;  /* 0x000000f8f8137810 */ /* 0x000fe20007ffe0ff */
[----:B------:R-:W-:Y:S01]  /*b100*/  STL [R1+0x2804], R22 ;  /* 0x0028041601007387 */ /* 0x000fe20000100800 */
[----:B------:R-:W-:-:S02]  /*b110*/  IMAD.MOV R146, RZ, RZ, -R146 ;  /* 0x000000ffff927224 */ /* 0x000fc400078e0a92 */
[--C-:B------:R-:W-:Y:S01]  /*b120*/  @!P5 IMAD.IADD R154, R154, 0x1, -R251.reuse ;  /* 0x000000019a9ad824 */ /* 0x100fe200078e0afb */
[----:B------:R-:W-:Y:S01]  /*b130*/  ISETP.GE.AND P5, PT, R18, RZ, PT ;  /* 0x000000ff1200720c */ /* 0x000fe20003fa6270 */
[--C-:B------:R-:W-:Y:S01]  /*b140*/  @!P6 IMAD.IADD R142, R142, 0x1, -R251.reuse ;  /* 0x000000018e8ee824 */ /* 0x100fe200078e0afb */
[----:B------:R-:W-:Y:S01]  /*b150*/  ISETP.GT.U32.AND P6, PT, R251, R186, PT ;  /* 0x000000bafb00720c */ /* 0x000fe20003fc4070 */
[----:B------:R-:W-:Y:S01]  /*b160*/  @!P4 IMAD.IADD R171, R171, 0x1, -R251 ;  /* 0x00000001ababc824 */ /* 0x000fe200078e0afb */
[----:B------:R-:W-:Y:S01]  /*b170*/  ISETP.GE.AND P4, PT, R13, RZ, PT ;  /* 0x000000ff0d00720c */ /* 0x000fe20003f86270 */
[----:B------:R-:W-:Y:S01]  /*b180*/  IMAD.MOV.U32 R13, RZ, RZ, R152 ;  /* 0x000000ffff0d7224 */ /* 0x000fe200078e0098 */
[----:B------:R-:W-:Y:S01]  /*b190*/  STL [R1+0x404], R55 ;  /* 0x0004043701007387 */ /* 0x000fe20000100800 */
[----:B------:R-:W-:Y:S01]  /*b1a0*/  IADD3 R18, R248, 0xf9, RZ ;  /* 0x000000f9f8127810 */ /* 0x000fe20007ffe0ff */
[C---:B------:R-:W-:Y:S02]  /*b1b0*/  IMAD R159, R251.reuse, R145, R159 ;  /* 0x00000091fb9f7224 */ /* 0x040fe400078e029f */
[----:B------:R-:W-:Y:S01]  /*b1c0*/  @!P3 IMAD.MOV R13, RZ, RZ, -R13 ;  /* 0x000000ffff0db224 */ /* 0x000fe200078e0a0d */
[C---:B------:R-:W-:Y:S01]  /*b1d0*/  ISETP.GT.U32.AND P3, PT, R251.reuse, R154, PT ;  /* 0x0000009afb00720c */ /* 0x040fe20003f64070 */
[----:B------:R-:W-:-:S02]  /*b1e0*/  IMAD R184, R251, R146, R184 ;  /* 0x00000092fbb87224 */ /* 0x000fc400078e02b8 */
[----:B------:R-:W-:Y:S02]  /*b1f0*/  @!P5 IMAD.MOV R141, RZ, RZ, -R141 ;  /* 0x000000ffff8dd224 */ /* 0x000fe400078e0a8d */
[--C-:B------:R-:W-:Y:S01]  /*b200*/  @!P6 IMAD.IADD R186, R186, 0x1, -R251.reuse ;  /* 0x00000001babae824 */ /* 0x100fe200078e0afb */
[C---:B------:R-:W-:Y:S01]  /*b210*/  ISETP.GT.U32.AND P6, PT, R251.reuse, R171, PT ;  /* 0x000000abfb00720c */ /* 0x040fe20003fc4070 */
[----:B------:R-:W-:Y:S01]  /*b220*/  @!P4 IMAD.MOV R142, RZ, RZ, -R142 ;  /* 0x000000ffff8ec224 */ /* 0x000fe200078e0a8e */
[C---:B------:R-:W-:Y:S01]  /*b230*/  ISETP.GT.U32.AND P4, PT, R251.reuse, R143, PT ;  /* 0x0000008ffb00720c */ /* 0x040fe20003f84070 */
[----:B------:R-:W-:Y:S01]  /*b240*/  STL.64 [R1+0x2e38], R140 ;  /* 0x002e388c01007387 */ /* 0x000fe20000100a00 */
[----:B------:R-:W-:Y:S01]  /*b250*/  ISETP.GT.U32.AND P5, PT, R251, R186, PT ;  /* 0x000000bafb00720c */ /* 0x000fe20003fa4070 */
[----:B------:R-:W-:Y:S02]  /*b260*/  IMAD.HI.U32 R144, R205, R181, RZ ;  /* 0x000000b5cd907227 */ /* 0x000fe400078e00ff */
[----:B------:R1:W-:Y:S02]  /*b270*/  STL [R1+0x3fc], R13 ;  /* 0x0003fc0d01007387 */ /* 0x0003e40000100800 */
[----:B------:R-:W-:Y:S01]  /*b280*/  @!P3 IMAD.IADD R154, R154, 0x1, -R251 ;  /* 0x000000019a9ab824 */ /* 0x000fe200078e0afb */
[----:B------:R-:W-:Y:S01]  /*b290*/  ISETP.GT.U32.AND P3, PT, R251, R155, PT ;  /* 0x0000009bfb00720c */ /* 0x000fe20003f64070 */
[----:B------:R-:W-:Y:S01]  /*b2a0*/  STL [R1+0x27ec], R19 ;  /* 0x0027ec1301007387 */ /* 0x000fe20000100800 */
[----:B------:R-:W-:-:S02]  /*b2b0*/  IMAD.MOV R144, RZ, RZ, -R144 ;  /* 0x000000ffff907224 */ /* 0x000fc400078e0a90 */
[--C-:B------:R-:W-:Y:S01]  /*b2c0*/  @!P6 IMAD.IADD R171, R171, 0x1, -R251.reuse ;  /* 0x00000001ababe824 */ /* 0x100fe200078e0afb */
[----:B------:R-:W-:Y:S01]  /*b2d0*/  ISETP.GE.AND P6, PT, R54, RZ, PT ;  /* 0x000000ff3600720c */ /* 0x000fe20003fc6270 */
[--C-:B------:R-:W-:Y:S01]  /*b2e0*/  @!P4 IMAD.IADD R143, R143, 0x1, -R251.reuse ;  /* 0x000000018f8fc824 */ /* 0x100fe200078e0afb */
[----:B------:R-:W-:Y:S01]  /*b2f0*/  ISETP.GE.AND P4, PT, R45, RZ, PT ;  /* 0x000000ff2d00720c */ /* 0x000fe20003f86270 */
[----:B------:R-:W-:Y:S01]  /*b300*/  @!P5 IMAD.IADD R186, R186, 0x1, -R251 ;  /* 0x00000001babad824 */ /* 0x000fe200078e0afb */
[----:B------:R-:W-:Y:S01]  /*b310*/  ISETP.GE.AND P5, PT, R53, RZ, PT ;  /* 0x000000ff3500720c */ /* 0x000fe20003fa6270 */
[----:B------:R-:W-:Y:S01]  /*b320*/  IMAD.MOV.U32 R45, RZ, RZ, R154 ;  /* 0x000000ffff2d7224 */ /* 0x000fe200078e009a */
[----:B-1----:R-:W-:Y:S01]  /*b330*/  IADD3 R13, R248, 0xfa, RZ ;  /* 0x000000faf80d7810 */ /* 0x002fe20007ffe0ff */
[----:B------:R-:W-:Y:S01]  /*b340*/  IMAD.MOV.U32 R53, RZ, RZ, R171 ;  /* 0x000000ffff357224 */ /* 0x000fe200078e00ab */
[----:B------:R-:W-:Y:S01]  /*b350*/  STL [R1+0x27f4], R18 ;  /* 0x0027f41201007387 */ /* 0x000fe20000100800 */
[----:B------:R-:W-:Y:S01]  /*b360*/  @!P3 IMAD.IADD R155, R155, 0x1, -R251 ;  /* 0x000000019b9bb824 */ /* 0x000fe200078e0afb */
[----:B------:R-:W-:Y:S01]  /*b370*/  ISETP.GT.U32.AND P3, PT, R251, R143, PT ;  /* 0x0000008ffb00720c */ /* 0x000fe20003f64070 */
[----:B------:R-:W-:Y:S01]  /*b380*/  IMAD.HI.U32 R146, R205, R194, RZ ;  /* 0x000000c2cd927227 */ /* 0x000fe200078e00ff */
[----:B------:R-:W-:Y:S03]  /*b390*/  STL [R1+0x27f8], R13 ;  /* 0x0027f80d01007387 */ /* 0x000fe60000100800 */
[----:B------:R-:W-:Y:S01]  /*b3a0*/  @!P6 IMAD.MOV R45, RZ, RZ, -R45 ;  /* 0x000000ffff2de224 */ /* 0x000fe200078e0a2d */
[C---:B------:R-:W-:Y:S01]  /*b3b0*/  ISETP.GT.U32.AND P6, PT, R251.reuse, R155, PT ;  /* 0x0000009bfb00720c */ /* 0x040fe20003fc4070 */
[----:B------:R-:W-:Y:S01]  /*b3c0*/  @!P5 IMAD.MOV R53, RZ, RZ, -R53 ;  /* 0x000000ffff35d224 */ /* 0x000fe200078e0a35 */
[----:B------:R-:W-:Y:S01]  /*b3d0*/  ISETP.GT.U32.AND P5, PT, R251, R197, PT ;  /* 0x000000c5fb00720c */ /* 0x000fe20003fa4070 */
[----:B------:R-:W-:Y:S01]  /*b3e0*/  IMAD.HI.U32 R145, R205, R192, RZ ;  /* 0x000000c0cd917227 */ /* 0x000fe200078e00ff */
[----:B------:R1:W-:Y:S03]  /*b3f0*/  STL [R1+0x3d8], R45 ;  /* 0x0003d82d01007387 */ /* 0x0003e60000100800 */
[----:B------:R-:W-:Y:S01]  /*b400*/  @!P3 IMAD.IADD R143, R143, 0x1, -R251 ;  /* 0x000000018f8fb824 */ /* 0x000fe200078e0afb */
[C---:B------:R-:W-:Y:S01]  /*b410*/  ISETP.GT.U32.AND P3, PT, R251.reuse, R172, PT ;  /* 0x000000acfb00720c */ /* 0x040fe20003f64070 */
[----:B------:R2:W-:Y:S01]  /*b420*/  STL [R1+0x3f4], R53 ;  /* 0x0003f43501007387 */ /* 0x0005e20000100800 */
[----:B------:R-:W-:-:S02]  /*b430*/  IMAD R181, R251, R144, R181 ;  /* 0x00000090fbb57224 */ /* 0x000fc400078e02b5 */
[----:B------:R-:W-:Y:S02]  /*b440*/  IMAD.MOV R146, RZ, RZ, -R146 ;  /* 0x000000ffff927224 */ /* 0x000fe400078e0a92 */
[----:B-1----:R-:W-:Y:S02]  /*b450*/  IMAD.MOV.U32 R45, RZ, RZ, R186 ;  /* 0x000000ffff2d7224 */ /* 0x002fe400078e00ba */
[----:B------:R-:W-:Y:S01]  /*b460*/  @!P6 IMAD.IADD R155, R155, 0x1, -R251 ;  /* 0x000000019b9be824 */ /* 0x000fe200078e0afb */
[----:B------:R-:W-:Y:S01]  /*b470*/  ISETP.GE.AND P6, PT, R39, RZ, PT ;  /* 0x000000ff2700720c */ /* 0x000fe20003fc6270 */
[----:B------:R-:W-:Y:S01]  /*b480*/  @!P4 IMAD.MOV R45, RZ, RZ, -R45 ;  /* 0x000000ffff2dc224 */ /* 0x000fe200078e0a2d */
[----:B------:R-:W-:Y:S01]  /*b490*/  ISETP.GT.U32.AND P4, PT, R251, R196, PT ;  /* 0x000000c4fb00720c */ /* 0x000fe20003f84070 */
[--C-:B------:R-:W-:Y:S01]  /*b4a0*/  @!P5 IMAD.IADD R197, R197, 0x1, -R251.reuse ;  /* 0x00000001c5c5d824 */ /* 0x100fe200078e0afb */
[----:B------:R-:W-:Y:S01]  /*b4b0*/  ISETP.GE.AND P5, PT, R11, RZ, PT ;  /* 0x000000ff0b00720c */ /* 0x000fe20003fa6270 */
[----:B------:R-:W-:Y:S01]  /*b4c0*/  @!P3 IMAD.IADD R172, R172, 0x1, -R251 ;  /* 0x00000001acacb824 */ /* 0x000fe200078e0afb */
[----:B------:R1:W-:Y:S01]  /*b4d0*/  STL [R1+0x3ec], R45 ;  /* 0x0003ec2d01007387 */ /* 0x0003e20000100800 */
[----:B--2---:R-:W-:Y:S01]  /*b4e0*/  IMAD.MOV.U32 R53, RZ, RZ, R155 ;  /* 0x000000ffff357224 */ /* 0x004fe200078e009b */
[C---:B------:R-:W-:Y:S01]  /*b4f0*/  IADD3 R11, R248.reuse, 0xfc, RZ ;  /* 0x000000fcf80b7810 */ /* 0x040fe20007ffe0ff */
[----:B------:R-:W-:Y:S01]  /*b500*/  IMAD.MOV R145, RZ, RZ, -R145 ;  /* 0x000000ffff917224 */ /* 0x000fe200078e0a91 */
[C---:B------:R-:W-:Y:S01]  /*b510*/  ISETP.GT.U32.AND P3, PT, R251.reuse, R172, PT ;  /* 0x000000acfb00720c */ /* 0x040fe20003f64070 */
[----:B------:R-:W-:Y:S01]  /*b520*/  IMAD R194, R251, R146, R194 ;  /* 0x00000092fbc27224 */ /* 0x000fe200078e02c2 */
[----:B------:R-:W-:Y:S01]  /*b530*/  IADD3 R39, R248, 0xfd, RZ ;  /* 0x000000fdf8277810 */ /* 0x000fe20007ffe0ff */
[----:B------:R-:W-:-:S02]  /*b540*/  @!P6 IMAD.MOV R143, RZ, RZ, -R143 ;  /* 0x000000ffff8fe224 */ /* 0x000fc400078e0a8f */
[----:B------:R-:W-:Y:S01]  /*b550*/  @!P4 IMAD.IADD R196, R196, 0x1, -R251 ;  /* 0x00000001c4c4c824 */ /* 0x000fe200078e0afb */
[C---:B------:R-:W-:Y:S01]  /*b560*/  ISETP.GT.U32.AND P4, PT, R251.reuse, R197, PT ;  /* 0x000000c5fb00720c */ /* 0x040fe20003f84070 */
[----:B------:R-:W-:Y:S01]  /*b570*/  @!P5 IMAD.MOV R53, RZ, RZ, -R53 ;  /* 0x000000ffff35d224 */ /* 0x000fe200078e0a35 */
[----:B------:R-:W-:Y:S01]  /*b580*/  ISETP.GE.AND P5, PT, R44, RZ, PT ;  /* 0x000000ff2c00720c */ /* 0x000fe20003fa6270 */
[C---:B------:R-:W-:Y:S01]  /*b590*/  IMAD R192, R251.reuse, R145, R192 ;  /* 0x00000091fbc07224 */ /* 0x040fe200078e02c0 */
[----:B------:R-:W-:Y:S01]  /*b5a0*/  ISETP.GT.U32.AND P6, PT, R251, R196, PT ;  /* 0x000000c4fb00720c */ /* 0x000fe20003fc4070 */
[----:B------:R-:W-:Y:S01]  /*b5b0*/  IMAD.HI.U32 R144, R205, R180, RZ ;  /* 0x000000b4cd907227 */ /* 0x000fe200078e00ff */
[C---:B-1----:R-:W-:Y:S02]  /*b5c0*/  IADD3 R45, R248.reuse, 0xfb, RZ ;  /* 0x000000fbf82d7810 */ /* 0x042fe40007ffe0ff */
[----:B------:R-:W-:Y:S01]  /*b5d0*/  IADD3 R44, R248, 0x100, RZ ;  /* 0x00000100f82c7810 */ /* 0x000fe20007ffe0ff */
[--C-:B------:R-:W-:Y:S01]  /*b5e0*/  @!P3 IMAD.IADD R172, R172, 0x1, -R251.reuse ;  /* 0x00000001acacb824 */ /* 0x100fe200078e0afb */
[----:B------:R-:W-:Y:S01]  /*b5f0*/  ISETP.GE.AND P3, PT, R31, RZ, PT ;  /* 0x000000ff1f00720c */ /* 0x000fe20003f66270 */
[----:B------:R-:W-:Y:S01]  /*b600*/  STL [R1+0x27dc], R45 ;  /* 0x0027dc2d01007387 */ /* 0x000fe20000100800 */
[----:B------:R-:W-:Y:S01]  /*b610*/  IMAD.MOV R144, RZ, RZ, -R144 ;  /* 0x000000ffff907224 */ /* 0x000fe200078e0a90 */
[----:B------:R-:W-:Y:S01]  /*b620*/  IABS R155, R39 ;  /* 0x00000027009b7213 */ /* 0x000fe20000000000 */
[--C-:B------:R-:W-:Y:S01]  /*b630*/  @!P4 IMAD.IADD R197, R197, 0x1, -R251.reuse ;  /* 0x00000001c5c5c824 */ /* 0x100fe200078e0afb */
[C---:B------:R-:W-:Y:S01]  /*b640*/  ISETP.GT.U32.AND P4, PT, R251.reuse, R158, PT ;  /* 0x0000009efb00720c */ /* 0x040fe20003f84070 */
[----:B------:R-:W-:Y:S01]  /*b650*/  STL [R1+0x27e0], R11 ;  /* 0x0027e00b01007387 */ /* 0x000fe20000100800 */
[----:B------:R-:W-:Y:S01]  /*b660*/  @!P6 IMAD.IADD R196, R196, 0x1, -R251 ;  /* 0x00000001c4c4e824 */ /* 0x000fe200078e0afb */
[C---:B------:R-:W-:Y:S01]  /*b670*/  ISETP.GT.U32.AND P6, PT, R251.reuse, R170, PT ;  /* 0x000000aafb00720c */ /* 0x040fe20003fc4070 */
[----:B------:R-:W-:Y:S01]  /*b680*/  IMAD R180, R251, R144, R180 ;  /* 0x00000090fbb47224 */ /* 0x000fe200078e02b4 */
[----:B------:R-:W-:Y:S01]  /*b690*/  STL.64 [R1+0x2e40], R142 ;  /* 0x002e408e01007387 */ /* 0x000fe20000100a00 */
[----:B------:R-:W-:-:S02]  /*b6a0*/  IMAD.MOV.U32 R31, RZ, RZ, R196 ;  /* 0x000000ffff1f7224 */ /* 0x000fc400078e00c4 */
[----:B------:R-:W-:Y:S01]  /*b6b0*/  IMAD.HI.U32 R145, R205, R178, RZ ;  /* 0x000000b2cd917227 */ /* 0x000fe200078e00ff */
[----:B------:R-:W-:Y:S03]  /*b6c0*/  STL [R1+0x27e4], R39 ;  /* 0x0027e42701007387 */ /* 0x000fe60000100800 */
[----:B------:R-:W-:Y:S01]  /*b6d0*/  @!P3 IMAD.MOV R31, RZ, RZ, -R31 ;  /* 0x000000ffff1fb224 */ /* 0x000fe200078e0a1f */
[----:B------:R-:W-:Y:S01]  /*b6e0*/  STL [R1+0x3d4], R53 ;  /* 0x0003d43501007387 */ /* 0x000fe20000100800 */
[----:B------:R-:W-:Y:S01]  /*b6f0*/  @!P4 IMAD.IADD R158, R158, 0x1, -R251 ;  /* 0x000000019e9ec824 */ /* 0x000fe200078e0afb */
[----:B------:R-:W-:Y:S01]  /*b700*/  ISETP.GE.AND P4, PT, R6, RZ, PT ;  /* 0x000000ff0600720c */ /* 0x000fe20003f86270 */
[----:B------:R-:W-:Y:S01]  /*b710*/  IMAD.MOV.U32 R6, RZ, RZ, R197 ;  /* 0x000000ffff067224 */ /* 0x000fe200078e00c5 */
[----:B------:R-:W-:Y:S01]  /*b720*/  ISETP.GT.U32.AND P3, PT, R251, R156, PT ;  /* 0x0000009cfb00720c */ /* 0x000fe20003f64070 */
[----:B------:R-:W-:-:S02]  /*b730*/  @!P6 IMAD.IADD R170, R170, 0x1, -R251 ;  /* 0x00000001aaaae824 */ /* 0x000fc400078e0afb */
[----:B------:R-:W-:Y:S01]  /*b740*/  @!P5 IMAD.MOV R6, RZ, RZ, -R6 ;  /* 0x000000ffff06d224 */ /* 0x000fe200078e0a06 */
[C---:B------:R-:W-:Y:S01]  /*b750*/  ISETP.GT.U32.AND P5, PT, R251.reuse, R158, PT ;  /* 0x0000009efb00720c */ /* 0x040fe20003fa4070 */
[----:B------:R-:W-:Y:S01]  /*b760*/  IMAD.MOV R145, RZ, RZ, -R145 ;  /* 0x000000ffff917224 */ /* 0x000fe200078e0a91 */
[----:B------:R-:W-:Y:S01]  /*b770*/  ISETP.GT.U32.AND P6, PT, R251, R170, PT ;  /* 0x000000aafb00720c */ /* 0x000fe20003fc4070 */
[----:B------:R-:W-:Y:S01]  /*b780*/  IMAD.HI.U32 R144, R205, R183, RZ ;  /* 0x000000b7cd907227 */ /* 0x000fe200078e00ff */
[----:B------:R1:W-:Y:S03]  /*b790*/  STL [R1+0x284], R6 ;  /* 0x0002840601007387 */ /* 0x0003e60000100800 */
[----:B------:R-:W-:Y:S01]  /*b7a0*/  IMAD R178, R251, R145, R178 ;  /* 0x00000091fbb27224 */ /* 0x000fe200078e02b2 */
[----:B------:R2:W-:Y:S01]  /*b7b0*/  STL [R1+0x280], R31 ;  /* 0x0002801f01007387 */ /* 0x0005e20000100800 */
[----:B------:R-:W-:Y:S01]  /*b7c0*/  @!P3 IMAD.IADD R156, R156, 0x1, -R251 ;  /* 0x000000019c9cb824 */ /* 0x000fe200078e0afb */
[----:B------:R-:W-:Y:S01]  /*b7d0*/  ISETP.GE.AND P3, PT, R50, RZ, PT ;  /* 0x000000ff3200720c */ /* 0x000fe20003f66270 */
[----:B------:R-:W-:-:S02]  /*b7e0*/  IMAD.MOV R144, RZ, RZ, -R144 ;  /* 0x000000ffff907224 */ /* 0x000fc400078e0a90 */
[--C-:B------:R-:W-:Y:S01]  /*b7f0*/  @!P5 IMAD.IADD R158, R158, 0x1, -R251.reuse ;  /* 0x000000019e9ed824 */ /* 0x100fe200078e0afb */
[C---:B------:R-:W-:Y:S01]  /*b800*/  ISETP.GT.U32.AND P5, PT, R251.reuse, R182, PT ;  /* 0x000000b6fb00720c */ /* 0x040fe20003fa4070 */
[----:B-1----:R-:W-:Y:S02]  /*b810*/  IMAD.MOV.U32 R6, RZ, RZ, R172 ;  /* 0x000000ffff067224 */ /* 0x002fe400078e00ac */
[----:B------:R-:W-:Y:S01]  /*b820*/  @!P6 IMAD.IADD R170, R170, 0x1, -R251 ;  /* 0x00000001aaaae824 */ /* 0x000fe200078e0afb */
[----:B------:R-:W-:Y:S01]  /*b830*/  ISETP.GE.AND P6, PT, R52, RZ, PT ;  /* 0x000000ff3400720c */ /* 0x000fe20003fc6270 */
[----:B------:R-:W-:Y:S01]  /*b840*/  @!P4 IMAD.MOV R6, RZ, RZ, -R6 ;  /* 0x000000ffff06c224 */ /* 0x000fe200078e0a06 */
[C---:B------:R-:W-:Y:S01]  /*b850*/  ISETP.GT.U32.AND P4, PT, R251.reuse, R157, PT ;  /* 0x0000009dfb00720c */ /* 0x040fe20003f84070 */
[----:B------:R-:W-:Y:S01]  /*b860*/  IMAD.MOV.U32 R50, RZ, RZ, R158 ;  /* 0x000000ffff327224 */ /* 0x000fe200078e009e */
[----:B--2---:R-:W-:Y:S01]  /*b870*/  IADD3 R31, R248, 0xfe, RZ ;  /* 0x000000fef81f7810 */ /* 0x004fe20007ffe0ff */
[----:B------:R-:W-:Y:S01]  /*b880*/  IMAD R183, R251, R144, R183 ;  /* 0x00000090fbb77224 */ /* 0x000fe200078e02b7 */
[----:B------:R1:W-:Y:S01]  /*b890*/  STL [R1+0x3c8], R6 ;  /* 0x0003c80601007387 */ /* 0x0003e20000100800 */
[----:B------:R-:W-:Y:S01]  /*b8a0*/  IMAD.HI.U32 R144, R205, R177, RZ ;  /* 0x000000b1cd907227 */ /* 0x000fe200078e00ff */
[----:B------:R-:W-:-:S02]  /*b8b0*/  IABS R172, R31 ;  /* 0x0000001f00ac7213 */ /* 0x000fc40000000000 */
[----:B------:R-:W-:Y:S01]  /*b8c0*/  STL [R1+0x27cc], R31 ;  /* 0x0027cc1f01007387 */ /* 0x000fe20000100800 */
[--C-:B------:R-:W-:Y:S02]  /*b8d0*/  @!P5 IMAD.IADD R182, R182, 0x1, -R251.reuse ;  /* 0x00000001b6b6d824 */ /* 0x100fe400078e0afb */
[----:B------:R-:W-:Y:S02]  /*b8e0*/  @!P6 IMAD.MOV R50, RZ, RZ, -R50 ;  /* 0x000000ffff32e224 */ /* 0x000fe400078e0a32 */
[----:B------:R-:W-:Y:S01]  /*b8f0*/  @!P4 IMAD.IADD R157, R157, 0x1, -R251 ;  /* 0x000000019d9dc824 */ /* 0x000fe200078e0afb */
[----:B-1----:R-:W-:Y:S01]  /*b900*/  IADD3 R6, R248, 0xff, RZ ;  /* 0x000000fff8067810 */ /* 0x002fe20007ffe0ff */
[----:B------:R-:W-:Y:S01]  /*b910*/  IMAD.MOV R144, RZ, RZ, -R144 ;  /* 0x000000ffff907224 */ /* 0x000fe200078e0a90 */
[----:B------:R-:W-:Y:S01]  /*b920*/  ISETP.GT.U32.AND P4, PT, R251, R156, PT ;  /* 0x0000009cfb00720c */ /* 0x000fe20003f84070 */
[----:B------:R-:W-:Y:S01]  /*b930*/  IMAD.HI.U32 R145, R205, R179, RZ ;  /* 0x000000b3cd917227 */ /* 0x000fe200078e00ff */
[C---:B------:R-:W-:Y:S01]  /*b940*/  ISETP.GT.U32.AND P5, PT, R251.reuse, R157, PT ;  /* 0x0000009dfb00720c */ /* 0x040fe20003fa4070 */
[----:B------:R-:W-:Y:S01]  /*b950*/  STL [R1+0x27d4], R6 ;  /* 0x0027d40601007387 */ /* 0x000fe20000100800 */
[C---:B------:R-:W-:Y:S01]  /*b960*/  ISETP.GT.U32.AND P6, PT, R251.reuse, R182, PT ;  /* 0x000000b6fb00720c */ /* 0x040fe20003fc4070 */
[----:B------:R-:W-:-:S02]  /*b970*/  IMAD R177, R251, R144, R177 ;  /* 0x00000090fbb17224 */ /* 0x000fc400078e02b1 */
[----:B------:R-:W-:Y:S01]  /*b980*/  STL [R1+0x27d8], R44 ;  /* 0x0027d82c01007387 */ /* 0x000fe20000100800 */
[----:B------:R-:W-:-:S03]  /*b990*/  IMAD.HI.U32 R144, R205, R165, RZ ;  /* 0x000000a5cd907227 */ /* 0x000fc600078e00ff */
[----:B------:R1:W-:Y:S01]  /*b9a0*/  STL [R1+0x3d0], R50 ;  /* 0x0003d03201007387 */ /* 0x0003e20000100800 */
[----:B------:R-:W-:Y:S02]  /*b9b0*/  IMAD.MOV R144, RZ, RZ, -R144 ;  /* 0x000000ffff907224 */ /* 0x000fe400078e0a90 */
[--C-:B------:R-:W-:Y:S01]  /*b9c0*/  @!P4 IMAD.IADD R156, R156, 0x1, -R251.reuse ;  /* 0x000000019c9cc824 */ /* 0x100fe200078e0afb */
[----:B------:R-:W-:Y:S01]  /*b9d0*/  ISETP.GE.AND P4, PT, R30, RZ, PT ;  /* 0x000000ff1e00720c */ /* 0x000fe20003f86270 */
[--C-:B------:R-:W-:Y:S01]  /*b9e0*/  @!P5 IMAD.IADD R157, R157, 0x1, -R251.reuse ;  /* 0x000000019d9dd824 */ /* 0x100fe200078e0afb */
[----:B------:R-:W-:Y:S01]  /*b9f0*/  ISETP.GT.U32.AND P5, PT, R251, R159, PT ;  /* 0x0000009ffb00720c */ /* 0x000fe20003fa4070 */
[----:B------:R-:W-:Y:S01]  /*ba00*/  @!P6 IMAD.IADD R182, R182, 0x1, -R251 ;  /* 0x00000001b6b6e824 */ /* 0x000fe200078e0afb */
[----:B------:R-:W-:Y:S01]  /*ba10*/  ISETP.GE.AND P6, PT, R27, RZ, PT ;  /* 0x000000ff1b00720c */ /* 0x000fe20003fc6270 */
[C---:B------:R-:W-:Y:S01]  /*ba20*/  IMAD R165, R251.reuse, R144, R165 ;  /* 0x00000090fba57224 */ /* 0x040fe200078e02a5 */
[C---:B------:R-:W-:Y:S01]  /*ba30*/  IADD3 R30, R248.reuse, 0x101, RZ ;  /* 0x00000101f81e7810 */ /* 0x040fe20007ffe0ff */
[----:B-1----:R-:W-:Y:S01]  /*ba40*/  IMAD.MOV.U32 R50, RZ, RZ, R170 ;  /* 0x000000ffff327224 */ /* 0x002fe200078e00aa */
[----:B------:R-:W-:Y:S01]  /*ba50*/  IADD3 R27, R248, 0x102, RZ ;  /* 0x00000102f81b7810 */ /* 0x000fe20007ffe0ff */
[----:B------:R-:W-:Y:S01]  /*ba60*/  IMAD.MOV R145, RZ, RZ, -R145 ;  /* 0x000000ffff917224 */ /* 0x000fe200078e0a91 */
[----:B------:R-:W-:Y:S01]  /*ba70*/  IABS R170, R30 ;  /* 0x0000001e00aa7213 */ /* 0x000fe20000000000 */
[----:B------:R-:W-:Y:S01]  /*ba80*/  @!P3 IMAD.MOV R50, RZ, RZ, -R50 ;  /* 0x000000ffff32b224 */ /* 0x000fe200078e0a32 */
[C---:B------:R-:W-:Y:S01]  /*ba90*/  ISETP.GT.U32.AND P3, PT, R251.reuse, R184, PT ;  /* 0x000000b8fb00720c */ /* 0x040fe20003f64070 */
[----:B------:R-:W-:-:S02]  /*baa0*/  IMAD R179, R251, R145, R179 ;  /* 0x00000091fbb37224 */ /* 0x000fc400078e02b3 */
[----:B------:R-:W-:Y:S01]  /*bab0*/  @!P5 IMAD.IADD R159, R159, 0x1, -R251 ;  /* 0x000000019f9fd824 */ /* 0x000fe200078e0afb */
[----:B------:R1:W-:Y:S01]  /*bac0*/  STL [R1+0x3cc], R50 ;  /* 0x0003cc3201007387 */ /* 0x0003e20000100800 */
[----:B------:R-:W-:-:S03]  /*bad0*/  IMAD.HI.U32 R144, R205, R176, RZ ;  /* 0x000000b0cd907227 */ /* 0x000fc600078e00ff */
[----:B------:R-:W-:Y:S01]  /*bae0*/  ISETP.GT.U32.AND P5, PT, R251, R159, PT ;  /* 0x0000009ffb00720c */ /* 0x000fe20003fa4070 */
[----:B------:R-:W-:Y:S01]  /*baf0*/  STL [R1+0x27c8], R30 ;  /* 0x0027c81e01007387 */ /* 0x000fe20000100800 */
[----:B------:R-:W-:Y:S02]  /*bb00*/  IMAD.MOV R144, RZ, RZ, -R144 ;  /* 0x000000ffff907224 */ /* 0x000fe400078e0a90 */
[----:B------:R-:W-:Y:S01]  /*bb10*/  IMAD.HI.U32 R146, R205, R167, RZ ;  /* 0x000000a7cd927227 */ /* 0x000fe200078e00ff */
[----:B------:R-:W-:Y:S03]  /*bb20*/  STL [R1+0x27d0], R27 ;  /* 0x0027d01b01007387 */ /* 0x000fe60000100800 */
[----:B------:R-:W-:Y:S01]  /*bb30*/  @!P3 IMAD.IADD R184, R184, 0x1, -R251 ;  /* 0x00000001b8b8b824 */ /* 0x000fe200078e0afb */
[----:B------:R-:W-:Y:S01]  /*bb40*/  ISETP.GE.AND P3, PT, R29, RZ, PT ;  /* 0x000000ff1d00720c */ /* 0x000fe20003f66270 */
[----:B-1----:R-:W-:-:S02]  /*bb50*/  IMAD.MOV.U32 R50, RZ, RZ, R156 ;  /* 0x000000ffff327224 */ /* 0x002fc400078e009c */
[----:B------:R-:W-:Y:S01]  /*bb60*/  IMAD.MOV.U32 R29, RZ, RZ, R157 ;  /* 0x000000ffff1d7224 */ /* 0x000fe200078e009d */
[----:B------:R-:W-:Y:S01]  /*bb70*/  IABS R157, R27 ;  /* 0x0000001b009d7213 */ /* 0x000fe20000000000 */
[----:B------:R-:W-:Y:S01]  /*bb80*/  @!P4 IMAD.MOV R50, RZ, RZ, -R50 ;  /* 0x000000ffff32c224 */ /* 0x000fe200078e0a32 */
[C---:B------:R-:W-:Y:S01]  /*bb90*/  ISETP.GT.U32.AND P4, PT, R251.reuse, R184, PT ;  /* 0x000000b8fb00720c */ /* 0x040fe20003f84070 */
[----:B------:R-:W-:Y:S01]  /*bba0*/  @!P6 IMAD.MOV R29, RZ, RZ, -R29 ;  /* 0x000000ffff1de224 */ /* 0x000fe200078e0a1d */
[----:B------:R-:W-:Y:S01]  /*bbb0*/  ISETP.GT.U32.AND P6, PT, R251, R181, PT ;  /* 0x000000b5fb00720c */ /* 0x000fe20003fc4070 */
[----:B------:R-:W-:Y:S01]  /*bbc0*/  @!P5 IMAD.IADD R159, R159, 0x1, -R251 ;  /* 0x000000019f9fd824 */ /* 0x000fe200078e0afb */
[----:B------:R-:W-:Y:S01]  /*bbd0*/  STL [R1+0x3b4], R50 ;  /* 0x0003b43201007387 */ /* 0x000fe20000100800 */
[C---:B------:R-:W-:Y:S01]  /*bbe0*/  ISETP.GT.U32.AND P5, PT, R251.reuse, R192, PT ;  /* 0x000000c0fb00720c */ /* 0x040fe20003fa4070 */
[----:B------:R-:W-:Y:S02]  /*bbf0*/  IMAD R176, R251, R144, R176 ;  /* 0x00000090fbb07224 */ /* 0x000fe400078e02b0 */
[----:B------:R1:W-:Y:S01]  /*bc00*/  STL [R1+0x3c4], R29 ;  /* 0x0003c41d01007387 */ /* 0x0003e20000100800 */
[----:B------:R-:W-:-:S02]  /*bc10*/  IMAD.MOV R146, RZ, RZ, -R146 ;  /* 0x000000ffff927224 */ /* 0x000fc400078e0a92 */
[----:B------:R-:W-:-:S04]  /*bc20*/  IMAD.HI.U32 R145, R205, R166, RZ ;  /* 0x000000a6cd917227 */ /* 0x000fc800078e00ff */
[--C-:B------:R-:W-:Y:S01]  /*bc30*/  @!P4 IMAD.IADD R184, R184, 0x1, -R251.reuse ;  /* 0x00000001b8b8c824 */ /* 0x100fe200078e0afb */
[----:B------:R-:W-:Y:S01]  /*bc40*/  ISETP.GE.AND P4, PT, R4, RZ, PT ;  /* 0x000000ff0400720c */ /* 0x000fe20003f86270 */
[----:B------:R-:W-:Y:S01]  /*bc50*/  @!P6 IMAD.IADD R181, R181, 0x1, -R251 ;  /* 0x00000001b5b5e824 */ /* 0x000fe200078e0afb */
[----:B------:R-:W-:Y:S01]  /*bc60*/  ISETP.GE.AND P6, PT, R3, RZ, PT ;  /* 0x000000ff0300720c */ /* 0x000fe20003fc6270 */
[----:B-1----:R-:W-:Y:S01]  /*bc70*/  IMAD.MOV.U32 R29, RZ, RZ, R182 ;  /* 0x000000ffff1d7224 */ /* 0x002fe200078e00b6 */
[----:B------:R-:W-:Y:S01]  /*bc80*/  IADD3 R4, R248, 0x103, RZ ;  /* 0x00000103f8047810 */ /* 0x000fe20007ffe0ff */
[----:B------:R-:W-:Y:S02]  /*bc90*/  IMAD.MOV.U32 R3, RZ, RZ, R184 ;  /* 0x000000ffff037224 */ /* 0x000fe400078e00b8 */
[----:B------:R-:W-:Y:S01]  /*bca0*/  @!P3 IMAD.MOV R29, RZ, RZ, -R29 ;  /* 0x000000ffff1db224 */ /* 0x000fe200078e0a1d */
[----:B------:R-:W-:Y:S01]  /*bcb0*/  ISETP.GT.U32.AND P3, PT, R251, R194, PT ;  /* 0x000000c2fb00720c */ /* 0x000fe20003f64070 */
[----:B------:R-:W-:-:S02]  /*bcc0*/  @!P5 IMAD.IADD R192, R192, 0x1, -R251 ;  /* 0x00000001c0c0d824 */ /* 0x000fc400078e0afb */
[----:B------:R-:W-:Y:S01]  /*bcd0*/  IMAD.MOV.U32 R50, RZ, RZ, R159 ;  /* 0x000000ffff327224 */ /* 0x000fe200078e009f */
[----:B------:R1:W-:Y:S01]  /*bce0*/  STL [R1+0x3c0], R29 ;  /* 0x0003c01d01007387 */ /* 0x0003e20000100800 */
[----:B------:R-:W-:Y:S01]  /*bcf0*/  @!P4 IMAD.MOV R3, RZ, RZ, -R3 ;  /* 0x000000ffff03c224 */ /* 0x000fe200078e0a03 */
[C---:B------:R-:W-:Y:S01]  /*bd00*/  ISETP.GT.U32.AND P5, PT, R251.reuse, R192, PT ;  /* 0x000000c0fb00720c */ /* 0x040fe20003fa4070 */
[----:B------:R-:W-:Y:S01]  /*bd10*/  @!P6 IMAD.MOV R50, RZ, RZ, -R50 ;  /* 0x000000ffff32e224 */ /* 0x000fe200078e0a32 */
[C---:B------:R-:W-:Y:S01]  /*bd20*/  ISETP.GT.U32.AND P6, PT, R251.reuse, R180, PT ;  /* 0x000000b4fb00720c */ /* 0x040fe20003fc4070 */
[----:B------:R-:W-:Y:S01]  /*bd30*/  STL [R1+0x27c4], R4 ;  /* 0x0027c40401007387 */ /* 0x000fe20000100800 */
[C---:B------:R-:W-:Y:S02]  /*bd40*/  IMAD R167, R251.reuse, R146, R167 ;  /* 0x00000092fba77224 */ /* 0x040fe400078e02a7 */
[----:B------:R-:W-:Y:S01]  /*bd50*/  IMAD.MOV R145, RZ, RZ, -R145 ;  /* 0x000000ffff917224 */ /* 0x000fe200078e0a91 */
[----:B------:R2:W-:Y:S01]  /*bd60*/  STL [R1+0x3bc], R3 ;  /* 0x0003bc0301007387 */ /* 0x0005e20000100800 */
[----:B------:R-:W-:Y:S01]  /*bd70*/  @!P3 IMAD.IADD R194, R194, 0x1, -R251 ;  /* 0x00000001c2c2b824 */ /* 0x000fe200078e0afb */
[C---:B------:R-:W-:Y:S01]  /*bd80*/  ISETP.GT.U32.AND P3, PT, R251.reuse, R181, PT ;  /* 0x000000b5fb00720c */ /* 0x040fe20003f64070 */
[----:B------:R-:W-:Y:S01]  /*bd90*/  IMAD R166, R251, R145, R166 ;  /* 0x00000091fba67224 */ /* 0x000fe200078e02a6 */
[----:B-1----:R-:W-:Y:S01]  /*bda0*/  IADD3 R29, R248, 0x105, RZ ;  /* 0x00000105f81d7810 */ /* 0x002fe20007ffe0ff */
[----:B------:R-:W-:Y:S01]  /*bdb0*/  IMAD.HI.U32 R144, R205, R193, RZ ;  /* 0x000000c1cd907227 */ /* 0x000fe200078e00ff */
[----:B------:R-:W-:-:S02]  /*bdc0*/  ISETP.GT.U32.AND P4, PT, R251, R194, PT ;  /* 0x000000c2fb00720c */ /* 0x000fc40003f84070 */
[----:B------:R-:W-:Y:S01]  /*bdd0*/  IABS R159, R29 ;  /* 0x0000001d009f7213 */ /* 0x000fe20000000000 */
[--C-:B------:R-:W-:Y:S01]  /*bde0*/  @!P5 IMAD.IADD R192, R192, 0x1, -R251.reuse ;  /* 0x00000001c0c0d824 */ /* 0x100fe200078e0afb */
[----:B------:R-:W-:Y:S01]  /*bdf0*/  ISETP.GE.AND P5, PT, R41, RZ, PT ;  /* 0x000000ff2900720c */ /* 0x000fe20003fa6270 */
[--C-:B------:R-:W-:Y:S01]  /*be00*/  @!P6 IMAD.IADD R180, R180, 0x1, -R251.reuse ;  /* 0x00000001b4b4e824 */ /* 0x100fe200078e0afb */
[----:B------:R-:W-:Y:S01]  /*be10*/  ISETP.GE.AND P6, PT, R10, RZ, PT ;  /* 0x000000ff0a00720c */ /* 0x000fe20003fc6270 */
[----:B------:R-:W-:Y:S01]  /*be20*/  IMAD.MOV R144, RZ, RZ, -R144 ;  /* 0x000000ffff907224 */ /* 0x000fe200078e0a90 */
[C---:B--2---:R-:W-:Y:S01]  /*be30*/  IADD3 R3, R248.reuse, 0x104, RZ ;  /* 0x00000104f8037810 */ /* 0x044fe20007ffe0ff */
[----:B------:R-:W-:Y:S01]  /*be40*/  @!P3 IMAD.IADD R181, R181, 0x1, -R251 ;  /* 0x00000001b5b5b824 */ /* 0x000fe200078e0afb */
[----:B------:R-:W-:Y:S01]  /*be50*/  ISETP.GE.AND P3, PT, R43, RZ, PT ;  /* 0x000000ff2b00720c */ /* 0x000fe20003f66270 */
[C---:B------:R-:W-:Y:S01]  /*be60*/  IMAD R193, R251.reuse, R144, R193 ;  /* 0x00000090fbc17224 */ /* 0x040fe200078e02c1 */
[----:B------:R-:W-:Y:S01]  /*be70*/  IADD3 R43, R248, 0x108, RZ ;  /* 0x00000108f82b7810 */ /* 0x000fe20007ffe0ff */
[----:B------:R-:W-:Y:S01]  /*be80*/  @!P4 IMAD.IADD R194, R194, 0x1, -R251 ;  /* 0x00000001c2c2c824 */ /* 0x000fe200078e0afb */
[----:B------:R-:W-:Y:S01]  /*be90*/  ISETP.GT.U32.AND P4, PT, R251, R178, PT ;  /* 0x000000b2fb00720c */ /* 0x000fe20003f84070 */
[----:B------:R-:W-:Y:S01]  /*bea0*/  IMAD.MOV.U32 R10, RZ, RZ, R181 ;  /* 0x000000ffff0a7224 */ /* 0x000fe200078e00b5 */
[----:B------:R-:W-:Y:S01]  /*beb0*/  STL [R1+0x27b4], R3 ;  /* 0x0027b40301007387 */ /* 0x000fe20000100800 */
[----:B------:R-:W-:Y:S01]  /*bec0*/  IMAD.MOV.U32 R41, RZ, RZ, R194 ;  /* 0x000000ffff297224 */ /* 0x000fe200078e00c2 */
[----:B------:R-:W-:Y:S01]  /*bed0*/  IABS R184, R3 ;  /* 0x0000000300b87213 */ /* 0x000fe20000000000 */
[----:B------:R-:W-:Y:S01]  /*bee0*/  IMAD.HI.U32 R144, R205, R169, RZ ;  /* 0x000000a9cd907227 */ /* 0x000fe200078e00ff */
[----:B------:R-:W-:Y:S03]  /*bef0*/  STL [R1+0x27bc], R29 ;  /* 0x0027bc1d01007387 */ /* 0x000fe60000100800 */
[----:B------:R-:W-:Y:S01]  /*bf00*/  @!P3 IMAD.MOV R10, RZ, RZ, -R10 ;  /* 0x000000ffff0ab224 */ /* 0x000fe200078e0a0a */
[C---:B------:R-:W-:Y:S01]  /*bf10*/  ISETP.GT.U32.AND P3, PT, R251.reuse, R180, PT ;  /* 0x000000b4fb00720c */ /* 0x040fe20003f64070 */
[----:B------:R-:W-:Y:S01]  /*bf20*/  STL [R1+0x390], R50 ;  /* 0x0003903201007387 */ /* 0x000fe20000100800 */
[----:B------:R-:W-:Y:S01]  /*bf30*/  @!P5 IMAD.MOV R41, RZ, RZ, -R41 ;  /* 0x000000ffff29d224 */ /* 0x000fe200078e0a29 */
[----:B------:R-:W-:Y:S01]  /*bf40*/  ISETP.GT.U32.AND P5, PT, R251, R183, PT ;  /* 0x000000b7fb00720c */ /* 0x000fe20003fa4070 */
[----:B------:R-:W-:Y:S01]  /*bf50*/  @!P4 IMAD.IADD R178, R178, 0x1, -R251 ;  /* 0x00000001b2b2c824 */ /* 0x000fe200078e0afb */
[----:B------:R1:W-:Y:S01]  /*bf60*/  STL [R1+0x3b0], R10 ;  /* 0x0003b00a01007387 */ /* 0x0003e20000100800 */
[----:B------:R-:W-:-:S02]  /*bf70*/  IMAD.MOV R144, RZ, RZ, -R144 ;  /* 0x000000ffff907224 */ /* 0x000fc400078e0a90 */
[----:B------:R-:W-:Y:S01]  /*bf80*/  IMAD.HI.U32 R146, R205, R160, RZ ;  /* 0x000000a0cd927227 */ /* 0x000fe200078e00ff */
[C---:B------:R-:W-:Y:S01]  /*bf90*/  ISETP.GT.U32.AND P4, PT, R251.reuse, R178, PT ;  /* 0x000000b2fb00720c */ /* 0x040fe20003f84070 */
[----:B------:R-:W-:Y:S02]  /*bfa0*/  STL [R1+0x3a0], R41 ;  /* 0x0003a02901007387 */ /* 0x000fe40000100800 */
[----:B------:R-:W-:Y:S02]  /*bfb0*/  IMAD R169, R251, R144, R169 ;  /* 0x00000090fba97224 */ /* 0x000fe400078e02a9 */
[--C-:B------:R-:W-:Y:S01]  /*bfc0*/  @!P3 IMAD.IADD R180, R180, 0x1, -R251.reuse ;  /* 0x00000001b4b4b824 */ /* 0x100fe200078e0afb */
[----:B------:R-:W-:Y:S01]  /*bfd0*/  ISETP.GE.AND P3, PT, R37, RZ, PT ;  /* 0x000000ff2500720c */ /* 0x000fe20003f66270 */
[----:B-1----:R-:W-:Y:S02]  /*bfe0*/  IMAD.MOV.U32 R10, RZ, RZ, R192 ;  /* 0x000000ffff0a7224 */ /* 0x002fe400078e00c0 */
[----:B------:R-:W-:-:S02]  /*bff0*/  @!P5 IMAD.IADD R183, R183, 0x1, -R251 ;  /* 0x00000001b7b7d824 */ /* 0x000fc400078e0afb */
[----:B------:R-:W-:Y:S01]  /*c000*/  @!P6 IMAD.MOV R10, RZ, RZ, -R10 ;  /* 0x000000ffff0ae224 */ /* 0x000fe200078e0a0a */
[----:B------:R-:W-:Y:S01]  /*c010*/  ISETP.GE.AND P6, PT, R2, RZ, PT ;  /* 0x000000ff0200720c */ /* 0x000fe20003fc6270 */
[----:B------:R-:W-:Y:S01]  /*c020*/  IMAD.MOV.U32 R37, RZ, RZ, R180 ;  /* 0x000000ffff257224 */ /* 0x000fe200078e00b4 */
[----:B------:R-:W-:Y:S01]  /*c030*/  IADD3 R2, R248, 0x107, RZ ;  /* 0x00000107f8027810 */ /* 0x000fe20007ffe0ff */
[----:B------:R-:W-:Y:S01]  /*c040*/  @!P4 IMAD.IADD R178, R178, 0x1, -R251 ;  /* 0x00000001b2b2c824 */ /* 0x000fe200078e0afb */
[----:B------:R1:W-:Y:S01]  /*c050*/  STL [R1+0x3ac], R10 ;  /* 0x0003ac0a01007387 */ /* 0x0003e20000100800 */
[C---:B------:R-:W-:Y:S01]  /*c060*/  ISETP.GT.U32.AND P4, PT, R251.reuse, R177, PT ;  /* 0x000000b1fb00720c */ /* 0x040fe20003f84070 */
[----:B------:R-:W-:Y:S01]  /*c070*/  IMAD.MOV R146, RZ, RZ, -R146 ;  /* 0x000000ffff927224 */ /* 0x000fe200078e0a92 */
[----:B------:R-:W-:Y:S01]  /*c080*/  ISETP.GT.U32.AND P5, PT, R251, R183, PT ;  /* 0x000000b7fb00720c */ /* 0x000fe20003fa4070 */
[----:B------:R-:W-:-:S04]  /*c090*/  IMAD.HI.U32 R145, R205, R191, RZ ;  /* 0x000000bfcd917227 */ /* 0x000fc800078e00ff */
[C---:B------:R-:W-:Y:S01]  /*c0a0*/  IMAD R160, R251.reuse, R146, R160 ;  /* 0x00000092fba07224 */ /* 0x040fe200078e02a0 */
[----:B-1----:R-:W-:Y:S01]  /*c0b0*/  IADD3 R10, R248, 0x106, RZ ;  /* 0x00000106f80a7810 */ /* 0x002fe20007ffe0ff */
[----:B------:R-:W-:Y:S01]  /*c0c0*/  @!P6 IMAD.MOV R37, RZ, RZ, -R37 ;  /* 0x000000ffff25e224 */ /* 0x000fe200078e0a25 */
[----:B------:R-:W-:Y:S01]  /*c0d0*/  ISETP.GT.U32.AND P6, PT, R251, R165, PT ;  /* 0x000000a5fb00720c */ /* 0x000fe20003fc4070 */
[----:B------:R-:W-:Y:S01]  /*c0e0*/  IMAD.MOV R145, RZ, RZ, -R145 ;  /* 0x000000ffff917224 */ /* 0x000fe200078e0a91 */
[----:B------:R-:W-:Y:S01]  /*c0f0*/  IABS R192, R10 ;  /* 0x0000000a00c07213 */ /* 0x000fe20000000000 */
[----:B------:R-:W-:Y:S01]  /*c100*/  STL [R1+0x27a0], R10 ;  /* 0x0027a00a01007387 */ /* 0x000fe20000100800 */
[--C-:B------:R-:W-:Y:S02]  /*c110*/  @!P4 IMAD.IADD R177, R177, 0x1, -R251.reuse ;  /* 0x00000001b1b1c824 */ /* 0x100fe400078e0afb */
[----:B------:R-:W-:Y:S01]  /*c120*/  @!P5 IMAD.IADD R183, R183, 0x1, -R251 ;  /* 0x00000001b7b7d824 */ /* 0x000fe200078e0afb */
[----:B------:R-:W-:Y:S01]  /*c130*/  STL [R1+0x27ac], R2 ;  /* 0x0027ac0201007387 */ /* 0x000fe20000100800 */
[C---:B------:R-:W-:Y:S01]  /*c140*/  ISETP.GT.U32.AND P5, PT, R251.reuse, R179, PT ;  /* 0x000000b3fb00720c */ /* 0x040fe20003fa4070 */
[C---:B------:R-:W-:Y:S01]  /*c150*/  IMAD R191, R251.reuse, R145, R191 ;  /* 0x00000091fbbf7224 */ /* 0x040fe200078e02bf */
[----:B------:R-:W-:Y:S01]  /*c160*/  ISETP.GT.U32.AND P4, PT, R251, R177, PT ;  /* 0x000000b1fb00720c */ /* 0x000fe20003f84070 */
[----:B------:R-:W-:Y:S01]  /*c170*/  STL [R1+0x27b0], R43 ;  /* 0x0027b02b01007387 */ /* 0x000fe20000100800 */
[----:B------:R-:W-:-:S03]  /*c180*/  IMAD.HI.U32 R144, R205, R175, RZ ;  /* 0x000000afcd907227 */ /* 0x000fc600078e00ff */
[----:B------:R1:W-:Y:S01]  /*c190*/  STL [R1+0x4b0], R37 ;  /* 0x0004b02501007387 */ /* 0x0003e20000100800 */
[----:B------:R-:W-:Y:S02]  /*c1a0*/  @!P6 IMAD.IADD R165, R165, 0x1, -R251 ;  /* 0x00000001a5a5e824 */ /* 0x000fe400078e0afb */
[----:B------:R-:W-:Y:S02]  /*c1b0*/  IMAD.MOV R144, RZ, RZ, -R144 ;  /* 0x000000ffff907224 */ /* 0x000fe400078e0a90 */
[----:B------:R-:W-:Y:S01]  /*c1c0*/  IMAD.HI.U32 R146, R205, R174, RZ ;  /* 0x000000aecd927227 */ /* 0x000fe200078e00ff */
[----:B------:R-:W-:-:S03]  /*c1d0*/  ISETP.GT.U32.AND P6, PT, R251, R165, PT ;  /* 0x000000a5fb00720c */ /* 0x000fc60003fc4070 */
[--C-:B------:R-:W-:Y:S02]  /*c1e0*/  @!P5 IMAD.IADD R179, R179, 0x1, -R251.reuse ;  /* 0x00000001b3b3d824 */ /* 0x100fe400078e0afb */
[----:B-1----:R-:W-:Y:S02]  /*c1f0*/  IMAD.MOV.U32 R37, RZ, RZ, R178 ;  /* 0x000000ffff257224 */ /* 0x002fe400078e00b2 */
[----:B------:R-:W-:Y:S01]  /*c200*/  @!P4 IMAD.IADD R177, R177, 0x1, -R251 ;  /* 0x00000001b1b1c824 */ /* 0x000fe200078e0afb */
[----:B------:R-:W-:Y:S01]  /*c210*/  ISETP.GT.U32.AND P5, PT, R251, R179, PT ;  /* 0x000000b3fb00720c */ /* 0x000fe20003fa4070 */
[----:B------:R-:W-:Y:S01]  /*c220*/  @!P3 IMAD.MOV R37, RZ, RZ, -R37 ;  /* 0x000000ffff25b224 */ /* 0x000fe200078e0a25 */
[----:B------:R-:W-:Y:S01]  /*c230*/  ISETP.GE.AND P3, PT, R21, RZ, PT ;  /* 0x000000ff1500720c */ /* 0x000fe20003f66270 */
[----:B------:R-:W-:Y:S01]  /*c240*/  IMAD.MOV.U32 R21, RZ, RZ, R183 ;  /* 0x000000ffff157224 */ /* 0x000fe200078e00b7 */
[----:B------:R-:W-:Y:S01]  /*c250*/  ISETP.GE.AND P4, PT, R12, RZ, PT ;  /* 0x000000ff0c00720c */ /* 0x000fe20003f86270 */
[----:B------:R-:W-:Y:S01]  /*c260*/  @!P6 IMAD.IADD R165, R165, 0x1, -R251 ;  /* 0x00000001a5a5e824 */ /* 0x000fe200078e0afb */
[C---:B------:R-:W-:Y:S01]  /*c270*/  ISETP.GT.U32.AND P6, PT, R251.reuse, R176, PT ;  /* 0x000000b0fb00720c */ /* 0x040fe20003fc4070 */
[----:B------:R-:W-:Y:S01]  /*c280*/  IMAD.MOV.U32 R50, RZ, RZ, R177 ;  /* 0x000000ffff327224 */ /* 0x000fe200078e00b1 */
[----:B------:R1:W-:Y:S01]  /*c290*/  STL [R1+0x4b4], R37 ;  /* 0x0004b42501007387 */ /* 0x0003e20000100800 */
[----:B------:R-:W-:Y:S01]  /*c2a0*/  IMAD.MOV.U32 R41, RZ, RZ, R165 ;  /* 0x000000ffff297224 */ /* 0x000fe200078e00a5 */
[----:B------:R-:W-:Y:S01]  /*c2b0*/  IADD3 R12, R248, 0x10c, RZ ;  /* 0x0000010cf80c7810 */ /* 0x000fe20007ffe0ff */
[----:B------:R-:W-:-:S02]  /*c2c0*/  IMAD R175, R251, R144, R175 ;  /* 0x00000090fbaf7224 */ /* 0x000fc400078e02af */
[----:B------:R-:W-:Y:S01]  /*c2d0*/  @!P5 IMAD.IADD R179, R179, 0x1, -R251 ;  /* 0x00000001b3b3d824 */ /* 0x000fe200078e0afb */
[----:B------:R-:W-:Y:S01]  /*c2e0*/  ISETP.GT.U32.AND P5, PT, R251, R167, PT ;  /* 0x000000a7fb00720c */ /* 0x000fe20003fa4070 */
[----:B------:R-:W-:Y:S01]  /*c2f0*/  @!P3 IMAD.MOV R21, RZ, RZ, -R21 ;  /* 0x000000ffff15b224 */ /* 0x000fe200078e0a15 */
[----:B------:R-:W-:Y:S01]  /*c300*/  ISETP.GE.AND P3, PT, R17, RZ, PT ;  /* 0x000000ff1100720c */ /* 0x000fe20003f66270 */
[----:B------:R-:W-:Y:S01]  /*c310*/  @!P4 IMAD.MOV R41, RZ, RZ, -R41 ;  /* 0x000000ffff29c224 */ /* 0x000fe200078e0a29 */
[----:B------:R-:W-:Y:S01]  /*c320*/  ISETP.GE.AND P4, PT, R20, RZ, PT ;  /* 0x000000ff1400720c */ /* 0x000fe20003f86270 */
[----:B------:R-:W-:Y:S01]  /*c330*/  @!P6 IMAD.IADD R176, R176, 0x1, -R251 ;  /* 0x00000001b0b0e824 */ /* 0x000fe200078e0afb */
[----:B------:R2:W-:Y:S01]  /*c340*/  STL [R1+0x3a4], R21 ;  /* 0x0003a41501007387 */ /* 0x0005e20000100800 */
[----:B------:R-:W-:Y:S01]  /*c350*/  IMAD.MOV.U32 R20, RZ, RZ, R179 ;  /* 0x000000ffff147224 */ /* 0x000fe200078e00b3 */
[C---:B------:R-:W-:Y:S01]  /*c360*/  IADD3 R17, R248.reuse, 0x10a, RZ ;  /* 0x0000010af8117810 */ /* 0x040fe20007ffe0ff */
[----:B------:R-:W-:Y:S01]  /*c370*/  IMAD.MOV R146, RZ, RZ, -R146 ;  /* 0x000000ffff927224 */ /* 0x000fe200078e0a92 */
[----:B------:R-:W-:Y:S01]  /*c380*/  ISETP.GT.U32.AND P6, PT, R251, R176, PT ;  /* 0x000000b0fb00720c */ /* 0x000fe20003fc4070 */
[----:B------:R-:W-:Y:S01]  /*c390*/  IMAD.HI.U32 R145, R205, R168, RZ ;  /* 0x000000a8cd917227 */ /* 0x000fe200078e00ff */
[----:B-1----:R-:W-:-:S02]  /*c3a0*/  IADD3 R37, R248, 0x10b, RZ ;  /* 0x0000010bf8257810 */ /* 0x002fc40007ffe0ff */
[----:B------:R-:W-:Y:S01]  /*c3b0*/  IABS R165, R17 ;  /* 0x0000001100a57213 */ /* 0x000fe20000000000 */
[----:B------:R-:W-:Y:S01]  /*c3c0*/  @!P3 IMAD.MOV R50, RZ, RZ, -R50 ;  /* 0x000000ffff32b224 */ /* 0x000fe200078e0a32 */
[----:B------:R-:W-:Y:S01]  /*c3d0*/  ISETP.GE.AND P3, PT, R42, RZ, PT ;  /* 0x000000ff2a00720c */ /* 0x000fe20003f66270 */
[--C-:B------:R-:W-:Y:S01]  /*c3e0*/  @!P5 IMAD.IADD R167, R167, 0x1, -R251.reuse ;  /* 0x00000001a7a7d824 */ /* 0x100fe200078e0afb */
[C---:B--2---:R-:W-:Y:S01]  /*c3f0*/  IADD3 R21, R248.reuse, 0x109, RZ ;  /* 0x00000109f8157810 */ /* 0x044fe20007ffe0ff */
[----:B------:R-:W-:Y:S01]  /*c400*/  IMAD R174, R251, R146, R174 ;  /* 0x00000092fbae7224 */ /* 0x000fe200078e02ae */
[----:B------:R-:W-:Y:S01]  /*c410*/  IADD3 R42, R248, 0x10e, RZ ;  /* 0x0000010ef82a7810 */ /* 0x000fe20007ffe0ff */
[----:B------:R-:W-:Y:S01]  /*c420*/  IMAD.HI.U32 R144, R205, R190, RZ ;  /* 0x000000becd907227 */ /* 0x000fe200078e00ff */
[C---:B------:R-:W-:Y:S01]  /*c430*/  ISETP.GT.U32.AND P5, PT, R251.reuse, R167, PT ;  /* 0x000000a7fb00720c */ /* 0x040fe20003fa4070 */
[----:B------:R-:W-:Y:S01]  /*c440*/  STL [R1+0x278c], R21 ;  /* 0x00278c1501007387 */ /* 0x000fe20000100800 */
[----:B------:R-:W-:Y:S01]  /*c450*/  IABS R177, R37 ;  /* 0x0000002500b17213 */ /* 0x000fe20000000000 */
[----:B------:R-:W-:Y:S01]  /*c460*/  @!P6 IMAD.IADD R176, R176, 0x1, -R251 ;  /* 0x00000001b0b0e824 */ /* 0x000fe200078e0afb */
[----:B------:R-:W-:Y:S01]  /*c470*/  ISETP.GT.U32.AND P6, PT, R251, R193, PT ;  /* 0x000000c1fb00720c */ /* 0x000fe20003fc4070 */
[----:B------:R-:W-:Y:S01]  /*c480*/  STL [R1+0x2798], R17 ;  /* 0x0027981101007387 */ /* 0x000fe20000100800 */
[----:B------:R-:W-:-:S02]  /*c490*/  IMAD.MOV R145, RZ, RZ, -R145 ;  /* 0x000000ffff917224 */ /* 0x000fc400078e0a91 */
[----:B------:R-:W-:Y:S01]  /*c4a0*/  @!P3 IMAD.MOV R20, RZ, RZ, -R20 ;  /* 0x000000ffff14b224 */ /* 0x000fe200078e0a14 */
[----:B------:R-:W-:Y:S01]  /*c4b0*/  ISETP.GT.U32.AND P3, PT, R251, R166, PT ;  /* 0x000000a6fb00720c */ /* 0x000fe20003f64070 */
[----:B------:R-:W-:Y:S01]  /*c4c0*/  STL [R1+0x279c], R37 ;  /* 0x00279c2501007387 */ /* 0x000fe20000100800 */
[----:B------:R-:W-:Y:S02]  /*c4d0*/  IMAD.MOV R144, RZ, RZ, -R144 ;  /* 0x000000ffff907224 */ /* 0x000fe400078e0a90 */
[--C-:B------:R-:W-:Y:S01]  /*c4e0*/  @!P5 IMAD.IADD R167, R167, 0x1, -R251.reuse ;  /* 0x00000001a7a7d824 */ /* 0x100fe200078e0afb */
[----:B------:R-:W-:Y:S01]  /*c4f0*/  STL [R1+0x394], R50 ;  /* 0x0003943201007387 */ /* 0x000fe20000100800 */
[----:B------:R-:W-:Y:S01]  /*c500*/  ISETP.GE.AND P5, PT, R36, RZ, PT ;  /* 0x000000ff2400720c */ /* 0x000fe20003fa6270 */
[----:B------:R-:W-:Y:S01]  /*c510*/  IMAD R168, R251, R145, R168 ;  /* 0x00000091fba87224 */ /* 0x000fe200078e02a8 */
[----:B------:R-:W-:Y:S01]  /*c520*/  IADD3 R36, R248, 0x110, RZ ;  /* 0x00000110f8247810 */ /* 0x000fe20007ffe0ff */
[----:B------:R-:W-:Y:S01]  /*c530*/  STL [R1+0x27a4], R12 ;  /* 0x0027a40c01007387 */ /* 0x000fe20000100800 */
[----:B------:R-:W-:Y:S01]  /*c540*/  @!P6 IMAD.IADD R193, R193, 0x1, -R251 ;  /* 0x00000001c1c1e824 */ /* 0x000fe200078e0afb */
[----:B------:R-:W-:Y:S01]  /*c550*/  ISETP.GE.AND P6, PT, R9, RZ, PT ;  /* 0x000000ff0900720c */ /* 0x000fe20003fc6270 */
[----:B------:R-:W-:Y:S01]  /*c560*/  IMAD.MOV.U32 R52, RZ, RZ, R167 ;  /* 0x000000ffff347224 */ /* 0x000fe200078e00a7 */
[----:B------:R1:W-:Y:S01]  /*c570*/  STL [R1+0x398], R41 ;  /* 0x0003982901007387 */ /* 0x0003e20000100800 */
[----:B------:R-:W-:Y:S01]  /*c580*/  @!P3 IMAD.IADD R166, R166, 0x1, -R251 ;  /* 0x00000001a6a6b824 */ /* 0x000fe200078e0afb */
[----:B------:R-:W-:Y:S01]  /*c590*/  IADD3 R9, R248, 0x10d, RZ ;  /* 0x0000010df8097810 */ /* 0x000fe20007ffe0ff */
[----:B------:R-:W-:Y:S01]  /*c5a0*/  IMAD R190, R251, R144, R190 ;  /* 0x00000090fbbe7224 */ /* 0x000fe200078e02be */
[----:B------:R2:W-:Y:S01]  /*c5b0*/  STL [R1+0x4a4], R20 ;  /* 0x0004a41401007387 */ /* 0x0005e20000100800 */
[----:B------:R-:W-:Y:S01]  /*c5c0*/  IMAD.HI.U32 R144, R205, R161, RZ ;  /* 0x000000a1cd907227 */ /* 0x000fe200078e00ff */
[----:B------:R-:W-:-:S03]  /*c5d0*/  ISETP.GT.U32.AND P3, PT, R251, R166, PT ;  /* 0x000000a6fb00720c */ /* 0x000fc60003f64070 */
[----:B------:R-:W-:Y:S01]  /*c5e0*/  @!P5 IMAD.MOV R52, RZ, RZ, -R52 ;  /* 0x000000ffff34d224 */ /* 0x000fe200078e0a34 */
[----:B------:R-:W-:Y:S01]  /*c5f0*/  ISETP.GE.AND P5, PT, R51, RZ, PT ;  /* 0x000000ff3300720c */ /* 0x000fe20003fa6270 */
[----:B------:R-:W-:Y:S01]  /*c600*/  IMAD.MOV R144, RZ, RZ, -R144 ;  /* 0x000000ffff907224 */ /* 0x000fe200078e0a90 */
[----:B-1----:R-:W-:Y:S01]  /*c610*/  IADD3 R41, R248, 0x10f, RZ ;  /* 0x0000010ff8297810 */ /* 0x002fe20007ffe0ff */
[----:B------:R-:W-:-:S03]  /*c620*/  IMAD.HI.U32 R146, R205, R173, RZ ;  /* 0x000000adcd927227 */ /* 0x000fc600078e00ff */
[----:B------:R-:W-:Y:S01]  /*c630*/  IABS R167, R41 ;  /* 0x0000002900a77213 */ /* 0x000fe20000000000 */
[----:B--2---:R-:W-:Y:S01]  /*c640*/  IMAD.MOV.U32 R20, RZ, RZ, R176 ;  /* 0x000000ffff147224 */ /* 0x004fe200078e00b0 */
[----:B------:R-:W-:Y:S01]  /*c650*/  IABS R176, R36 ;  /* 0x0000002400b07213 */ /* 0x000fe20000000000 */
[----:B------:R-:W-:Y:S01]  /*c660*/  @!P3 IMAD.IADD R166, R166, 0x1, -R251 ;  /* 0x00000001a6a6b824 */ /* 0x000fe200078e0afb */
[C---:B------:R-:W-:Y:S01]  /*c670*/  ISETP.GT.U32.AND P3, PT, R251.reuse, R169, PT ;  /* 0x000000a9fb00720c */ /* 0x040fe20003f64070 */
[----:B------:R-:W-:Y:S01]  /*c680*/  @!P4 IMAD.MOV R20, RZ, RZ, -R20 ;  /* 0x000000ffff14c224 */ /* 0x000fe200078e0a14 */
[C---:B------:R-:W-:Y:S01]  /*c690*/  ISETP.GT.U32.AND P4, PT, R251.reuse, R193, PT ;  /* 0x000000c1fb00720c */ /* 0x040fe20003f84070 */
[----:B------:R-:W-:Y:S01]  /*c6a0*/  IMAD.MOV.U32 R50, RZ, RZ, R166 ;  /* 0x000000ffff327224 */ /* 0x000fe200078e00a6 */
[----:B------:R-:W-:Y:S01]  /*c6b0*/  IABS R166, R42 ;  /* 0x0000002a00a67213 */ /* 0x000fe20000000000 */
[C---:B------:R-:W-:Y:S01]  /*c6c0*/  IMAD R161, R251.reuse, R144, R161 ;  /* 0x00000090fba17224 */ /* 0x040fe200078e02a1 */
[----:B------:R1:W-:Y:S01]  /*c6d0*/  STL [R1+0x384], R20 ;  /* 0x0003841401007387 */ /* 0x0003e20000100800 */
[----:B------:R-:W-:Y:S01]  /*c6e0*/  @!P6 IMAD.MOV R50, RZ, RZ, -R50 ;  /* 0x000000ffff32e224 */ /* 0x000fe200078e0a32 */
[----:B------:R-:W-:Y:S01]  /*c6f0*/  ISETP.GT.U32.AND P6, PT, R251, R160, PT ;  /* 0x000000a0fb00720c */ /* 0x000fe20003fc4070 */
[----:B------:R-:W-:Y:S01]  /*c700*/  IMAD.MOV R146, RZ, RZ, -R146 ;  /* 0x000000ffff927224 */ /* 0x000fe200078e0a92 */
[----:B------:R-:W-:Y:S01]  /*c710*/  STL [R1+0x2778], R9 ;  /* 0x0027780901007387 */ /* 0x000fe20000100800 */
[----:B------:R-:W-:-:S03]  /*c720*/  IMAD.HI.U32 R145, R205, R162, RZ ;  /* 0x000000a2cd917227 */ /* 0x000fc600078e00ff */
[----:B------:R-:W-:Y:S01]  /*c730*/  STL [R1+0x2780], R42 ;  /* 0x0027802a01007387 */ /* 0x000fe20000100800 */
[--C-:B------:R-:W-:Y:S01]  /*c740*/  @!P4 IMAD.IADD R193, R193, 0x1, -R251.reuse ;  /* 0x00000001c1c1c824 */ /* 0x100fe200078e0afb */
[----:B------:R-:W-:Y:S01]  /*c750*/  ISETP.GE.AND P4, PT, R35, RZ, PT ;  /* 0x000000ff2300720c */ /* 0x000fe20003f86270 */
[----:B------:R-:W-:Y:S01]  /*c760*/  @!P3 IMAD.IADD R169, R169, 0x1, -R251 ;  /* 0x00000001a9a9b824 */ /* 0x000fe200078e0afb */
[C---:B------:R-:W-:Y:S01]  /*c770*/  ISETP.GT.U32.AND P3, PT, R251.reuse, R191, PT ;  /* 0x000000bffb00720c */ /* 0x040fe20003f64070 */
[----:B------:R-:W-:Y:S01]  /*c780*/  IMAD.MOV.U32 R35, RZ, RZ, R193 ;  /* 0x000000ffff237224 */ /* 0x000fe200078e00c1 */
[----:B-1----:R-:W-:Y:S01]  /*c790*/  IADD3 R20, R248, 0x111, RZ ;  /* 0x00000111f8147810 */ /* 0x002fe20007ffe0ff */
[----:B------:R-:W-:Y:S01]  /*c7a0*/  @!P6 IMAD.IADD R160, R160, 0x1, -R251 ;  /* 0x00000001a0a0e824 */ /* 0x000fe200078e0afb */
[----:B------:R-:W-:Y:S01]  /*c7b0*/  STL [R1+0x2788], R41 ;  /* 0x0027882901007387 */ /* 0x000fe20000100800 */
[----:B------:R-:W-:Y:S01]  /*c7c0*/  @!P5 IMAD.MOV R35, RZ, RZ, -R35 ;  /* 0x000000ffff23d224 */ /* 0x000fe200078e0a23 */
[C---:B------:R-:W-:Y:S01]  /*c7d0*/  ISETP.GT.U32.AND P5, PT, R251.reuse, R169, PT ;  /* 0x000000a9fb00720c */ /* 0x040fe20003fa4070 */
[C---:B------:R-:W-:Y:S01]  /*c7e0*/  IMAD R173, R251.reuse, R146, R173 ;  /* 0x00000092fbad7224 */ /* 0x040fe200078e02ad */
[----:B------:R-:W-:Y:S01]  /*c7f0*/  ISETP.GT.U32.AND P6, PT, R251, R160, PT ;  /* 0x000000a0fb00720c */ /* 0x000fe20003fc4070 */
[----:B------:R-:W-:Y:S01]  /*c800*/  STL [R1+0x2790], R36 ;  /* 0x0027902401007387 */ /* 0x000fe20000100800 */
[----:B------:R-:W-:-:S02]  /*c810*/  IMAD.MOV R145, RZ, RZ, -R145 ;  /* 0x000000ffff917224 */ /* 0x000fc400078e0a91 */
[----:B------:R-:W-:Y:S01]  /*c820*/  IMAD.HI.U32 R144, R205, R163, RZ ;  /* 0x000000a3cd907227 */ /* 0x000fe200078e00ff */
[----:B------:R-:W-:Y:S03]  /*c830*/  STL [R1+0x2794], R20 ;  /* 0x0027941401007387 */ /* 0x000fe60000100800 */
[--C-:B------:R-:W-:Y:S01]  /*c840*/  @!P3 IMAD.IADD R191, R191, 0x1, -R251.reuse ;  /* 0x00000001bfbfb824 */ /* 0x100fe200078e0afb */
[----:B------:R-:W-:Y:S01]  /*c850*/  STL [R1+0x38c], R52 ;  /* 0x00038c3401007387 */ /* 0x000fe20000100800 */
[----:B------:R-:W-:Y:S02]  /*c860*/  IMAD R162, R251, R145, R162 ;  /* 0x00000091fba27224 */ /* 0x000fe400078e02a2 */
[--C-:B------:R-:W-:Y:S01]  /*c870*/  @!P5 IMAD.IADD R169, R169, 0x1, -R251.reuse ;  /* 0x00000001a9a9d824 */ /* 0x100fe200078e0afb */
[C---:B------:R-:W-:Y:S01]  /*c880*/  ISETP.GT.U32.AND P3, PT, R251.reuse, R191, PT ;  /* 0x000000bffb00720c */ /* 0x040fe20003f64070 */
[----:B------:R-:W-:Y:S01]  /*c890*/  @!P6 IMAD.IADD R160, R160, 0x1, -R251 ;  /* 0x00000001a0a0e824 */ /* 0x000fe200078e0afb */
[C---:B------:R-:W-:Y:S01]  /*c8a0*/  ISETP.GT.U32.AND P5, PT, R251.reuse, R175, PT ;  /* 0x000000affb00720c */ /* 0x040fe20003fa4070 */
[----:B------:R-:W-:Y:S01]  /*c8b0*/  STL [R1+0x49c], R50 ;  /* 0x00049c3201007387 */ /* 0x000fe20000100800 */
[----:B------:R-:W-:Y:S01]  /*c8c0*/  ISETP.GT.U32.AND P6, PT, R251, R174, PT ;  /* 0x000000aefb00720c */ /* 0x000fe20003fc4070 */
[----:B------:R-:W-:-:S02]  /*c8d0*/  IMAD.MOV.U32 R51, RZ, RZ, R160 ;  /* 0x000000ffff337224 */ /* 0x000fc400078e00a0 */
[----:B------:R1:W-:Y:S01]  /*c8e0*/  STL [R1+0x494], R35 ;  /* 0x0004942301007387 */ /* 0x0003e20000100800 */
[----:B------:R-:W-:Y:S02]  /*c8f0*/  IMAD.MOV R144, RZ, RZ, -R144 ;  /* 0x000000ffff907224 */ /* 0x000fe400078e0a90 */
[----:B------:R-:W-:-:S04]  /*c900*/  IMAD.HI.U32 R147, R205, R164, RZ ;  /* 0x000000a4cd937227 */ /* 0x000fc800078e00ff */
[--C-:B------:R-:W-:Y:S01]  /*c910*/  @!P3 IMAD.IADD R191, R191, 0x1, -R251.reuse ;  /* 0x00000001bfbfb824 */ /* 0x100fe200078e0afb */
[----:B------:R-:W-:Y:S01]  /*c920*/  ISETP.GE.AND P3, PT, R14, RZ, PT ;  /* 0x000000ff0e00720c */ /* 0x000fe20003f66270 */
[--C-:B------:R-:W-:Y:S01]  /*c930*/  @!P5 IMAD.IADD R175, R175, 0x1, -R251.reuse ;  /* 0x00000001afafd824 */ /* 0x100fe200078e0afb */
[----:B------:R-:W-:Y:S01]  /*c940*/  ISETP.GE.AND P5, PT, R34, RZ, PT ;  /* 0x000000ff2200720c */ /* 0x000fe20003fa6270 */
[----:B------:R-:W-:Y:S01]  /*c950*/  @!P6 IMAD.IADD R174, R174, 0x1, -R251 ;  /* 0x00000001aeaee824 */ /* 0x000fe200078e0afb */
[C---:B-1----:R-:W-:Y:S01]  /*c960*/  IADD3 R35, R248.reuse, 0x113, RZ ;  /* 0x00000113f8237810 */ /* 0x042fe20007ffe0ff */
[----:B------:R-:W-:Y:S01]  /*c970*/  IMAD.MOV.U32 R14, RZ, RZ, R169 ;  /* 0x000000ffff0e7224 */ /* 0x000fe200078e00a9 */
[C---:B------:R-:W-:Y:S01]  /*c980*/  ISETP.GT.U32.AND P6, PT, R251.reuse, R175, PT ;  /* 0x000000affb00720c */ /* 0x040fe20003fc4070 */
[----:B------:R-:W-:Y:S01]  /*c990*/  IMAD.MOV.U32 R50, RZ, RZ, R191 ;  /* 0x000000ffff327224 */ /* 0x000fe200078e00bf */
[----:B------:R-:W-:Y:S01]  /*c9a0*/  IADD3 R34, R248, 0x114, RZ ;  /* 0x00000114f8227810 */ /* 0x000fe20007ffe0ff */
[----:B------:R-:W-:Y:S01]  /*c9b0*/  @!P4 IMAD.MOV R14, RZ, RZ, -R14 ;  /* 0x000000ffff0ec224 */ /* 0x000fe200078e0a0e */
[C---:B------:R-:W-:Y:S01]  /*c9c0*/  ISETP.GT.U32.AND P4, PT, R251.reuse, R174, PT ;  /* 0x000000aefb00720c */ /* 0x040fe20003f84070 */
[C---:B------:R-:W-:Y:S01]  /*c9d0*/  IMAD R163, R251.reuse, R144, R163 ;  /* 0x00000090fba37224 */ /* 0x040fe200078e02a3 */
[----:B------:R-:W-:Y:S01]  /*c9e0*/  IABS R144, R49 ;  /* 0x0000003100907213 */ /* 0x000fe20000000000 */
[----:B------:R-:W-:Y:S01]  /*c9f0*/  @!P3 IMAD.MOV R51, RZ, RZ, -R51 ;  /* 0x000000ffff33b224 */ /* 0x000fe200078e0a33 */
[----:B------:R-:W-:Y:S01]  /*ca00*/  ISETP.GT.U32.AND P3, PT, R251, R168, PT ;  /* 0x000000a8fb00720c */ /* 0x000fe20003f64070 */
[----:B------:R-:W-:Y:S01]  /*ca10*/  @!P5 IMAD.MOV R50, RZ, RZ, -R50 ;  /* 0x000000ffff32d224 */ /* 0x000fe200078e0a32 */
[----:B------:R-:W-:Y:S01]  /*ca20*/  ISETP.GE.AND P5, PT, R40, RZ, PT ;  /* 0x000000ff2800720c */ /* 0x000fe20003fa6270 */
[----:B------:R1:W-:Y:S01]  /*ca30*/  STL [R1+0x380], R14 ;  /* 0x0003800e01007387 */ /* 0x0003e20000100800 */
[----:B------:R-:W-:Y:S01]  /*ca40*/  IADD3 R40, R248, 0x116, RZ ;  /* 0x00000116f8287810 */ /* 0x000fe20007ffe0ff */
[----:B------:R-:W-:Y:S01]  /*ca50*/  @!P6 IMAD.IADD R175, R175, 0x1, -R251 ;  /* 0x00000001afafe824 */ /* 0x000fe200078e0afb */
[C---:B------:R-:W-:Y:S01]  /*ca60*/  ISETP.GT.U32.AND P6, PT, R251.reuse, R190, PT ;  /* 0x000000befb00720c */ /* 0x040fe20003fc4070 */
[----:B------:R-:W-:Y:S01]  /*ca70*/  IMAD.MOV R147, RZ, RZ, -R147 ;  /* 0x000000ffff937224 */ /* 0x000fe200078e0a93 */
[----:B------:R-:W-:Y:S01]  /*ca80*/  IABS R160, R35 ;  /* 0x0000002300a07213 */ /* 0x000fe20000000000 */
[----:B------:R-:W-:Y:S01]  /*ca90*/  @!P4 IMAD.IADD R174, R174, 0x1, -R251 ;  /* 0x00000001aeaec824 */ /* 0x000fe200078e0afb */
[----:B------:R-:W-:Y:S01]  /*caa0*/  ISETP.GT.U32.AND P4, PT, R251, R161, PT ;  /* 0x000000a1fb00720c */ /* 0x000fe20003f84070 */
[----:B------:R-:W-:Y:S01]  /*cab0*/  IMAD.HI.U32 R146, R205, R189, RZ ;  /* 0x000000bdcd927227 */ /* 0x000fe200078e00ff */
[----:B------:R-:W-:-:S02]  /*cac0*/  IABS R191, R34 ;  /* 0x0000002200bf7213 */ /* 0x000fc40000000000 */
[----:B-1----:R-:W-:Y:S01]  /*cad0*/  IADD3 R14, R248, 0x112, RZ ;  /* 0x00000112f80e7810 */ /* 0x002fe20007ffe0ff */
[----:B------:R-:W-:Y:S01]  /*cae0*/  @!P3 IMAD.IADD R168, R168, 0x1, -R251 ;  /* 0x00000001a8a8b824 */ /* 0x000fe200078e0afb */
[----:B------:R-:W-:Y:S01]  /*caf0*/  ISETP.GE.AND P3, PT, R38, RZ, PT ;  /* 0x000000ff2600720c */ /* 0x000fe20003f66270 */
[----:B------:R-:W-:Y:S02]  /*cb00*/  IMAD.MOV.U32 R38, RZ, RZ, R175 ;  /* 0x000000ffff267224 */ /* 0x000fe400078e00af */
[--C-:B------:R-:W-:Y:S01]  /*cb10*/  @!P6 IMAD.IADD R190, R190, 0x1, -R251.reuse ;  /* 0x00000001bebee824 */ /* 0x100fe200078e0afb */
[----:B------:R-:W-:Y:S01]  /*cb20*/  STL [R1+0x2764], R14 ;  /* 0x0027640e01007387 */ /* 0x000fe20000100800 */
[----:B------:R-:W-:Y:S01]  /*cb30*/  @!P5 IMAD.MOV R38, RZ, RZ, -R38 ;  /* 0x000000ffff26d224 */ /* 0x000fe200078e0a26 */
[----:B------:R-:W-:Y:S01]  /*cb40*/  ISETP.GT.U32.AND P5, PT, R251, R168, PT ;  /* 0x000000a8fb00720c */ /* 0x000fe20003fa4070 */
[----:B------:R-:W-:Y:S01]  /*cb50*/  @!P4 IMAD.IADD R161, R161, 0x1, -R251 ;  /* 0x00000001a1a1c824 */ /* 0x000fe200078e0afb */
[----:B------:R-:W-:Y:S01]  /*cb60*/  STL [R1+0x276c], R35 ;  /* 0x00276c2301007387 */ /* 0x000fe20000100800 */
[C---:B------:R-:W-:Y:S01]  /*cb70*/  ISETP.GT.U32.AND P6, PT, R251.reuse, R190, PT ;  /* 0x000000befb00720c */ /* 0x040fe20003fc4070 */
[C---:B------:R-:W-:Y:S01]  /*cb80*/  IMAD R164, R251.reuse, R147, R164 ;  /* 0x00000093fba47224 */ /* 0x040fe200078e02a4 */
[----:B------:R-:W-:Y:S01]  /*cb90*/  IABS R147, R7 ;  /* 0x0000000700937213 */ /* 0x000fe20000000000 */
[----:B------:R-:W-:Y:S01]  /*cba0*/  STL [R1+0x2774], R34 ;  /* 0x0027742201007387 */ /* 0x000fe20000100800 */
[----:B------:R-:W-:Y:S01]  /*cbb0*/  ISETP.GT.U32.AND P4, PT, R251, R161, PT ;  /* 0x000000a1fb00720c */ /* 0x000fe20003f84070 */
[----:B------:R-:W-:-:S02]  /*cbc0*/  IMAD.MOV R146, RZ, RZ, -R146 ;  /* 0x000000ffff927224 */ /* 0x000fc400078e0a92 */
[----:B------:R-:W-:Y:S01]  /*cbd0*/  STL [R1+0x37c], R51 ;  /* 0x00037c3301007387 */ /* 0x000fe20000100800 */
[----:B------:R-:W-:-:S03]  /*cbe0*/  IMAD.HI.U32 R145, R205, R144, RZ ;  /* 0x00000090cd917227 */ /* 0x000fc600078e00ff */
[----:B------:R-:W-:Y:S01]  /*cbf0*/  STL [R1+0x378], R50 ;  /* 0x0003783201007387 */ /* 0x000fe20000100800 */
[--C-:B------:R-:W-:Y:S01]  /*cc00*/  @!P5 IMAD.IADD R168, R168, 0x1, -R251.reuse ;  /* 0x00000001a8a8d824 */ /* 0x100fe200078e0afb */
[----:B------:R-:W-:Y:S01]  /*cc10*/  ISETP.GT.U32.AND P5, PT, R251, R162, PT ;  /* 0x000000a2fb00720c */ /* 0x000fe20003fa4070 */
[--C-:B------:R-:W-:Y:S01]  /*cc20*/  @!P6 IMAD.IADD R190, R190, 0x1, -R251.reuse ;  /* 0x00000001bebee824 */ /* 0x100fe200078e0afb */
[----:B------:R1:W-:Y:S01]  /*cc30*/  STL [R1+0x374], R38 ;  /* 0x0003742601007387 */ /* 0x0003e20000100800 */
[----:B------:R-:W-:Y:S01]  /*cc40*/  ISETP.GE.AND P6, PT, R0, RZ, PT ;  /* 0x000000ff0000720c */ /* 0x000fe20003fc6270 */
[----:B------:R-:W-:Y:S01]  /*cc50*/  @!P4 IMAD.IADD R161, R161, 0x1, -R251 ;  /* 0x00000001a1a1c824 */ /* 0x000fe200078e0afb */
[----:B------:R-:W-:Y:S01]  /*cc60*/  IADD3 R0, R248, 0x115, RZ ;  /* 0x00000115f8007810 */ /* 0x000fe20007ffe0ff */
[----:B------:R-:W-:Y:S01]  /*cc70*/  IMAD R189, R251, R146, R189 ;  /* 0x00000092fbbd7224 */ /* 0x000fe200078e02bd */
[----:B------:R-:W-:Y:S01]  /*cc80*/  ISETP.GE.AND P4, PT, R33, RZ, PT ;  /* 0x000000ff2100720c */ /* 0x000fe20003f86270 */
[----:B------:R-:W-:Y:S01]  /*cc90*/  IMAD.MOV.U32 R33, RZ, RZ, R190 ;  /* 0x000000ffff217224 */ /* 0x000fe200078e00be */
[----:B------:R-:W-:Y:S01]  /*cca0*/  IABS R146, R25 ;  /* 0x0000001900927213 */ /* 0x000fe20000000000 */
[----:B------:R-:W-:-:S02]  /*ccb0*/  IMAD.MOV R145, RZ, RZ, -R145 ;  /* 0x000000ffff917224 */ /* 0x000fc400078e0a91 */
[----:B-1----:R-:W-:Y:S02]  /*ccc0*/  IMAD.MOV.U32 R38, RZ, RZ, R174 ;  /* 0x000000ffff267224 */ /* 0x002fe400078e00ae */
[----:B------:R-:W-:Y:S02]  /*ccd0*/  @!P5 IMAD.IADD R162, R162, 0x1, -R251 ;  /* 0x00000001a2a2d824 */ /* 0x000fe400078e0afb */
[----:B------:R-:W-:Y:S01]  /*cce0*/  @!P3 IMAD.MOV R38, RZ, RZ, -R38 ;  /* 0x000000ffff26b224 */ /* 0x000fe200078e0a26 */
[C---:B------:R-:W-:Y:S01]  /*ccf0*/  ISETP.GT.U32.AND P3, PT, R251.reuse, R173, PT ;  /* 0x000000adfb00720c */ /* 0x040fe20003f64070 */
[----:B------:R-:W-:Y:S01]  /*cd00*/  IMAD R144, R251, R145, R144 ;  /* 0x00000091fb907224 */ /* 0x000fe200078e0290 */
[----:B------:R-:W-:Y:S01]  /*cd10*/  IABS R145, R48 ;  /* 0x0000003000917213 */ /* 0x000fe20000000000 */
[----:B------:R-:W-:Y:S01]  /*cd20*/  @!P4 IMAD.MOV R33, RZ, RZ, -R33 ;  /* 0x000000ffff21c224 */ /* 0x000fe200078e0a21 */
[----:B------:R1:W-:Y:S01]  /*cd30*/  STL [R1+0x370], R38 ;  /* 0x0003702601007387 */ /* 0x0003e20000100800 */
[----:B------:R-:W-:Y:S01]  /*cd40*/  ISETP.GE.AND P4, PT, R28, RZ, PT ;  /* 0x000000ff1c00720c */ /* 0x000fe20003f86270 */
[C---:B------:R-:W-:Y:S01]  /*cd50*/  IMAD.HI.U32 R153, R205.reuse, R146, RZ ;  /* 0x00000092cd997227 */ /* 0x040fe200078e00ff */
[----:B------:R-:W-:Y:S01]  /*cd60*/  IADD3 R28, R248, 0x118, RZ ;  /* 0x00000118f81c7810 */ /* 0x000fe20007ffe0ff */
[----:B------:R-:W-:Y:S02]  /*cd70*/  STL [R1+0x2754], R0 ;  /* 0x0027540001007387 */ /* 0x000fe40000100800 */
[----:B------:R-:W-:-:S02]  /*cd80*/  IMAD.HI.U32 R151, R205, R145, RZ ;  /* 0x00000091cd977227 */ /* 0x000fc400078e00ff */
[----:B------:R-:W-:Y:S02]  /*cd90*/  STL [R1+0x275c], R40 ;  /* 0x00275c2801007387 */ /* 0x000fe40000100800 */
[----:B------:R-:W-:Y:S01]  /*cda0*/  @!P3 IMAD.IADD R173, R173, 0x1, -R251 ;  /* 0x00000001adadb824 */ /* 0x000fe200078e0afb */
[----:B------:R-:W-:Y:S01]  /*cdb0*/  ISETP.GE.AND P3, PT, R16, RZ, PT ;  /* 0x000000ff1000720c */ /* 0x000fe20003f66270 */
[----:B------:R-:W-:Y:S01]  /*cdc0*/  IMAD.MOV.U32 R16, RZ, RZ, R168 ;  /* 0x000000ffff107224 */ /* 0x000fe200078e00a8 */
[----:B-1----:R-:W-:Y:S01]  /*cdd0*/  IADD3 R38, R248, 0x117, RZ ;  /* 0x00000117f8267810 */ /* 0x002fe20007ffe0ff */
[----:B------:R-:W-:Y:S01]  /*cde0*/  IMAD.MOV R151, RZ, RZ, -R151 ;  /* 0x000000ffff977224 */ /* 0x000fe200078e0a97 */
[C---:B------:R-:W-:Y:S01]  /*cdf0*/  ISETP.GT.U32.AND P5, PT, R251.reuse, R173, PT ;  /* 0x000000adfb00720c */ /* 0x040fe20003fa4070 */
[----:B------:R-:W-:Y:S01]  /*ce00*/  @!P6 IMAD.MOV R16, RZ, RZ, -R16 ;  /* 0x000000ffff10e224 */ /* 0x000fe200078e0a10 */
[C---:B------:R-:W-:Y:S01]  /*ce10*/  ISETP.GT.U32.AND P6, PT, R251.reuse, R162, PT ;  /* 0x000000a2fb00720c */ /* 0x040fe20003fc4070 */
[----:B------:R-:W-:Y:S01]  /*ce20*/  STL [R1+0x2760], R38 ;  /* 0x0027602601007387 */ /* 0x000fe20000100800 */
[----:B------:R-:W-:Y:S01]  /*ce30*/  IMAD R145, R251, R151, R145 ;  /* 0x00000097fb917224 */ /* 0x000fe200078e0291 */
[----:B------:R-:W-:Y:S01]  /*ce40*/  IABS R168, R40 ;  /* 0x0000002800a87213 */ /* 0x000fe20000000000 */
[----:B------:R-:W-:Y:S01]  /*ce50*/  IMAD.MOV R153, RZ, RZ, -R153 ;  /* 0x000000ffff997224 */ /* 0x000fe200078e0a99 */
[----:B------:R1:W-:Y:S01]  /*ce60*/  STL [R1+0x36c], R16 ;  /* 0x00036c1001007387 */ /* 0x0003e20000100800 */
[----:B------:R-:W-:-:S03]  /*ce70*/  IMAD.HI.U32 R151, R205, R147, RZ ;  /* 0x00000093cd977227 */ /* 0x000fc600078e00ff */
[----:B------:R2:W-:Y:S01]  /*ce80*/  STL [R1+0x364], R33 ;  /* 0x0003642101007387 */ /* 0x0005e20000100800 */
[----:B------:R-:W-:Y:S02]  /*ce90*/  IMAD R146, R251, R153, R146 ;  /* 0x00000099fb927224 */ /* 0x000fe400078e0292 */
[--C-:B------:R-:W-:Y:S01]  /*cea0*/  @!P5 IMAD.IADD R173, R173, 0x1, -R251.reuse ;  /* 0x00000001adadd824 */ /* 0x100fe200078e0afb */
[C---:B------:R-:W-:Y:S01]  /*ceb0*/  ISETP.GT.U32.AND P5, PT, R251.reuse, R164, PT ;  /* 0x000000a4fb00720c */ /* 0x040fe20003fa4070 */
[----:B------:R-:W-:Y:S01]  /*cec0*/  @!P6 IMAD.IADD R162, R162, 0x1, -R251 ;  /* 0x00000001a2a2e824 */ /* 0x000fe200078e0afb */
[C---:B------:R-:W-:Y:S01]  /*ced0*/  ISETP.GT.U32.AND P6, PT, R251.reuse, R189, PT ;  /* 0x000000bdfb00720c */ /* 0x040fe20003fc4070 */
[----:B-1----:R-:W-:Y:S02]  /*cee0*/  IMAD.MOV.U32 R16, RZ, RZ, R161 ;  /* 0x000000ffff107224 */ /* 0x002fe400078e00a1 */
[----:B------:R-:W-:Y:S01]  /*cef0*/  IMAD.MOV R151, RZ, RZ, -R151 ;  /* 0x000000ffff977224 */ /* 0x000fe200078e0a97 */
[----:B--2---:R-:W-:Y:S01]  /*cf00*/  IADD3 R33, R248, 0x11d, RZ ;  /* 0x0000011df8217810 */ /* 0x004fe20007ffe0ff */
[----:B------:R-:W-:Y:S01]  /*cf10*/  @!P3 IMAD.MOV R16, RZ, RZ, -R16 ;  /* 0x000000ffff10b224 */ /* 0x000fe200078e0a10 */
[C---:B------:R-:W-:Y:S01]  /*cf20*/  ISETP.GT.U32.AND P3, PT, R251.reuse, R163, PT ;  /* 0x000000a3fb00720c */ /* 0x040fe20003f64070 */
[----:B------:R-:W-:-:S02]  /*cf30*/  IMAD R147, R251, R151, R147 ;  /* 0x00000097fb937224 */ /* 0x000fc400078e0293 */
[----:B------:R-:W-:Y:S01]  /*cf40*/  IMAD.HI.U32 R187, R205, R188, RZ ;  /* 0x000000bccdbb7227 */ /* 0x000fe200078e00ff */
[----:B------:R1:W-:Y:S03]  /*cf50*/  STL [R1+0x474], R16 ;  /* 0x0004741001007387 */ /* 0x0003e60000100800 */
[--C-:B------:R-:W-:Y:S01]  /*cf60*/  @!P5 IMAD.IADD R164, R164, 0x1, -R251.reuse ;  /* 0x00000001a4a4d824 */ /* 0x100fe200078e0afb */
[----:B------:R-:W-:Y:S01]  /*cf70*/  STL [R1+0x2750], R28 ;  /* 0x0027501c01007387 */ /* 0x000fe20000100800 */
[----:B------:R-:W-:Y:S02]  /*cf80*/  @!P6 IMAD.IADD R189, R189, 0x1, -R251 ;  /* 0x00000001bdbde824 */ /* 0x000fe400078e0afb */
[----:B------:R-:W-:Y:S02]  /*cf90*/  IMAD.MOV R187, RZ, RZ, -R187 ;  /* 0x000000ffffbb7224 */ /* 0x000fe400078e0abb */
[----:B------:R-:W-:Y:S01]  /*cfa0*/  @!P3 IMAD.IADD R163, R163, 0x1, -R251 ;  /* 0x00000001a3a3b824 */ /* 0x000fe200078e0afb */
[----:B------:R-:W-:Y:S01]  /*cfb0*/  ISETP.GE.AND P3, PT, R26, RZ, PT ;  /* 0x000000ff1a00720c */ /* 0x000fe20003f66270 */
[----:B-1----:R-:W-:Y:S01]  /*cfc0*/  IMAD.MOV.U32 R16, RZ, RZ, R173 ;  /* 0x000000ffff107224 */ /* 0x002fe200078e00ad */
[C---:B------:R-:W-:Y:S01]  /*cfd0*/  ISETP.GT.U32.AND P6, PT, R251.reuse, R189, PT ;  /* 0x000000bdfb00720c */ /* 0x040fe20003fc4070 */
[C---:B------:R-:W-:Y:S01]  /*cfe0*/  IMAD R188, R251.reuse, R187, R188 ;  /* 0x000000bbfbbc7224 */ /* 0x040fe200078e02bc */
[C---:B------:R-:W-:Y:S01]  /*cff0*/  ISETP.GT.U32.AND P5, PT, R251.reuse, R163, PT ;  /* 0x000000a3fb00720c */ /* 0x040fe20003fa4070 */
[----:B------:R-:W-:Y:S01]  /*d000*/  @!P4 IMAD.MOV R16, RZ, RZ, -R16 ;  /* 0x000000ffff10c224 */ /* 0x000fe200078e0a10 */
[----:B------:R-:W-:Y:S01]  /*d010*/  ISETP.GT.U32.AND P4, PT, R251, R164, PT ;  /* 0x000000a4fb00720c */ /* 0x000fe20003f84070 */
[----:B------:R-:W-:Y:S01]  /*d020*/  IMAD.HI.U32 R153, R205, R148, RZ ;  /* 0x00000094cd997227 */ /* 0x000fe200078e00ff */
[----:B------:R-:W-:-:S02]  /*d030*/  IADD3 R26, R248, 0x119, RZ ;  /* 0x00000119f81a7810 */ /* 0x000fc40007ffe0ff */
[----:B------:R1:W-:Y:S01]  /*d040*/  STL [R1+0x360], R16 ;  /* 0x0003601001007387 */ /* 0x0003e20000100800 */
[----:B------:R-:W-:-:S04]  /*d050*/  IMAD.HI.U32 R187, R205, R150, RZ ;  /* 0x00000096cdbb7227 */ /* 0x000fc800078e00ff */
[--C-:B------:R-:W-:Y:S01]  /*d060*/  @!P6 IMAD.IADD R189, R189, 0x1, -R251.reuse ;  /* 0x00000001bdbde824 */ /* 0x100fe200078e0afb */
[----:B------:R-:W-:Y:S01]  /*d070*/  ISETP.GT.U32.AND P6, PT, R251, R146, PT ;  /* 0x00000092fb00720c */ /* 0x000fe20003fc4070 */
[--C-:B------:R-:W-:Y:S01]  /*d080*/  @!P5 IMAD.IADD R163, R163, 0x1, -R251.reuse ;  /* 0x00000001a3a3d824 */ /* 0x100fe200078e0afb */
[C---:B------:R-:W-:Y:S01]  /*d090*/  ISETP.GT.U32.AND P5, PT, R251.reuse, R145, PT ;  /* 0x00000091fb00720c */ /* 0x040fe20003fa4070 */
[----:B------:R-:W-:Y:S01]  /*d0a0*/  @!P4 IMAD.IADD R164, R164, 0x1, -R251 ;  /* 0x00000001a4a4c824 */ /* 0x000fe200078e0afb */
[----:B------:R-:W-:Y:S01]  /*d0b0*/  ISETP.GE.AND P4, PT, R32, RZ, PT ;  /* 0x000000ff2000720c */ /* 0x000fe20003f86270 */
[----:B-1----:R-:W-:Y:S01]  /*d0c0*/  IMAD.MOV.U32 R16, RZ, RZ, R162 ;  /* 0x000000ffff107224 */ /* 0x002fe200078e00a2 */
[----:B------:R-:W-:Y:S01]  /*d0d0*/  IADD3 R32, R248, 0x11e, RZ ;  /* 0x0000011ef8207810 */ /* 0x000fe20007ffe0ff */
[----:B------:R-:W-:Y:S02]  /*d0e0*/  IMAD.MOV R153, RZ, RZ, -R153 ;  /* 0x000000ffff997224 */ /* 0x000fe400078e0a99 */
[----:B------:R-:W-:Y:S01]  /*d0f0*/  @!P3 IMAD.MOV R16, RZ, RZ, -R16 ;  /* 0x000000ffff10b224 */ /* 0x000fe200078e0a10 */
[----:B------:R-:W-:Y:S01]  /*d100*/  ISETP.GT.U32.AND P3, PT, R251, R144, PT ;  /* 0x00000090fb00720c */ /* 0x000fe20003f64070 */
[----:B------:R-:W-:-:S03]  /*d110*/  IMAD.HI.U32 R151, R205, R149, RZ ;  /* 0x00000095cd977227 */ /* 0x000fc600078e00ff */
[----:B------:R1:W-:Y:S01]  /*d120*/  STL [R1+0x35c], R16 ;  /* 0x00035c1001007387 */ /* 0x0003e20000100800 */
[--C-:B------:R-:W-:Y:S01]  /*d130*/  @!P5 IMAD.IADD R145, R145, 0x1, -R251.reuse ;  /* 0x000000019191d824 */ /* 0x100fe200078e0afb */
[----:B------:R-:W-:Y:S01]  /*d140*/  ISETP.GE.AND P5, PT, R8, RZ, PT ;  /* 0x000000ff0800720c */ /* 0x000fe20003fa6270 */
[----:B------:R-:W-:Y:S01]  /*d150*/  IMAD.MOV.U32 R8, RZ, RZ, R164 ;  /* 0x000000ffff087224 */ /* 0x000fe200078e00a4 */
[----:B------:R-:W-:Y:S01]  /*d160*/  STL [R1+0x2744], R26 ;  /* 0x0027441a01007387 */ /* 0x000fe20000100800 */
[----:B------:R-:W-:Y:S01]  /*d170*/  @!P6 IMAD.IADD R146, R146, 0x1, -R251 ;  /* 0x000000019292e824 */ /* 0x000fe200078e0afb */
[----:B------:R-:W-:Y:S01]  /*d180*/  ISETP.GT.U32.AND P6, PT, R251, R145, PT ;  /* 0x00000091fb00720c */ /* 0x000fe20003fc4070 */
[----:B------:R-:W-:Y:S02]  /*d190*/  IMAD.MOV R187, RZ, RZ, -R187 ;  /* 0x000000ffffbb7224 */ /* 0x000fe400078e0abb */
[----:B------:R-:W-:Y:S01]  /*d1a0*/  @!P3 IMAD.IADD R144, R144, 0x1, -R251 ;  /* 0x000000019090b824 */ /* 0x000fe200078e0afb */
[----:B------:R-:W-:Y:S01]  /*d1b0*/  ISETP.GE.AND P3, PT, R15, RZ, PT ;  /* 0x000000ff0f00720c */ /* 0x000fe20003f66270 */
[----:B------:R-:W-:Y:S01]  /*d1c0*/  IMAD.MOV.U32 R15, RZ, RZ, R163 ;  /* 0x000000ffff0f7224 */ /* 0x000fe200078e00a3 */
[----:B-1----:R-:W-:Y:S01]  /*d1d0*/  IADD3 R16, R248, 0x11a, RZ ;  /* 0x0000011af8107810 */ /* 0x002fe20007ffe0ff */
[C---:B------:R-:W-:Y:S01]  /*d1e0*/  IMAD R148, R251.reuse, R153, R148 ;  /* 0x00000099fb947224 */ /* 0x040fe200078e0294 */
[----:B------:R-:W-:Y:S01]  /*d1f0*/  IABS R153, R22 ;  /* 0x0000001600997213 */ /* 0x000fe20000000000 */
[----:B------:R-:W-:Y:S01]  /*d200*/  @!P4 IMAD.MOV R15, RZ, RZ, -R15 ;  /* 0x000000ffff0fc224 */ /* 0x000fe200078e0a0f */
[----:B------:R-:W-:Y:S01]  /*d210*/  ISETP.GT.U32.AND P4, PT, R251, R144, PT ;  /* 0x00000090fb00720c */ /* 0x000fe20003f84070 */
[----:B------:R-:W-:Y:S01]  /*d220*/  STL [R1+0x274c], R16 ;  /* 0x00274c1001007387 */ /* 0x000fe20000100800 */
[----:B------:R-:W-:-:S02]  /*d230*/  IMAD.MOV R151, RZ, RZ, -R151 ;  /* 0x000000ffff977224 */ /* 0x000fc400078e0a97 */
[----:B------:R-:W-:Y:S01]  /*d240*/  @!P6 IMAD.IADD R145, R145, 0x1, -R251 ;  /* 0x000000019191e824 */ /* 0x000fe200078e0afb */
[----:B------:R1:W-:Y:S01]  /*d250*/  STL [R1+0x358], R15 ;  /* 0x0003580f01007387 */ /* 0x0003e20000100800 */
[C---:B------:R-:W-:Y:S01]  /*d260*/  ISETP.GT.U32.AND P6, PT, R251.reuse, R188, PT ;  /* 0x000000bcfb00720c */ /* 0x040fe20003fc4070 */
[----:B------:R-:W-:Y:S01]  /*d270*/  @!P3 IMAD.MOV R8, RZ, RZ, -R8 ;  /* 0x000000ffff08b224 */ /* 0x000fe200078e0a08 */
[C---:B------:R-:W-:Y:S01]  /*d280*/  ISETP.GT.U32.AND P3, PT, R251.reuse, R146, PT ;  /* 0x00000092fb00720c */ /* 0x040fe20003f64070 */
[C---:B------:R-:W-:Y:S01]  /*d290*/  IMAD R150, R251.reuse, R187, R150 ;  /* 0x000000bbfb967224 */ /* 0x040fe200078e0296 */
[----:B------:R-:W-:Y:S01]  /*d2a0*/  IABS R187, R19 ;  /* 0x0000001300bb7213 */ /* 0x000fe20000000000 */
[----:B------:R-:W-:Y:S01]  /*d2b0*/  IMAD R149, R251, R151, R149 ;  /* 0x00000097fb957224 */ /* 0x000fe200078e0295 */
[----:B------:R2:W-:Y:S01]  /*d2c0*/  STL [R1+0x354], R8 ;  /* 0x0003540801007387 */ /* 0x0005e20000100800 */
[----:B------:R-:W-:Y:S01]  /*d2d0*/  @!P4 IMAD.IADD R144, R144, 0x1, -R251 ;  /* 0x000000019090c824 */ /* 0x000fe200078e0afb */
[----:B------:R-:W-:Y:S01]  /*d2e0*/  ISETP.GE.AND P4, PT, R49, RZ, PT ;  /* 0x000000ff3100720c */ /* 0x000fe20003f86270 */
[----:B------:R-:W-:Y:S01]  /*d2f0*/  IMAD.HI.U32 R195, R205, R153, RZ ;  /* 0x00000099cdc37227 */ /* 0x000fe200078e00ff */
[----:B-1----:R-:W-:-:S02]  /*d300*/  IADD3 R15, R248, 0x11b, RZ ;  /* 0x0000011bf80f7810 */ /* 0x002fc40007ffe0ff */
[----:B------:R-:W-:Y:S01]  /*d310*/  IABS R151, R23 ;  /* 0x0000001700977213 */ /* 0x000fe20000000000 */
[--C-:B------:R-:W-:Y:S02]  /*d320*/  @!P6 IMAD.IADD R188, R188, 0x1, -R251.reuse ;  /* 0x00000001bcbce824 */ /* 0x100fe400078e0afb */
[----:B------:R-:W-:Y:S01]  /*d330*/  @!P3 IMAD.IADD R146, R146, 0x1, -R251 ;  /* 0x000000019292b824 */ /* 0x000fe200078e0afb */
[----:B------:R-:W-:Y:S01]  /*d340*/  ISETP.GE.AND P3, PT, R48, RZ, PT ;  /* 0x000000ff3000720c */ /* 0x000fe20003f66270 */
[----:B--2---:R-:W-:Y:S01]  /*d350*/  IMAD.MOV.U32 R8, RZ, RZ, R189 ;  /* 0x000000ffff087224 */ /* 0x004fe200078e00bd */
[C---:B------:R-:W-:Y:S01]  /*d360*/  ISETP.GT.U32.AND P6, PT, R251.reuse, R188, PT ;  /* 0x000000bcfb00720c */ /* 0x040fe20003fc4070 */
[----:B------:R-:W-:Y:S01]  /*d370*/  IMAD.MOV.U32 R48, RZ, RZ, R145 ;  /* 0x000000ffff307224 */ /* 0x000fe200078e0091 */
[----:B------:R-:W-:Y:S01]  /*d380*/  IABS R189, R32 ;  /* 0x0000002000bd7213 */ /* 0x000fe20000000000 */
[----:B------:R-:W-:Y:S01]  /*d390*/  @!P5 IMAD.MOV R8, RZ, RZ, -R8 ;  /* 0x000000ffff08d224 */ /* 0x000fe200078e0a08 */
[----:B------:R-:W-:Y:S01]  /*d3a0*/  ISETP.GT.U32.AND P5, PT, R251, R147, PT ;  /* 0x00000093fb00720c */ /* 0x000fe20003fa4070 */
[----:B------:R-:W-:-:S03]  /*d3b0*/  IMAD.HI.U32 R185, R205, R151, RZ ;  /* 0x00000097cdb97227 */ /* 0x000fc600078e00ff */
[----:B------:R1:W-:Y:S01]  /*d3c0*/  STL [R1+0x350], R8 ;  /* 0x0003500801007387 */ /* 0x0003e20000100800 */
[----:B------:R-:W-:Y:S02]  /*d3d0*/  IMAD.MOV R185, RZ, RZ, -R185 ;  /* 0x000000ffffb97224 */ /* 0x000fe400078e0ab9 */
[----:B------:R-:W-:Y:S01]  /*d3e0*/  @!P3 IMAD.MOV R48, RZ, RZ, -R48 ;  /* 0x000000ffff30b224 */ /* 0x000fe200078e0a30 */
[----:B------:R-:W-:Y:S01]  /*d3f0*/  STL [R1+0x2738], R15 ;  /* 0x0027380f01007387 */ /* 0x000fe20000100800 */
[----:B------:R-:W-:Y:S01]  /*d400*/  ISETP.GT.U32.AND P3, PT, R251, R148, PT ;  /* 0x00000094fb00720c */ /* 0x000fe20003f64070 */
[----:B------:R-:W-:Y:S01]  /*d410*/  @!P6 IMAD.IADD R188, R188, 0x1, -R251 ;  /* 0x00000001bcbce824 */ /* 0x000fe200078e0afb */
[----:B------:R-:W-:Y:S01]  /*d420*/  ISETP.GE.AND P6, PT, R7, RZ, PT ;  /* 0x000000ff0700720c */ /* 0x000fe20003fc6270 */
[----:B------:R-:W-:Y:S01]  /*d430*/  IMAD R151, R251, R185, R151 ;  /* 0x000000b9fb977224 */ /* 0x000fe200078e0297 */
[C---:B------:R-:W-:Y:S01]  /*d440*/  IADD3 R7, R248.reuse, 0x11f, RZ ;  /* 0x0000011ff8077810 */ /* 0x040fe20007ffe0ff */
[----:B------:R-:W-:Y:S01]  /*d450*/  @!P5 IMAD.IADD R147, R147, 0x1, -R251 ;  /* 0x000000019393d824 */ /* 0x000fe200078e0afb */
[----:B------:R-:W-:Y:S01]  /*d460*/  ISETP.GE.AND P5, PT, R25, RZ, PT ;  /* 0x000000ff1900720c */ /* 0x000fe20003fa6270 */
[----:B------:R-:W-:Y:S01]  /*d470*/  IMAD.MOV.U32 R25, RZ, RZ, R144 ;  /* 0x000000ffff197224 */ /* 0x000fe200078e0090 */
[----:B-1----:R-:W-:Y:S01]  /*d480*/  IADD3 R8, R248, 0x11c, RZ ;  /* 0x0000011cf8087810 */ /* 0x002fe20007ffe0ff */
[----:B------:R-:W-:Y:S01]  /*d490*/  IMAD.MOV R152, RZ, RZ, -R195 ;  /* 0x000000ffff987224 */ /* 0x000fe200078e0ac3 */
[----:B------:R-:W-:Y:S01]  /*d4a0*/  IABS R185, R13 ;  /* 0x0000000d00b97213 */ /* 0x000fe20000000000 */
[----:B------:R-:W-:Y:S01]  /*d4b0*/  @!P4 IMAD.MOV R25, RZ, RZ, -R25 ;  /* 0x000000ffff19c224 */ /* 0x000fe200078e0a19 */
[----:B------:R-:W-:Y:S01]  /*d4c0*/  ISETP.GT.U32.AND P4, PT, R251, R147, PT ;  /* 0x00000093fb00720c */ /* 0x000fe20003f84070 */
[----:B------:R-:W-:Y:S01]  /*d4d0*/  STL [R1+0x273c], R8 ;  /* 0x00273c0801007387 */ /* 0x000fe20000100800 */
[----:B------:R-:W-:Y:S01]  /*d4e0*/  @!P3 IMAD.IADD R148, R148, 0x1, -R251 ;  /* 0x000000019494b824 */ /* 0x000fe200078e0afb */
[----:B------:R-:W-:Y:S01]  /*d4f0*/  ISETP.GE.AND P3, PT, R5, RZ, PT ;  /* 0x000000ff0500720c */ /* 0x000fe20003f66270 */
[----:B------:R-:W-:Y:S01]  /*d500*/  IMAD R153, R251, R152, R153 ;  /* 0x00000098fb997224 */ /* 0x000fe200078e0299 */
[----:B------:R-:W-:Y:S01]  /*d510*/  STL [R1+0x2740], R33 ;  /* 0x0027402101007387 */ /* 0x000fe20000100800 */
[----:B------:R-:W-:Y:S01]  /*d520*/  IMAD.HI.U32 R195, R205, R187, RZ ;  /* 0x000000bbcdc37227 */ /* 0x000fe200078e00ff */
[----:B------:R-:W-:-:S02]  /*d530*/  IABS R152, R18 ;  /* 0x0000001200987213 */ /* 0x000fc40000000000 */
[----:B------:R-:W-:Y:S01]  /*d540*/  STL [R1+0x2748], R32 ;  /* 0x0027482001007387 */ /* 0x000fe20000100800 */
[----:B------:R-:W-:Y:S02]  /*d550*/  IMAD.MOV R186, RZ, RZ, -R195 ;  /* 0x000000ffffba7224 */ /* 0x000fe400078e0ac3 */
[----:B------:R-:W-:Y:S01]  /*d560*/  IMAD.MOV.U32 R154, RZ, RZ, R185 ;  /* 0x000000ffff9a7224 */ /* 0x000fe200078e00b9 */
[----:B------:R1:W-:Y:S01]  /*d570*/  STL [R1+0x34c], R25 ;  /* 0x00034c1901007387 */ /* 0x0003e20000100800 */
[----:B------:R-:W-:Y:S01]  /*d580*/  @!P4 IMAD.IADD R147, R147, 0x1, -R251 ;  /* 0x000000019393c824 */ /* 0x000fe200078e0afb */
[----:B------:R-:W-:Y:S01]  /*d590*/  ISETP.GT.U32.AND P4, PT, R251, R150, PT ;  /* 0x00000096fb00720c */ /* 0x000fe20003f84070 */
[----:B------:R-:W-:Y:S01]  /*d5a0*/  IMAD.HI.U32 R185, R205, R152, RZ ;  /* 0x00000098cdb97227 */ /* 0x000fe200078e00ff */
[----:B------:R-:W-:Y:S03]  /*d5b0*/  STL [R1+0x348], R48 ;  /* 0x0003483001007387 */ /* 0x000fe60000100800 */
[----:B------:R-:W-:-:S02]  /*d5c0*/  IMAD.MOV.U32 R5, RZ, RZ, R147 ;  /* 0x000000ffff057224 */ /* 0x000fc400078e0093 */
[C---:B------:R-:W-:Y:S01]  /*d5d0*/  IMAD R187, R251.reuse, R186, R187 ;  /* 0x000000bafbbb7224 */ /* 0x040fe200078e02bb */
[----:B------:R-:W-:Y:S01]  /*d5e0*/  IABS R186, R11 ;  /* 0x0000000b00ba7213 */ /* 0x000fe20000000000 */
[----:B-1----:R-:W-:Y:S02]  /*d5f0*/  IMAD.MOV.U32 R25, RZ, RZ, R146 ;  /* 0x000000ffff197224 */ /* 0x002fe400078e0092 */
[----:B------:R-:W-:Y:S02]  /*d600*/  @!P6 IMAD.MOV R5, RZ, RZ, -R5 ;  /* 0x000000ffff05e224 */ /* 0x000fe400078e0a05 */
[----:B------:R-:W-:Y:S01]  /*d610*/  @!P5 IMAD.MOV R25, RZ, RZ, -R25 ;  /* 0x000000ffff19d224 */ /* 0x000fe200078e0a19 */
[----:B------:R-:W-:Y:S01]  /*d620*/  ISETP.GT.U32.AND P5, PT, R251, R149, PT ;  /* 0x00000095fb00720c */ /* 0x000fe20003fa4070 */
[----:B------:R-:W-:Y:S02]  /*d630*/  @!P4 IMAD.IADD R150, R150, 0x1, -R251 ;  /* 0x000000019696c824 */ /* 0x000fe400078e0afb */
[----:B------:R-:W-:Y:S01]  /*d640*/  IMAD.MOV R185, RZ, RZ, -R185 ;  /* 0x000000ffffb97224 */ /* 0x000fe200078e0ab9 */
[----:B------:R1:W-:Y:S01]  /*d650*/  STL [R1+0x344], R25 ;  /* 0x0003441901007387 */ /* 0x0003e20000100800 */
[----:B------:R-:W-:Y:S01]  /*d660*/  IMAD.HI.U32 R171, R205, R154, RZ ;  /* 0x0000009acdab7227 */ /* 0x000fe200078e00ff */
[----:B------:R-:W-:-:S02]  /*d670*/  ISETP.GT.U32.AND P4, PT, R251, R150, PT ;  /* 0x00000096fb00720c */ /* 0x000fc40003f84070 */
[----:B------:R2:W-:Y:S01]  /*d680*/  STL [R1+0x340], R5 ;  /* 0x0003400501007387 */ /* 0x0005e20000100800 */
[----:B------:R-:W-:Y:S01]  /*d690*/  IMAD R152, R251, R185, R152 ;  /* 0x000000b9fb987224 */ /* 0x000fe200078e0298 */
[----:B------:R-:W-:Y:S01]  /*d6a0*/  IABS R185, R45 ;  /* 0x0000002d00b97213 */ /* 0x000fe20000000000 */
[----:B------:R-:W-:Y:S01]  /*d6b0*/  IMAD.MOV R171, RZ, RZ, -R171 ;  /* 0x000000ffffab7224 */ /* 0x000fe200078e0aab */
[----:B------:R-:W-:Y:S01]  /*d6c0*/  STL [R1+0x2728], R7 ;  /* 0x0027280701007387 */ /* 0x000fe20000100800 */
[----:B------:R-:W-:Y:S01]  /*d6d0*/  @!P5 IMAD.IADD R149, R149, 0x1, -R251 ;  /* 0x000000019595d824 */ /* 0x000fe200078e0afb */
[C---:B------:R-:W-:Y:S01]  /*d6e0*/  ISETP.GT.U32.AND P5, PT, R251.reuse, R148, PT ;  /* 0x00000094fb00720c */ /* 0x040fe20003fa4070 */
[----:B-1----:R-:W-:Y:S02]  /*d6f0*/  IMAD.MOV.U32 R25, RZ, RZ, R188 ;  /* 0x000000ffff197224 */ /* 0x002fe400078e00bc */
[C---:B------:R-:W-:Y:S01]  /*d700*/  IMAD R154, R251.reuse, R171, R154 ;  /* 0x000000abfb9a7224 */ /* 0x040fe200078e029a */
[C---:B------:R-:W-:Y:S01]  /*d710*/  ISETP.GT.U32.AND P6, PT, R251.reuse, R149, PT ;  /* 0x00000095fb00720c */ /* 0x040fe20003fc4070 */
[----:B------:R-:W-:Y:S01]  /*d720*/  @!P3 IMAD.MOV R25, RZ, RZ, -R25 ;  /* 0x000000ffff19b224 */ /* 0x000fe200078e0a19 */
[----:B------:R-:W-:Y:S01]  /*d730*/  ISETP.GT.U32.AND P3, PT, R251, R151, PT ;  /* 0x00000097fb00720c */ /* 0x000fe20003f64070 */
[--C-:B------:R-:W-:Y:S01]  /*d740*/  @!P4 IMAD.IADD R150, R150, 0x1, -R251.reuse ;  /* 0x000000019696c824 */ /* 0x100fe200078e0afb */
[----:B------:R-:W-:Y:S01]  /*d750*/  ISETP.GE.AND P4, PT, R46, RZ, PT ;  /* 0x000000ff2e00720c */ /* 0x000fe20003f86270 */
[----:B------:R-:W-:Y:S01]  /*d760*/  IMAD.HI.U32 R171, R205, R185, RZ ;  /* 0x000000b9cdab7227 */ /* 0x000fe200078e00ff */
[----:B--2---:R-:W-:Y:S01]  /*d770*/  IADD3 R5, R248, 0x120, RZ ;  /* 0x00000120f8057810 */ /* 0x004fe20007ffe0ff */
[----:B------:R1:W-:Y:S02]  /*d780*/  STL [R1+0x334], R25 ;  /* 0x0003341901007387 */ /* 0x0003e40000100800 */
[----:B------:R-:W-:Y:S01]  /*d790*/  @!P5 IMAD.IADD R148, R148, 0x1, -R251 ;  /* 0x000000019494d824 */ /* 0x000fe200078e0afb */
[----:B------:R-:W-:Y:S01]  /*d7a0*/  ISETP.GE.AND P5, PT, R47, RZ, PT ;  /* 0x000000ff2f00720c */ /* 0x000fe20003fa6270 */
[----:B------:R-:W-:Y:S01]  /*d7b0*/  STL [R1+0x272c], R5 ;  /* 0x00272c0501007387 */ /* 0x000fe20000100800 */
[----:B------:R-:W-:-:S02]  /*d7c0*/  IMAD.MOV R171, RZ, RZ, -R171 ;  /* 0x000000ffffab7224 */ /* 0x000fc400078e0aab */
[--C-:B------:R-:W-:Y:S01]  /*d7d0*/  @!P6 IMAD.IADD R149, R149, 0x1, -R251.reuse ;  /* 0x000000019595e824 */ /* 0x100fe200078e0afb */
[----:B------:R-:W-:Y:S01]  /*d7e0*/  ISETP.GT.U32.AND P6, PT, R251, R153, PT ;  /* 0x00000099fb00720c */ /* 0x000fe20003fc4070 */
[----:B------:R-:W-:Y:S01]  /*d7f0*/  @!P3 IMAD.IADD R151, R151, 0x1, -R251 ;  /* 0x000000019797b824 */ /* 0x000fe200078e0afb */
[----:B------:R-:W-:Y:S01]  /*d800*/  ISETP.GE.AND P3, PT, R24, RZ, PT ;  /* 0x000000ff1800720c */ /* 0x000fe20003f66270 */
[----:B------:R-:W-:Y:S01]  /*d810*/  IMAD.MOV.U32 R46, RZ, RZ, R148 ;  /* 0x000000ffff2e7224 */ /* 0x000fe200078e0094 */
[----:B-1----:R-:W-:Y:S01]  /*d820*/  IADD3 R25, R248, 0x121, RZ ;  /* 0x00000121f8197810 */ /* 0x002fe20007ffe0ff */
[----:B------:R-:W-:Y:S02]  /*d830*/  IMAD.MOV.U32 R24, RZ, RZ, R149 ;  /* 0x000000ffff187224 */ /* 0x000fe400078e0095 */
[C---:B------:R-:W-:Y:S01]  /*d840*/  IMAD R185, R251.reuse, R171, R185 ;  /* 0x000000abfbb97224 */ /* 0x040fe200078e02b9 */
[----:B------:R-:W-:Y:S01]  /*d850*/  IABS R188, R25 ;  /* 0x0000001900bc7213 */ /* 0x000fe20000000000 */
[----:B------:R-:W-:Y:S01]  /*d860*/  @!P5 IMAD.MOV R46, RZ, RZ, -R46 ;  /* 0x000000ffff2ed224 */ /* 0x000fe200078e0a2e */
[----:B------:R-:W-:Y:S01]  /*d870*/  STL [R1+0x2734], R25 ;  /* 0x0027341901007387 */ /* 0x000fe20000100800 */
[----:B------:R-:W-:Y:S01]  /*d880*/  @!P4 IMAD.MOV R24, RZ, RZ, -R24 ;  /* 0x000000ffff18c224 */ /* 0x000fe200078e0a18 */
[----:B------:R-:W-:Y:S01]  /*d890*/  ISETP.GT.U32.AND P5, PT, R251, R187, PT ;  /* 0x000000bbfb00720c */ /* 0x000fe20003fa4070 */
[----:B------:R-:W-:Y:S01]  /*d8a0*/  @!P6 IMAD.IADD R153, R153, 0x1, -R251 ;  /* 0x000000019999e824 */ /* 0x000fe200078e0afb */
[----:B------:R-:W-:Y:S01]  /*d8b0*/  STL [R1+0x330], R46 ;  /* 0x0003302e01007387 */ /* 0x000fe20000100800 */
[----:B------:R-:W-:Y:S01]  /*d8c0*/  ISETP.GT.U32.AND P6, PT, R251, R151, PT ;  /* 0x00000097fb00720c */ /* 0x000fe20003fc4070 */
[----:B------:R-:W-:-:S02]  /*d8d0*/  IMAD.HI.U32 R195, R205, R186, RZ ;  /* 0x000000bacdc37227 */ /* 0x000fc400078e00ff */
[----:B------:R1:W-:Y:S01]  /*d8e0*/  STL [R1+0x32c], R24 ;  /* 0x00032c1801007387 */ /* 0x0003e20000100800 */
[----:B------:R-:W-:Y:S01]  /*d8f0*/  ISETP.GT.U32.AND P4, PT, R251, R153, PT ;  /* 0x00000099fb00720c */ /* 0x000fe20003f84070 */
[----:B------:R-:W-:Y:S02]  /*d900*/  IMAD.MOV R195, RZ, RZ, -R195 ;  /* 0x000000ffffc37224 */ /* 0x000fe400078e0ac3 */
[----:B------:R-:W-:-:S04]  /*d910*/  IMAD.HI.U32 R171, R205, R155, RZ ;  /* 0x0000009bcdab7227 */ /* 0x000fc800078e00ff */
[--C-:B------:R-:W-:Y:S02]  /*d920*/  @!P5 IMAD.IADD R187, R187, 0x1, -R251.reuse ;  /* 0x00000001bbbbd824 */ /* 0x100fe400078e0afb */
[----:B-1----:R-:W-:Y:S02]  /*d930*/  IMAD.MOV.U32 R24, RZ, RZ, R150 ;  /* 0x000000ffff187224 */ /* 0x002fe400078e0096 */
[--C-:B------:R-:W-:Y:S01]  /*d940*/  @!P6 IMAD.IADD R151, R151, 0x1, -R251.reuse ;  /* 0x000000019797e824 */ /* 0x100fe200078e0afb */
[----:B------:R-:W-:Y:S01]  /*d950*/  ISETP.GE.AND P6, PT, R23, RZ, PT ;  /* 0x000000ff1700720c */ /* 0x000fe20003fc6270 */
[----:B------:R-:W-:Y:S01]  /*d960*/  @!P3 IMAD.MOV R24, RZ, RZ, -R24 ;  /* 0x000000ffff18b224 */ /* 0x000fe200078e0a18 */
[----:B------:R-:W-:Y:S01]  /*d970*/  ISETP.GT.U32.AND P3, PT, R251, R152, PT ;  /* 0x00000098fb00720c */ /* 0x000fe20003f64070 */
[----:B------:R-:W-:Y:S01]  /*d980*/  @!P4 IMAD.IADD R153, R153, 0x1, -R251 ;  /* 0x000000019999c824 */ /* 0x000fe200078e0afb */
[C---:B------:R-:W-:Y:S01]  /*d990*/  ISETP.GT.U32.AND P5, PT, R251.reuse, R187, PT ;  /* 0x000000bbfb00720c */ /* 0x040fe20003fa4070 */
[----:B------:R-:W-:Y:S01]  /*d9a0*/  IMAD.MOV.U32 R47, RZ, RZ, R151 ;  /* 0x000000ffff2f7224 */ /* 0x000fe200078e0097 */
[----:B------:R-:W-:Y:S01]  /*d9b0*/  ISETP.GE.AND P4, PT, R22, RZ, PT ;  /* 0x000000ff1600720c */ /* 0x000fe20003f86270 */
[----:B------:R-:W-:Y:S01]  /*d9c0*/  IMAD.MOV.U32 R46, RZ, RZ, R153 ;  /* 0x000000ffff2e7224 */ /* 0x000fe200078e0099 */
[----:B------:R1:W-:Y:S01]  /*d9d0*/  STL [R1+0x328], R24 ;  /* 0x0003281801007387 */ /* 0x0003e20000100800 */
[C---:B------:R-:W-:Y:S01]  /*d9e0*/  IMAD R186, R251.reuse, R195, R186 ;  /* 0x000000c3fbba7224 */ /* 0x040fe200078e02ba */
[C---:B------:R-:W-:Y:S01]  /*d9f0*/  IADD3 R23, R248.reuse, 0x123, RZ ;  /* 0x00000123f8177810 */ /* 0x040fe20007ffe0ff */
[----:B------:R-:W-:Y:S01]  /*da00*/  IMAD.MOV R171, RZ, RZ, -R171 ;  /* 0x000000ffffab7224 */ /* 0x000fe200078e0aab */
[----:B------:R-:W-:Y:S01]  /*da10*/  IADD3 R22, R248, 0x124, RZ ;  /* 0x00000124f8167810 */ /* 0x000fe20007ffe0ff */
[----:B------:R-:W-:Y:S01]  /*da20*/  @!P6 IMAD.MOV R47, RZ, RZ, -R47 ;  /* 0x000000ffff2fe224 */ /* 0x000fe200078e0a2f */
[----:B------:R-:W-:Y:S01]  /*da30*/  ISETP.GT.U32.AND P6, PT, R251, R154, PT ;  /* 0x0000009afb00720c */ /* 0x000fe20003fc4070 */
[--C-:B------:R-:W-:Y:S01]  /*da40*/  @!P3 IMAD.IADD R152, R152, 0x1, -R251.reuse ;  /* 0x000000019898b824 */ /* 0x100fe200078e0afb */
[----:B------:R-:W-:Y:S01]  /*da50*/  IABS R153, R22 ;  /* 0x0000001600997213 */ /* 0x000fe20000000000 */
[----:B------:R-:W-:Y:S01]  /*da60*/  @!P5 IMAD.IADD R187, R187, 0x1, -R251 ;  /* 0x00000001bbbbd824 */ /* 0x000fe200078e0afb */
[C---:B------:R-:W-:Y:S01]  /*da70*/  ISETP.GT.U32.AND P5, PT, R251.reuse, R185, PT ;  /* 0x000000b9fb00720c */ /* 0x040fe20003fa4070 */
[----:B------:R-:W-:Y:S01]  /*da80*/  @!P4 IMAD.MOV R46, RZ, RZ, -R46 ;  /* 0x000000ffff2ec224 */ /* 0x000fe200078e0a2e */
[----:B------:R-:W-:Y:S01]  /*da90*/  ISETP.GT.U32.AND P3, PT, R251, R152, PT ;  /* 0x00000098fb00720c */ /* 0x000fe20003f64070 */
[----:B------:R-:W-:Y:S01]  /*daa0*/  IMAD.HI.U32 R195, R205, R172, RZ ;  /* 0x000000accdc37227 */ /* 0x000fe200078e00ff */
[----:B------:R-:W-:-:S02]  /*dab0*/  ISETP.GE.AND P4, PT, R19, RZ, PT ;  /* 0x000000ff1300720c */ /* 0x000fc40003f86270 */
[----:B-1----:R-:W-:Y:S01]  /*dac0*/  IADD3 R24, R248, 0x122, RZ ;  /* 0x00000122f8187810 */ /* 0x002fe20007ffe0ff */
[----:B------:R-:W-:Y:S01]  /*dad0*/  IMAD R155, R251, R171, R155 ;  /* 0x000000abfb9b7224 */ /* 0x000fe200078e029b */
[----:B------:R-:W-:Y:S01]  /*dae0*/  IABS R171, R6 ;  /* 0x0000000600ab7213 */ /* 0x000fe20000000000 */
[----:B------:R-:W-:Y:S01]  /*daf0*/  @!P6 IMAD.IADD R154, R154, 0x1, -R251 ;  /* 0x000000019a9ae824 */ /* 0x000fe200078e0afb */
[----:B------:R-:W-:Y:S01]  /*db00*/  ISETP.GE.AND P6, PT, R18, RZ, PT ;  /* 0x000000ff1200720c */ /* 0x000fe20003fc6270 */
[----:B------:R-:W-:Y:S01]  /*db10*/  IMAD.MOV.U32 R18, RZ, RZ, R187 ;  /* 0x000000ffff127224 */ /* 0x000fe200078e00bb */
[----:B------:R-:W-:Y:S01]  /*db20*/  STL [R1+0x2718], R24 ;  /* 0x0027181801007387 */ /* 0x000fe20000100800 */
[--C-:B------:R-:W-:Y:S01]  /*db30*/  @!P5 IMAD.IADD R185, R185, 0x1, -R251.reuse ;  /* 0x00000001b9b9d824 */ /* 0x100fe200078e0afb */
[----:B------:R-:W-:Y:S01]  /*db40*/  IADD3 R19, R248, 0x125, RZ ;  /* 0x00000125f8137810 */ /* 0x000fe20007ffe0ff */
[----:B------:R-:W-:Y:S01]  /*db50*/  @!P3 IMAD.IADD R152, R152, 0x1, -R251 ;  /* 0x000000019898b824 */ /* 0x000fe200078e0afb */
[C---:B------:R-:W-:Y:S01]  /*db60*/  ISETP.GT.U32.AND P3, PT, R251.reuse, R186, PT ;  /* 0x000000bafb00720c */ /* 0x040fe20003f64070 */
[----:B------:R-:W-:Y:S01]  /*db70*/  @!P4 IMAD.MOV R18, RZ, RZ, -R18 ;  /* 0x000000ffff12c224 */ /* 0x000fe200078e0a12 */
[----:B------:R-:W-:Y:S01]  /*db80*/  STL [R1+0x271c], R23 ;  /* 0x00271c1701007387 */ /* 0x000fe20000100800 */
[C---:B------:R-:W-:Y:S01]  /*db90*/  ISETP.GT.U32.AND P5, PT, R251.reuse, R185, PT ;  /* 0x000000b9fb00720c */ /* 0x040fe20003fa4070 */
[----:B------:R-:W-:Y:S01]  /*dba0*/  IMAD.MOV R195, RZ, RZ, -R195 ;  /* 0x000000ffffc37224 */ /* 0x000fe200078e0ac3 */
[----:B------:R-:W-:Y:S01]  /*dbb0*/  ISETP.GT.U32.AND P4, PT, R251, R154, PT ;  /* 0x0000009afb00720c */ /* 0x000fe20003f84070 */
[----:B------:R-:W-:Y:S01]  /*dbc0*/  STL [R1+0x2720], R22 ;  /* 0x0027201601007387 */ /* 0x000fe20000100800 */
[----:B------:R-:W-:Y:S01]  /*dbd0*/  IMAD.HI.U32 R158, R205, R171, RZ ;  /* 0x000000abcd9e7227 */ /* 0x000fe200078e00ff */
[----:B------:R-:W-:-:S02]  /*dbe0*/  IABS R151, R24 ;  /* 0x0000001800977213 */ /* 0x000fc40000000000 */
[----:B------:R-:W-:Y:S01]  /*dbf0*/  STL [R1+0x324], R47 ;  /* 0x0003242f01007387 */ /* 0x000fe20000100800 */
[----:B------:R-:W-:Y:S02]  /*dc00*/  IMAD R172, R251, R195, R172 ;  /* 0x000000c3fbac7224 */ /* 0x000fe400078e02ac */
[--C-:B------:R-:W-:Y:S01]  /*dc10*/  @!P3 IMAD.IADD R186, R186, 0x1, -R251.reuse ;  /* 0x00000001babab824 */ /* 0x100fe200078e0afb */
[----:B------:R1:W-:Y:S01]  /*dc20*/  STL [R1+0x320], R46 ;  /* 0x0003202e01007387 */ /* 0x0003e20000100800 */
[----:B------:R-:W-:Y:S02]  /*dc30*/  IMAD.MOV R158, RZ, RZ, -R158 ;  /* 0x000000ffff9e7224 */ /* 0x000fe400078e0a9e */
[--C-:B------:R-:W-:Y:S01]  /*dc40*/  @!P5 IMAD.IADD R185, R185, 0x1, -R251.reuse ;  /* 0x00000001b9b9d824 */ /* 0x100fe200078e0afb */
[----:B------:R2:W-:Y:S01]  /*dc50*/  STL [R1+0x454], R18 ;  /* 0x0004541201007387 */ /* 0x0005e20000100800 */
[----:B------:R-:W-:Y:S01]  /*dc60*/  ISETP.GT.U32.AND P3, PT, R251, R186, PT ;  /* 0x000000bafb00720c */ /* 0x000fe20003f64070 */
[----:B------:R-:W-:Y:S01]  /*dc70*/  @!P4 IMAD.IADD R154, R154, 0x1, -R251 ;  /* 0x000000019a9ac824 */ /* 0x000fe200078e0afb */
[----:B------:R-:W-:Y:S01]  /*dc80*/  ISETP.GE.AND P5, PT, R13, RZ, PT ;  /* 0x000000ff0d00720c */ /* 0x000fe20003fa6270 */
[C---:B------:R-:W-:Y:S01]  /*dc90*/  IMAD R171, R251.reuse, R158, R171 ;  /* 0x0000009efbab7224 */ /* 0x040fe200078e02ab */
[----:B------:R-:W-:Y:S01]  /*dca0*/  ISETP.GT.U32.AND P4, PT, R251, R172, PT ;  /* 0x000000acfb00720c */ /* 0x000fe20003f84070 */
[----:B-1----:R-:W-:Y:S01]  /*dcb0*/  IMAD.MOV.U32 R46, RZ, RZ, R185 ;  /* 0x000000ffff2e7224 */ /* 0x002fe200078e00b9 */
[----:B------:R-:W-:Y:S01]  /*dcc0*/  IABS R158, R44 ;  /* 0x0000002c009e7213 */ /* 0x000fe20000000000 */
[----:B------:R-:W-:Y:S01]  /*dcd0*/  IMAD.HI.U32 R195, R205, R170, RZ ;  /* 0x000000aacdc37227 */ /* 0x000fe200078e00ff */
[----:B------:R-:W-:-:S03]  /*dce0*/  IADD3 R13, R248, 0x127, RZ ;  /* 0x00000127f80d7810 */ /* 0x000fc60007ffe0ff */
[----:B--2---:R-:W-:Y:S02]  /*dcf0*/  IMAD.MOV.U32 R18, RZ, RZ, R152 ;  /* 0x000000ffff127224 */ /* 0x004fe400078e0098 */
[----:B------:R-:W-:Y:S01]  /*dd00*/  @!P3 IMAD.IADD R186, R186, 0x1, -R251 ;  /* 0x00000001babab824 */ /* 0x000fe200078e0afb */
[----:B------:R-:W-:Y:S01]  /*dd10*/  ISETP.GE.AND P3, PT, R45, RZ, PT ;  /* 0x000000ff2d00720c */ /* 0x000fe20003f66270 */
[----:B------:R-:W-:Y:S01]  /*dd20*/  @!P6 IMAD.MOV R18, RZ, RZ, -R18 ;  /* 0x000000ffff12e224 */ /* 0x000fe200078e0a12 */
[----:B------:R-:W-:Y:S01]  /*dd30*/  ISETP.GT.U32.AND P6, PT, R251, R155, PT ;  /* 0x0000009bfb00720c */ /* 0x000fe20003fc4070 */
[----:B------:R-:W-:Y:S02]  /*dd40*/  IMAD.MOV.U32 R45, RZ, RZ, R154 ;  /* 0x000000ffff2d7224 */ /* 0x000fe400078e009a */
[----:B------:R-:W-:Y:S01]  /*dd50*/  IMAD.MOV.U32 R156, RZ, RZ, R158 ;  /* 0x000000ffff9c7224 */ /* 0x000fe200078e009e */
[----:B------:R1:W-:Y:S01]  /*dd60*/  STL [R1+0x31c], R18 ;  /* 0x00031c1201007387 */ /* 0x0003e20000100800 */
[----:B------:R-:W-:-:S02]  /*dd70*/  @!P5 IMAD.MOV R45, RZ, RZ, -R45 ;  /* 0x000000ffff2dd224 */ /* 0x000fc400078e0a2d */
[----:B------:R-:W-:Y:S01]  /*dd80*/  @!P4 IMAD.IADD R172, R172, 0x1, -R251 ;  /* 0x00000001acacc824 */ /* 0x000fe200078e0afb */
[----:B------:R-:W-:Y:S01]  /*dd90*/  STL [R1+0x2704], R19 ;  /* 0x0027041301007387 */ /* 0x000fe20000100800 */
[----:B------:R-:W-:-:S03]  /*dda0*/  IMAD.HI.U32 R158, R205, R156, RZ ;  /* 0x0000009ccd9e7227 */ /* 0x000fc600078e00ff */
[----:B------:R-:W-:Y:S01]  /*ddb0*/  ISETP.GT.U32.AND P4, PT, R251, R172, PT ;  /* 0x000000acfb00720c */ /* 0x000fe20003f84070 */
[----:B------:R-:W-:Y:S01]  /*ddc0*/  @!P6 IMAD.IADD R155, R155, 0x1, -R251 ;  /* 0x000000019b9be824 */ /* 0x000fe200078e0afb */
[C---:B-1----:R-:W-:Y:S01]  /*ddd0*/  IADD3 R18, R248.reuse, 0x126, RZ ;  /* 0x00000126f8127810 */ /* 0x042fe20007ffe0ff */
[----:B------:R-:W-:Y:S01]  /*dde0*/  @!P3 IMAD.MOV R46, RZ, RZ, -R46 ;  /* 0x000000ffff2eb224 */ /* 0x000fe200078e0a2e */
[----:B------:R-:W-:Y:S01]  /*ddf0*/  ISETP.GE.AND P6, PT, R11, RZ, PT ;  /* 0x000000ff0b00720c */ /* 0x000fe20003fc6270 */
[----:B------:R-:W-:Y:S01]  /*de00*/  IMAD.MOV R158, RZ, RZ, -R158 ;  /* 0x000000ffff9e7224 */ /* 0x000fe200078e0a9e */
[----:B------:R-:W-:Y:S01]  /*de10*/  IADD3 R11, R248, 0x128, RZ ;  /* 0x00000128f80b7810 */ /* 0x000fe20007ffe0ff */
[----:B------:R-:W-:Y:S01]  /*de20*/  STL [R1+0x2708], R18 ;  /* 0x0027081201007387 */ /* 0x000fe20000100800 */
[C---:B------:R-:W-:Y:S01]  /*de30*/  ISETP.GT.U32.AND P5, PT, R251.reuse, R155, PT ;  /* 0x0000009bfb00720c */ /* 0x040fe20003fa4070 */
[----:B------:R-:W-:Y:S01]  /*de40*/  IMAD.MOV R195, RZ, RZ, -R195 ;  /* 0x000000ffffc37224 */ /* 0x000fe200078e0ac3 */
[C---:B------:R-:W-:Y:S01]  /*de50*/  ISETP.GT.U32.AND P3, PT, R251.reuse, R171, PT ;  /* 0x000000abfb00720c */ /* 0x040fe20003f64070 */
[----:B------:R-:W-:Y:S01]  /*de60*/  STL [R1+0x2710], R13 ;  /* 0x0027100d01007387 */ /* 0x000fe20000100800 */
[C---:B------:R-:W-:Y:S01]  /*de70*/  IMAD R156, R251.reuse, R158, R156 ;  /* 0x0000009efb9c7224 */ /* 0x040fe200078e029c */
[----:B------:R-:W-:Y:S01]  /*de80*/  IABS R158, R4 ;  /* 0x00000004009e7213 */ /* 0x000fe20000000000 */
[----:B------:R-:W-:Y:S01]  /*de90*/  IMAD R170, R251, R195, R170 ;  /* 0x000000c3fbaa7224 */ /* 0x000fe200078e02aa */
[----:B------:R-:W-:Y:S01]  /*dea0*/  STL [R1+0x2714], R11 ;  /* 0x0027140b01007387 */ /* 0x000fe20000100800 */
[----:B------:R-:W-:Y:S01]  /*deb0*/  @!P4 IMAD.IADD R172, R172, 0x1, -R251 ;  /* 0x00000001acacc824 */ /* 0x000fe200078e0afb */
[----:B------:R-:W-:Y:S01]  /*dec0*/  IABS R185, R11 ;  /* 0x0000000b00b97213 */ /* 0x000fe20000000000 */
[----:B------:R-:W-:Y:S01]  /*ded0*/  IMAD.HI.U32 R182, R205, R157, RZ ;  /* 0x0000009dcdb67227 */ /* 0x000fe200078e00ff */
[----:B------:R1:W-:Y:S01]  /*dee0*/  STL [R1+0x318], R45 ;  /* 0x0003182d01007387 */ /* 0x0003e20000100800 */
[----:B------:R-:W-:-:S02]  /*def0*/  ISETP.GT.U32.AND P4, PT, R251, R170, PT ;  /* 0x000000aafb00720c */ /* 0x000fc40003f84070 */
[--C-:B------:R-:W-:Y:S01]  /*df00*/  @!P5 IMAD.IADD R155, R155, 0x1, -R251.reuse ;  /* 0x000000019b9bd824 */ /* 0x100fe200078e0afb */
[----:B------:R-:W-:Y:S01]  /*df10*/  ISETP.GT.U32.AND P5, PT, R251, R156, PT ;  /* 0x0000009cfb00720c */ /* 0x000fe20003fa4070 */
[----:B------:R-:W-:Y:S01]  /*df20*/  @!P3 IMAD.IADD R171, R171, 0x1, -R251 ;  /* 0x00000001ababb824 */ /* 0x000fe200078e0afb */
[----:B------:R-:W-:Y:S01]  /*df30*/  STL [R1+0x314], R46 ;  /* 0x0003142e01007387 */ /* 0x000fe20000100800 */
[----:B------:R-:W-:Y:S02]  /*df40*/  IMAD.MOV R182, RZ, RZ, -R182 ;  /* 0x000000ffffb67224 */ /* 0x000fe400078e0ab6 */
[----:B------:R-:W-:Y:S01]  /*df50*/  IMAD.HI.U32 R181, R205, R159, RZ ;  /* 0x0000009fcdb57227 */ /* 0x000fe200078e00ff */
[----:B------:R-:W-:-:S03]  /*df60*/  ISETP.GT.U32.AND P3, PT, R251, R171, PT ;  /* 0x000000abfb00720c */ /* 0x000fc60003f64070 */
[----:B-1----:R-:W-:Y:S01]  /*df70*/  IMAD.MOV.U32 R45, RZ, RZ, R186 ;  /* 0x000000ffff2d7224 */ /* 0x002fe200078e00ba */
[----:B------:R-:W-:Y:S01]  /*df80*/  IABS R186, R13 ;  /* 0x0000000d00ba7213 */ /* 0x000fe20000000000 */
[----:B------:R-:W-:Y:S02]  /*df90*/  IMAD R157, R251, R182, R157 ;  /* 0x000000b6fb9d7224 */ /* 0x000fe400078e029d */
[----:B------:R-:W-:Y:S01]  /*dfa0*/  @!P6 IMAD.MOV R45, RZ, RZ, -R45 ;  /* 0x000000ffff2de224 */ /* 0x000fe200078e0a2d */
[----:B------:R-:W-:Y:S01]  /*dfb0*/  ISETP.GE.AND P6, PT, R39, RZ, PT ;  /* 0x000000ff2700720c */ /* 0x000fe20003fc6270 */
[----:B------:R-:W-:Y:S02]  /*dfc0*/  IMAD.MOV.U32 R39, RZ, RZ, R155 ;  /* 0x000000ffff277224 */ /* 0x000fe400078e009b */
[----:B------:R-:W-:Y:S01]  /*dfd0*/  IMAD.HI.U32 R182, R205, R158, RZ ;  /* 0x0000009ecdb67227 */ /* 0x000fe200078e00ff */
[----:B------:R-:W-:Y:S03]  /*dfe0*/  STL [R1+0x308], R45 ;  /* 0x0003082d01007387 */ /* 0x000fe60000100800 */
[----:B------:R-:W-:Y:S01]  /*dff0*/  @!P5 IMAD.IADD R156, R156, 0x1, -R251 ;  /* 0x000000019c9cd824 */ /* 0x000fe200078e0afb */
[----:B------:R-:W-:Y:S01]  /*e000*/  ISETP.GE.AND P5, PT, R6, RZ, PT ;  /* 0x000000ff0600720c */ /* 0x000fe20003fa6270 */
[----:B------:R-:W-:-:S02]  /*e010*/  IMAD.MOV.U32 R6, RZ, RZ, R172 ;  /* 0x000000ffff067224 */ /* 0x000fc400078e00ac */
[----:B------:R-:W-:Y:S01]  /*e020*/  @!P4 IMAD.IADD R170, R170, 0x1, -R251 ;  /* 0x00000001aaaac824 */ /* 0x000fe200078e0afb */
[----:B------:R-:W-:Y:S01]  /*e030*/  ISETP.GT.U32.AND P4, PT, R251, R156, PT ;  /* 0x0000009cfb00720c */ /* 0x000fe20003f84070 */
[----:B------:R-:W-:Y:S01]  /*e040*/  @!P6 IMAD.MOV R39, RZ, RZ, -R39 ;  /* 0x000000ffff27e224 */ /* 0x000fe200078e0a27 */
[----:B------:R-:W-:Y:S01]  /*e050*/  ISETP.GE.AND P6, PT, R31, RZ, PT ;  /* 0x000000ff1f00720c */ /* 0x000fe20003fc6270 */
[----:B------:R-:W-:Y:S01]  /*e060*/  IMAD.MOV R182, RZ, RZ, -R182 ;  /* 0x000000ffffb67224 */ /* 0x000fe200078e0ab6 */
[----:B------:R-:W-:Y:S01]  /*e070*/  IADD3 R31, R248, 0x12a, RZ ;  /* 0x0000012af81f7810 */ /* 0x000fe20007ffe0ff */
[----:B------:R-:W-:Y:S01]  /*e080*/  @!P3 IMAD.IADD R171, R171, 0x1, -R251 ;  /* 0x00000001ababb824 */ /* 0x000fe200078e0afb */
[----:B------:R1:W-:Y:S01]  /*e090*/  STL [R1+0x304], R39 ;  /* 0x0003042701007387 */ /* 0x0003e20000100800 */
[C---:B------:R-:W-:Y:S01]  /*e0a0*/  IMAD R158, R251.reuse, R182, R158 ;  /* 0x000000b6fb9e7224 */ /* 0x040fe200078e029e */
[----:B------:R-:W-:Y:S01]  /*e0b0*/  ISETP.GT.U32.AND P3, PT, R251, R157, PT ;  /* 0x0000009dfb00720c */ /* 0x000fe20003f64070 */
[----:B------:R-:W-:-:S04]  /*e0c0*/  IMAD.HI.U32 R182, R205, R184, RZ ;  /* 0x000000b8cdb67227 */ /* 0x000fc800078e00ff */
[----:B------:R-:W-:Y:S02]  /*e0d0*/  IMAD.MOV R182, RZ, RZ, -R182 ;  /* 0x000000ffffb67224 */ /* 0x000fe400078e0ab6 */
[----:B------:R-:W-:Y:S01]  /*e0e0*/  @!P6 IMAD.MOV R6, RZ, RZ, -R6 ;  /* 0x000000ffff06e224 */ /* 0x000fe200078e0a06 */
[C---:B------:R-:W-:Y:S01]  /*e0f0*/  ISETP.GT.U32.AND P6, PT, R251.reuse, R170, PT ;  /* 0x000000aafb00720c */ /* 0x040fe20003fc4070 */
[----:B------:R-:W-:Y:S01]  /*e100*/  IMAD R184, R251, R182, R184 ;  /* 0x000000b6fbb87224 */ /* 0x000fe200078e02b8 */
[----:B-1----:R-:W-:Y:S01]  /*e110*/  IADD3 R39, R248, 0x129, RZ ;  /* 0x00000129f8277810 */ /* 0x002fe20007ffe0ff */
[--C-:B------:R-:W-:Y:S01]  /*e120*/  @!P4 IMAD.IADD R156, R156, 0x1, -R251.reuse ;  /* 0x000000019c9cc824 */ /* 0x100fe200078e0afb */
[----:B------:R1:W-:Y:S01]  /*e130*/  STL [R1+0x300], R6 ;  /* 0x0003000601007387 */ /* 0x0003e20000100800 */
[----:B------:R-:W-:Y:S01]  /*e140*/  ISETP.GE.AND P4, PT, R44, RZ, PT ;  /* 0x000000ff2c00720c */ /* 0x000fe20003f86270 */
[----:B------:R-:W-:Y:S01]  /*e150*/  @!P3 IMAD.IADD R157, R157, 0x1, -R251 ;  /* 0x000000019d9db824 */ /* 0x000fe200078e0afb */
[----:B------:R-:W-:Y:S01]  /*e160*/  ISETP.GE.AND P3, PT, R30, RZ, PT ;  /* 0x000000ff1e00720c */ /* 0x000fe20003f66270 */
[----:B------:R-:W-:Y:S01]  /*e170*/  IMAD.MOV.U32 R30, RZ, RZ, R156 ;  /* 0x000000ffff1e7224 */ /* 0x000fe200078e009c */
[----:B------:R-:W-:Y:S01]  /*e180*/  STL [R1+0x26f4], R39 ;  /* 0x0026f42701007387 */ /* 0x000fe20000100800 */
[----:B------:R-:W-:Y:S01]  /*e190*/  IMAD.MOV R181, RZ, RZ, -R181 ;  /* 0x000000ffffb57224 */ /* 0x000fe200078e0ab5 */
[----:B------:R-:W-:Y:S01]  /*e1a0*/  IABS R182, R43 ;  /* 0x0000002b00b67213 */ /* 0x000fe20000000000 */
[----:B------:R-:W-:-:S04]  /*e1b0*/  IMAD.HI.U32 R194, R205, R192, RZ ;  /* 0x000000c0cdc27227 */ /* 0x000fc800078e00ff */
[----:B-1----:R-:W-:Y:S02]  /*e1c0*/  IMAD.MOV.U32 R6, RZ, RZ, R171 ;  /* 0x000000ffff067224 */ /* 0x002fe400078e00ab */
[----:B------:R-:W-:Y:S01]  /*e1d0*/  @!P6 IMAD.IADD R170, R170, 0x1, -R251 ;  /* 0x00000001aaaae824 */ /* 0x000fe200078e0afb */
[C---:B------:R-:W-:Y:S01]  /*e1e0*/  ISETP.GT.U32.AND P6, PT, R251.reuse, R184, PT ;  /* 0x000000b8fb00720c */ /* 0x040fe20003fc4070 */
[----:B------:R-:W-:Y:S01]  /*e1f0*/  @!P5 IMAD.MOV R6, RZ, RZ, -R6 ;  /* 0x000000ffff06d224 */ /* 0x000fe200078e0a06 */
[C---:B------:R-:W-:Y:S01]  /*e200*/  ISETP.GT.U32.AND P5, PT, R251.reuse, R158, PT ;  /* 0x0000009efb00720c */ /* 0x040fe20003fa4070 */
[----:B------:R-:W-:Y:S02]  /*e210*/  @!P4 IMAD.MOV R30, RZ, RZ, -R30 ;  /* 0x000000ffff1ec224 */ /* 0x000fe400078e0a1e */
[----:B------:R-:W-:Y:S01]  /*e220*/  IMAD R159, R251, R181, R159 ;  /* 0x000000b5fb9f7224 */ /* 0x000fe200078e029f */
[----:B------:R1:W-:Y:S01]  /*e230*/  STL [R1+0x2f4], R6 ;  /* 0x0002f40601007387 */ /* 0x0003e20000100800 */
[----:B------:R-:W-:Y:S01]  /*e240*/  IMAD.MOV R194, RZ, RZ, -R194 ;  /* 0x000000ffffc27224 */ /* 0x000fe200078e0ac2 */
[----:B------:R-:W-:Y:S01]  /*e250*/  IABS R181, R2 ;  /* 0x0000000200b57213 */ /* 0x000fe20000000000 */
[----:B------:R-:W-:Y:S01]  /*e260*/  IMAD.HI.U32 R178, R205, R182, RZ ;  /* 0x000000b6cdb27227 */ /* 0x000fe200078e00ff */
[----:B------:R-:W-:Y:S03]  /*e270*/  STL [R1+0x26fc], R31 ;  /* 0x0026fc1f01007387 */ /* 0x000fe60000100800 */
[----:B------:R-:W-:-:S02]  /*e280*/  @!P6 IMAD.IADD R184, R184, 0x1, -R251 ;  /* 0x00000001b8b8e824 */ /* 0x000fc400078e0afb */
[----:B------:R-:W-:Y:S01]  /*e290*/  @!P5 IMAD.IADD R158, R158, 0x1, -R251 ;  /* 0x000000019e9ed824 */ /* 0x000fe200078e0afb */
[C---:B------:R-:W-:Y:S01]  /*e2a0*/  ISETP.GT.U32.AND P5, PT, R251.reuse, R157, PT ;  /* 0x0000009dfb00720c */ /* 0x040fe20003fa4070 */
[----:B------:R-:W-:Y:S01]  /*e2b0*/  IMAD R183, R251, R194, R192 ;  /* 0x000000c2fbb77224 */ /* 0x000fe200078e02c0 */
[----:B-1----:R-:W-:Y:S01]  /*e2c0*/  IADD3 R6, R248, 0x12b, RZ ;  /* 0x0000012bf8067810 */ /* 0x002fe20007ffe0ff */
[----:B------:R-:W-:Y:S01]  /*e2d0*/  IMAD.HI.U32 R180, R205, R181, RZ ;  /* 0x000000b5cdb47227 */ /* 0x000fe200078e00ff */
[C---:B------:R-:W-:Y:S02]  /*e2e0*/  ISETP.GT.U32.AND P4, PT, R251.reuse, R158, PT ;  /* 0x0000009efb00720c */ /* 0x040fe40003f84070 */
[C---:B------:R-:W-:Y:S01]  /*e2f0*/  ISETP.GT.U32.AND P6, PT, R251.reuse, R184, PT ;  /* 0x000000b8fb00720c */ /* 0x040fe20003fc4070 */
[----:B------:R-:W-:Y:S01]  /*e300*/  STL [R1+0x2700], R6 ;  /* 0x0027000601007387 */ /* 0x000fe20000100800 */
[----:B------:R-:W-:Y:S02]  /*e310*/  IMAD.MOV R180, RZ, RZ, -R180 ;  /* 0x000000ffffb47224 */ /* 0x000fe400078e0ab4 */
[----:B------:R-:W-:Y:S01]  /*e320*/  IMAD.MOV R178, RZ, RZ, -R178 ;  /* 0x000000ffffb27224 */ /* 0x000fe200078e0ab2 */
[----:B------:R1:W-:Y:S01]  /*e330*/  STL [R1+0x440], R30 ;  /* 0x0004401e01007387 */ /* 0x0003e20000100800 */
[----:B------:R-:W-:Y:S01]  /*e340*/  IMAD R181, R251, R180, R181 ;  /* 0x000000b4fbb57224 */ /* 0x000fe200078e02b5 */
[----:B------:R-:W-:Y:S01]  /*e350*/  IABS R180, R21 ;  /* 0x0000001500b47213 */ /* 0x000fe20000000000 */
        /* <DEDUP_REMOVED lines=8> */
[----:B-1----:R-:W-:Y:S01]  /*e3e0*/  IMAD.MOV.U32 R30, RZ, RZ, R170 ;  /* 0x000000ffff1e7224 */ /* 0x002fe200078e00aa */
[----:B------:R-:W-:Y:S01]  /*e3f0*/  IADD3 R4, R248, 0x12c, RZ ;  /* 0x0000012cf8047810 */ /* 0x000fe20007ffe0ff */
[----:B------:R-:W-:-:S02]  /*e400*/  IMAD.MOV.U32 R27, RZ, RZ, R157 ;  /* 0x000000ffff1b7224 */ /* 0x000fc400078e009d */
[----:B------:R-:W-:Y:S01]  /*e410*/  @!P3 IMAD.MOV R30, RZ, RZ, -R30 ;  /* 0x000000ffff1eb224 */ /* 0x000fe200078e0a1e */
[----:B------:R-:W-:Y:S01]  /*e420*/  ISETP.GT.U32.AND P3, PT, R251, R159, PT ;  /* 0x0000009ffb00720c */ /* 0x000fe20003f64070 */
[----:B------:R-:W-:Y:S01]  /*e430*/  @!P5 IMAD.MOV R27, RZ, RZ, -R27 ;  /* 0x000000ffff1bd224 */ /* 0x000fe200078e0a1b */
[----:B------:R-:W-:Y:S01]  /*e440*/  ISETP.GE.AND P5, PT, R3, RZ, PT ;  /* 0x000000ff0300720c */ /* 0x000fe20003fa6270 */
[----:B------:R-:W-:Y:S01]  /*e450*/  IMAD.MOV.U32 R3, RZ, RZ, R158 ;  /* 0x000000ffff037224 */ /* 0x000fe200078e009e */
[----:B------:R1:W-:Y:S01]  /*e460*/  STL [R1+0x2ec], R30 ;  /* 0x0002ec1e01007387 */ /* 0x0003e20000100800 */
[----:B------:R-:W-:Y:S02]  /*e470*/  @!P4 IMAD.IADD R183, R183, 0x1, -R251 ;  /* 0x00000001b7b7c824 */ /* 0x000fe400078e0afb */
[----:B------:R-:W-:Y:S01]  /*e480*/  @!P6 IMAD.MOV R3, RZ, RZ, -R3 ;  /* 0x000000ffff03e224 */ /* 0x000fe200078e0a03 */
[----:B------:R-:W-:Y:S01]  /*e490*/  ISETP.GT.U32.AND P6, PT, R251, R181, PT ;  /* 0x000000b5fb00720c */ /* 0x000fe20003fc4070 */
[----:B------:R-:W-:Y:S01]  /*e4a0*/  IMAD.HI.U32 R195, R205, R180, RZ ;  /* 0x000000b4cdc37227 */ /* 0x000fe200078e00ff */
[----:B------:R-:W-:Y:S01]  /*e4b0*/  ISETP.GT.U32.AND P4, PT, R251, R183, PT ;  /* 0x000000b7fb00720c */ /* 0x000fe20003f84070 */
[----:B------:R-:W-:Y:S02]  /*e4c0*/  STL [R1+0x26e4], R4 ;  /* 0x0026e40401007387 */ /* 0x000fe40000100800 */
[----:B------:R-:W-:-:S02]  /*e4d0*/  @!P3 IMAD.IADD R159, R159, 0x1, -R251 ;  /* 0x000000019f9fb824 */ /* 0x000fc400078e0afb */
[----:B-1----:R-:W-:Y:S01]  /*e4e0*/  IMAD.MOV.U32 R30, RZ, RZ, R184 ;  /* 0x000000ffff1e7224 */ /* 0x002fe200078e00b8 */
[----:B------:R1:W-:Y:S01]  /*e4f0*/  STL [R1+0x2e8], R27 ;  /* 0x0002e81b01007387 */ /* 0x0003e20000100800 */
[----:B------:R-:W-:Y:S01]  /*e500*/  IMAD.HI.U32 R194, R205, R165, RZ ;  /* 0x000000a5cdc27227 */ /* 0x000fe200078e00ff */
[----:B------:R-:W-:-:S03]  /*e510*/  ISETP.GT.U32.AND P3, PT, R251, R159, PT ;  /* 0x0000009ffb00720c */ /* 0x000fc60003f64070 */
[----:B------:R-:W-:Y:S01]  /*e520*/  @!P5 IMAD.MOV R30, RZ, RZ, -R30 ;  /* 0x000000ffff1ed224 */ /* 0x000fe200078e0a1e */
[----:B------:R-:W-:Y:S01]  /*e530*/  ISETP.GT.U32.AND P5, PT, R251, R182, PT ;  /* 0x000000b6fb00720c */ /* 0x000fe20003fa4070 */
[--C-:B------:R-:W-:Y:S02]  /*e540*/  @!P6 IMAD.IADD R181, R181, 0x1, -R251.reuse ;  /* 0x00000001b5b5e824 */ /* 0x100fe400078e0afb */
[----:B------:R-:W-:Y:S01]  /*e550*/  @!P4 IMAD.IADD R183, R183, 0x1, -R251 ;  /* 0x00000001b7b7c824 */ /* 0x000fe200078e0afb */
[----:B------:R-:W-:Y:S01]  /*e560*/  ISETP.GE.AND P4, PT, R10, RZ, PT ;  /* 0x000000ff0a00720c */ /* 0x000fe20003f86270 */
[----:B------:R-:W-:Y:S01]  /*e570*/  IMAD.MOV R195, RZ, RZ, -R195 ;  /* 0x000000ffffc37224 */ /* 0x000fe200078e0ac3 */
[----:B------:R-:W-:Y:S01]  /*e580*/  ISETP.GT.U32.AND P6, PT, R251, R181, PT ;  /* 0x000000b5fb00720c */ /* 0x000fe20003fc4070 */
[----:B------:R-:W-:Y:S01]  /*e590*/  IMAD.MOV R194, RZ, RZ, -R194 ;  /* 0x000000ffffc27224 */ /* 0x000fe200078e0ac2 */
[----:B-1----:R-:W-:Y:S01]  /*e5a0*/  IADD3 R27, R248, 0x12d, RZ ;  /* 0x0000012df81b7810 */ /* 0x002fe20007ffe0ff */
[----:B------:R-:W-:Y:S01]  /*e5b0*/  @!P3 IMAD.IADD R159, R159, 0x1, -R251 ;  /* 0x000000019f9fb824 */ /* 0x000fe200078e0afb */
[----:B------:R-:W-:Y:S01]  /*e5c0*/  ISETP.GE.AND P3, PT, R29, RZ, PT ;  /* 0x000000ff1d00720c */ /* 0x000fe20003f66270 */
[----:B------:R-:W-:-:S02]  /*e5d0*/  IMAD R180, R251, R195, R180 ;  /* 0x000000c3fbb47224 */ /* 0x000fc400078e02b4 */
[----:B------:R-:W-:Y:S01]  /*e5e0*/  @!P5 IMAD.IADD R182, R182, 0x1, -R251 ;  /* 0x00000001b6b6d824 */ /* 0x000fe200078e0afb */
[----:B------:R-:W-:Y:S01]  /*e5f0*/  STL [R1+0x26e8], R27 ;  /* 0x0026e81b01007387 */ /* 0x000fe20000100800 */
[----:B------:R-:W-:Y:S02]  /*e600*/  IMAD.MOV.U32 R29, RZ, RZ, R159 ;  /* 0x000000ffff1d7224 */ /* 0x000fe400078e009f */
[C---:B------:R-:W-:Y:S01]  /*e610*/  IMAD R165, R251.reuse, R194, R165 ;  /* 0x000000c2fba57224 */ /* 0x040fe200078e02a5 */
[----:B------:R-:W-:Y:S01]  /*e620*/  ISETP.GT.U32.AND P5, PT, R251, R182, PT ;  /* 0x000000b6fb00720c */ /* 0x000fe20003fa4070 */
[----:B------:R-:W-:Y:S01]  /*e630*/  IMAD.MOV.U32 R10, RZ, RZ, R183 ;  /* 0x000000ffff0a7224 */ /* 0x000fe200078e00b7 */
[----:B------:R1:W-:Y:S01]  /*e640*/  STL [R1+0x2e4], R3 ;  /* 0x0002e40301007387 */ /* 0x0003e20000100800 */
[----:B------:R-:W-:Y:S01]  /*e650*/  @!P6 IMAD.IADD R181, R181, 0x1, -R251 ;  /* 0x00000001b5b5e824 */ /* 0x000fe200078e0afb */
[C---:B------:R-:W-:Y:S01]  /*e660*/  ISETP.GT.U32.AND P6, PT, R251.reuse, R165, PT ;  /* 0x000000a5fb00720c */ /* 0x040fe20003fc4070 */
[----:B------:R-:W-:Y:S01]  /*e670*/  @!P3 IMAD.MOV R29, RZ, RZ, -R29 ;  /* 0x000000ffff1db224 */ /* 0x000fe200078e0a1d */
[----:B------:R-:W-:Y:S01]  /*e680*/  ISETP.GT.U32.AND P3, PT, R251, R180, PT ;  /* 0x000000b4fb00720c */ /* 0x000fe20003f64070 */
[----:B------:R-:W-:Y:S01]  /*e690*/  @!P4 IMAD.MOV R10, RZ, RZ, -R10 ;  /* 0x000000ffff0ac224 */ /* 0x000fe200078e0a0a */
[----:B------:R-:W-:Y:S01]  /*e6a0*/  ISETP.GE.AND P4, PT, R2, RZ, PT ;  /* 0x000000ff0200720c */ /* 0x000fe20003f86270 */
[----:B------:R-:W-:Y:S01]  /*e6b0*/  IMAD.HI.U32 R179, R205, R178, RZ ;  /* 0x000000b2cdb37227 */ /* 0x000fe200078e00ff */
[----:B------:R-:W-:-:S02]  /*e6c0*/  IADD3 R2, R248, 0x12f, RZ ;  /* 0x0000012ff8027810 */ /* 0x000fc40007ffe0ff */
[----:B-1----:R-:W-:Y:S01]  /*e6d0*/  IADD3 R3, R248, 0x12e, RZ ;  /* 0x0000012ef8037810 */ /* 0x002fe20007ffe0ff */
[----:B------:R-:W-:Y:S01]  /*e6e0*/  @!P5 IMAD.IADD R182, R182, 0x1, -R251 ;  /* 0x00000001b6b6d824 */ /* 0x000fe200078e0afb */
[----:B------:R-:W-:Y:S01]  /*e6f0*/  ISETP.GE.AND P5, PT, R43, RZ, PT ;  /* 0x000000ff2b00720c */ /* 0x000fe20003fa6270 */
[----:B------:R-:W-:Y:S01]  /*e700*/  IMAD.HI.U32 R192, R205, R177, RZ ;  /* 0x000000b1cdc07227 */ /* 0x000fe200078e00ff */
[----:B------:R-:W-:Y:S01]  /*e710*/  IABS R184, R3 ;  /* 0x0000000300b87213 */ /* 0x000fe20000000000 */
[----:B------:R-:W-:Y:S02]  /*e720*/  STL [R1+0x26ec], R3 ;  /* 0x0026ec0301007387 */ /* 0x000fe40000100800 */
[----:B------:R-:W-:Y:S02]  /*e730*/  IMAD.MOV R179, RZ, RZ, -R179 ;  /* 0x000000ffffb37224 */ /* 0x000fe400078e0ab3 */
[----:B------:R1:W-:Y:S01]  /*e740*/  STL [R1+0x2e0], R30 ;  /* 0x0002e01e01007387 */ /* 0x0003e20000100800 */
[--C-:B------:R-:W-:Y:S01]  /*e750*/  @!P3 IMAD.IADD R180, R180, 0x1, -R251.reuse ;  /* 0x00000001b4b4b824 */ /* 0x100fe200078e0afb */
[----:B------:R-:W-:Y:S01]  /*e760*/  ISETP.GE.AND P3, PT, R21, RZ, PT ;  /* 0x000000ff1500720c */ /* 0x000fe20003f66270 */
[----:B------:R-:W-:Y:S01]  /*e770*/  IMAD.MOV R192, RZ, RZ, -R192 ;  /* 0x000000ffffc07224 */ /* 0x000fe200078e0ac0 */
[----:B------:R2:W-:Y:S01]  /*e780*/  STL [R1+0x2d4], R29 ;  /* 0x0002d41d01007387 */ /* 0x0005e20000100800 */
[----:B------:R-:W-:Y:S01]  /*e790*/  IMAD R178, R251, R179, R178 ;  /* 0x000000b3fbb27224 */ /* 0x000fe200078e02b2 */
[----:B------:R-:W-:Y:S01]  /*e7a0*/  IABS R179, R9 ;  /* 0x0000000900b37213 */ /* 0x000fe20000000000 */
[----:B------:R-:W-:Y:S01]  /*e7b0*/  @!P6 IMAD.IADD R165, R165, 0x1, -R251 ;  /* 0x00000001a5a5e824 */ /* 0x000fe200078e0afb */
[----:B------:R3:W-:Y:S01]  /*e7c0*/  STL [R1+0x2cc], R10 ;  /* 0x0002cc0a01007387 */ /* 0x0007e20000100800 */
[C---:B------:R-:W-:Y:S01]  /*e7d0*/  IMAD R177, R251.reuse, R192, R177 ;  /* 0x000000c0fbb17224 */ /* 0x040fe200078e02b1 */
[C---:B-1----:R-:W-:Y:S01]  /*e7e0*/  IADD3 R30, R248.reuse, 0x130, RZ ;  /* 0x00000130f81e7810 */ /* 0x042fe20007ffe0ff */
[----:B------:R-:W-:Y:S01]  /*e7f0*/  IMAD.MOV.U32 R21, RZ, RZ, R182 ;  /* 0x000000ffff157224 */ /* 0x000fe200078e00b6 */
[----:B------:R-:W-:Y:S01]  /*e800*/  ISETP.GT.U32.AND P6, PT, R251, R165, PT ;  /* 0x000000a5fb00720c */ /* 0x000fe20003fc4070 */
[----:B------:R-:W-:Y:S01]  /*e810*/  IMAD.HI.U32 R197, R205, R179, RZ ;  /* 0x000000b3cdc57227 */ /* 0x000fe200078e00ff */
[----:B------:R-:W-:Y:S01]  /*e820*/  IABS R192, R20 ;  /* 0x0000001400c07213 */ /* 0x000fe20000000000 */
[----:B------:R-:W-:Y:S02]  /*e830*/  STL [R1+0x26d4], R2 ;  /* 0x0026d40201007387 */ /* 0x000fe40000100800 */
[----:B--2---:R-:W-:Y:S01]  /*e840*/  IMAD.MOV.U32 R29, RZ, RZ, R181 ;  /* 0x000000ffff1d7224 */ /* 0x004fe200078e00b5 */
[----:B---3--:R-:W-:Y:S01]  /*e850*/  IADD3 R10, R248, 0x131, RZ ;  /* 0x00000131f80a7810 */ /* 0x008fe20007ffe0ff */
[----:B------:R-:W-:Y:S01]  /*e860*/  @!P5 IMAD.MOV R21, RZ, RZ, -R21 ;  /* 0x000000ffff15d224 */ /* 0x000fe200078e0a15 */
[C---:B------:R-:W-:Y:S01]  /*e870*/  ISETP.GT.U32.AND P5, PT, R251.reuse, R177, PT ;  /* 0x000000b1fb00720c */ /* 0x040fe20003fa4070 */
[----:B------:R-:W-:Y:S01]  /*e880*/  @!P4 IMAD.MOV R29, RZ, RZ, -R29 ;  /* 0x000000ffff1dc224 */ /* 0x000fe200078e0a1d */
[----:B------:R-:W-:Y:S01]  /*e890*/  ISETP.GT.U32.AND P4, PT, R251, R180, PT ;  /* 0x000000b4fb00720c */ /* 0x000fe20003f84070 */
[----:B------:R-:W-:Y:S01]  /*e8a0*/  IMAD.MOV R197, RZ, RZ, -R197 ;  /* 0x000000ffffc57224 */ /* 0x000fe200078e0ac5 */
[----:B------:R-:W-:Y:S01]  /*e8b0*/  STL [R1+0x26d8], R30 ;  /* 0x0026d81e01007387 */ /* 0x000fe20000100800 */
[----:B------:R-:W-:-:S02]  /*e8c0*/  @!P6 IMAD.IADD R165, R165, 0x1, -R251 ;  /* 0x00000001a5a5e824 */ /* 0x000fc400078e0afb */
[----:B------:R-:W-:Y:S01]  /*e8d0*/  IMAD R179, R251, R197, R179 ;  /* 0x000000c5fbb37224 */ /* 0x000fe200078e02b3 */
[----:B------:R-:W-:Y:S01]  /*e8e0*/  STL [R1+0x26dc], R10 ;  /* 0x0026dc0a01007387 */ /* 0x000fe20000100800 */
[----:B------:R-:W-:-:S03]  /*e8f0*/  IMAD.HI.U32 R196, R205, R166, RZ ;  /* 0x000000a6cdc47227 */ /* 0x000fc600078e00ff */
[----:B------:R-:W-:Y:S01]  /*e900*/  ISETP.GT.U32.AND P6, PT, R251, R179, PT ;  /* 0x000000b3fb00720c */ /* 0x000fe20003fc4070 */
[--C-:B------:R-:W-:Y:S01]  /*e910*/  @!P5 IMAD.IADD R177, R177, 0x1, -R251.reuse ;  /* 0x00000001b1b1d824 */ /* 0x100fe200078e0afb */
[----:B------:R-:W-:Y:S01]  /*e920*/  ISETP.GE.AND P5, PT, R17, RZ, PT ;  /* 0x000000ff1100720c */ /* 0x000fe20003fa6270 */
[----:B------:R-:W-:Y:S01]  /*e930*/  @!P4 IMAD.IADD R180, R180, 0x1, -R251 ;  /* 0x00000001b4b4c824 */ /* 0x000fe200078e0afb */
[----:B------:R-:W-:Y:S01]  /*e940*/  ISETP.GT.U32.AND P4, PT, R251, R178, PT ;  /* 0x000000b2fb00720c */ /* 0x000fe20003f84070 */
[----:B------:R-:W-:Y:S01]  /*e950*/  IMAD.MOV R196, RZ, RZ, -R196 ;  /* 0x000000ffffc47224 */ /* 0x000fe200078e0ac4 */
[----:B------:R1:W-:Y:S01]  /*e960*/  STL [R1+0x2c8], R29 ;  /* 0x0002c81d01007387 */ /* 0x0003e20000100800 */
[----:B------:R-:W-:Y:S02]  /*e970*/  IMAD.MOV.U32 R17, RZ, RZ, R180 ;  /* 0x000000ffff117224 */ /* 0x000fe400078e00b4 */
[----:B------:R-:W-:Y:S01]  /*e980*/  IMAD.HI.U32 R195, R205, R167, RZ ;  /* 0x000000a7cdc37227 */ /* 0x000fe200078e00ff */
[----:B------:R2:W-:Y:S03]  /*e990*/  STL [R1+0x2c4], R21 ;  /* 0x0002c41501007387 */ /* 0x0005e60000100800 */
[----:B------:R-:W-:-:S02]  /*e9a0*/  IMAD R166, R251, R196, R166 ;  /* 0x000000c4fba67224 */ /* 0x000fc400078e02a6 */
[----:B------:R-:W-:Y:S01]  /*e9b0*/  IMAD.MOV.U32 R43, RZ, RZ, R165 ;  /* 0x000000ffff2b7224 */ /* 0x000fe200078e00a5 */
[----:B-1----:R-:W-:Y:S01]  /*e9c0*/  IADD3 R29, R248, 0x133, RZ ;  /* 0x00000133f81d7810 */ /* 0x002fe20007ffe0ff */
[--C-:B------:R-:W-:Y:S01]  /*e9d0*/  @!P4 IMAD.IADD R178, R178, 0x1, -R251.reuse ;  /* 0x00000001b2b2c824 */ /* 0x100fe200078e0afb */
[----:B------:R-:W-:Y:S01]  /*e9e0*/  ISETP.GT.U32.AND P4, PT, R251, R177, PT ;  /* 0x000000b1fb00720c */ /* 0x000fe20003f84070 */
[----:B------:R-:W-:Y:S01]  /*e9f0*/  @!P6 IMAD.IADD R179, R179, 0x1, -R251 ;  /* 0x00000001b3b3e824 */ /* 0x000fe200078e0afb */
[----:B--2---:R-:W-:Y:S01]  /*ea00*/  IADD3 R21, R248, 0x132, RZ ;  /* 0x00000132f8157810 */ /* 0x004fe20007ffe0ff */
[----:B------:R-:W-:Y:S01]  /*ea10*/  @!P3 IMAD.MOV R17, RZ, RZ, -R17 ;  /* 0x000000ffff11b224 */ /* 0x000fe200078e0a11 */
[C---:B------:R-:W-:Y:S01]  /*ea20*/  ISETP.GT.U32.AND P3, PT, R251.reuse, R178, PT ;  /* 0x000000b2fb00720c */ /* 0x040fe20003f64070 */
[----:B------:R-:W-:Y:S01]  /*ea30*/  IMAD.MOV R195, RZ, RZ, -R195 ;  /* 0x000000ffffc37224 */ /* 0x000fe200078e0ac3 */
[C---:B------:R-:W-:Y:S01]  /*ea40*/  ISETP.GT.U32.AND P6, PT, R251.reuse, R179, PT ;  /* 0x000000b3fb00720c */ /* 0x040fe20003fc4070 */
[----:B------:R-:W-:Y:S01]  /*ea50*/  @!P5 IMAD.MOV R43, RZ, RZ, -R43 ;  /* 0x000000ffff2bd224 */ /* 0x000fe200078e0a2b */
[----:B------:R-:W-:Y:S01]  /*ea60*/  ISETP.GT.U32.AND P5, PT, R251, R166, PT ;  /* 0x000000a6fb00720c */ /* 0x000fe20003fa4070 */
[----:B------:R-:W-:Y:S01]  /*ea70*/  IMAD.HI.U32 R194, R205, R176, RZ ;  /* 0x000000b0cdc27227 */ /* 0x000fe200078e00ff */
[----:B------:R1:W-:Y:S01]  /*ea80*/  STL [R1+0x2c0], R17 ;  /* 0x0002c01101007387 */ /* 0x0003e20000100800 */
[----:B------:R-:W-:-:S02]  /*ea90*/  IABS R165, R29 ;  /* 0x0000001d00a57213 */ /* 0x000fc40000000000 */
[----:B------:R-:W-:Y:S01]  /*eaa0*/  IMAD R167, R251, R195, R167 ;  /* 0x000000c3fba77224 */ /* 0x000fe200078e02a7 */
[----:B------:R-:W-:Y:S01]  /*eab0*/  STL [R1+0x26c8], R21 ;  /* 0x0026c81501007387 */ /* 0x000fe20000100800 */
[----:B------:R-:W-:Y:S02]  /*eac0*/  IMAD.MOV R194, RZ, RZ, -R194 ;  /* 0x000000ffffc27224 */ /* 0x000fe400078e0ac2 */
[--C-:B------:R-:W-:Y:S01]  /*ead0*/  @!P4 IMAD.IADD R177, R177, 0x1, -R251.reuse ;  /* 0x00000001b1b1c824 */ /* 0x100fe200078e0afb */
[C---:B------:R-:W-:Y:S01]  /*eae0*/  ISETP.GT.U32.AND P4, PT, R251.reuse, R167, PT ;  /* 0x000000a7fb00720c */ /* 0x040fe20003f84070 */
[----:B------:R-:W-:Y:S01]  /*eaf0*/  IMAD R176, R251, R194, R176 ;  /* 0x000000c2fbb07224 */ /* 0x000fe200078e02b0 */
[----:B-1----:R-:W-:Y:S01]  /*eb00*/  IADD3 R17, R248, 0x134, RZ ;  /* 0x00000134f8117810 */ /* 0x002fe20007ffe0ff */
[--C-:B------:R-:W-:Y:S01]  /*eb10*/  @!P3 IMAD.IADD R178, R178, 0x1, -R251.reuse ;  /* 0x00000001b2b2b824 */ /* 0x100fe200078e0afb */
[----:B------:R-:W-:Y:S01]  /*eb20*/  ISETP.GE.AND P3, PT, R37, RZ, PT ;  /* 0x000000ff2500720c */ /* 0x000fe20003f66270 */
[--C-:B------:R-:W-:Y:S01]  /*eb30*/  @!P5 IMAD.IADD R166, R166, 0x1, -R251.reuse ;  /* 0x00000001a6a6d824 */ /* 0x100fe200078e0afb */
[----:B------:R-:W-:Y:S01]  /*eb40*/  ISETP.GE.AND P5, PT, R12, RZ, PT ;  /* 0x000000ff0c00720c */ /* 0x000fe20003fa6270 */
[----:B------:R-:W-:Y:S01]  /*eb50*/  @!P6 IMAD.IADD R179, R179, 0x1, -R251 ;  /* 0x00000001b3b3e824 */ /* 0x000fe200078e0afb */
[----:B------:R-:W-:Y:S01]  /*eb60*/  ISETP.GT.U32.AND P6, PT, R251, R176, PT ;  /* 0x000000b0fb00720c */ /* 0x000fe20003fc4070 */
[----:B------:R-:W-:Y:S01]  /*eb70*/  IMAD.HI.U32 R193, R205, R192, RZ ;  /* 0x000000c0cdc17227 */ /* 0x000fe200078e00ff */
[----:B------:R-:W-:Y:S01]  /*eb80*/  STL [R1+0x26cc], R29 ;  /* 0x0026cc1d01007387 */ /* 0x000fe20000100800 */
[----:B------:R-:W-:-:S02]  /*eb90*/  IADD3 R37, R248, 0x137, RZ ;  /* 0x00000137f8257810 */ /* 0x000fc40007ffe0ff */
[----:B------:R-:W-:Y:S01]  /*eba0*/  @!P4 IMAD.IADD R167, R167, 0x1, -R251 ;  /* 0x00000001a7a7c824 */ /* 0x000fe200078e0afb */
[----:B------:R-:W-:Y:S01]  /*ebb0*/  ISETP.GE.AND P4, PT, R9, RZ, PT ;  /* 0x000000ff0900720c */ /* 0x000fe20003f86270 */
[----:B------:R-:W-:Y:S01]  /*ebc0*/  IMAD.MOV.U32 R12, RZ, RZ, R177 ;  /* 0x000000ffff0c7224 */ /* 0x000fe200078e00b1 */
[----:B------:R-:W-:Y:S01]  /*ebd0*/  STL [R1+0x26d0], R17 ;  /* 0x0026d01101007387 */ /* 0x000fe20000100800 */
[----:B------:R-:W-:Y:S02]  /*ebe0*/  IMAD.MOV R193, RZ, RZ, -R193 ;  /* 0x000000ffffc17224 */ /* 0x000fe400078e0ac1 */
[----:B------:R-:W-:Y:S01]  /*ebf0*/  IMAD.MOV.U32 R9, RZ, RZ, R178 ;  /* 0x000000ffff097224 */ /* 0x000fe200078e00b2 */
[----:B------:R-:W-:Y:S01]  /*ec00*/  STL [R1+0x2bc], R43 ;  /* 0x0002bc2b01007387 */ /* 0x000fe20000100800 */
[----:B------:R-:W-:Y:S01]  /*ec10*/  @!P3 IMAD.MOV R12, RZ, RZ, -R12 ;  /* 0x000000ffff0cb224 */ /* 0x000fe200078e0a0c */
[C---:B------:R-:W-:Y:S01]  /*ec20*/  ISETP.GT.U32.AND P3, PT, R251.reuse, R166, PT ;  /* 0x000000a6fb00720c */ /* 0x040fe20003f64070 */
[C---:B------:R-:W-:Y:S01]  /*ec30*/  IMAD R169, R251.reuse, R193, R192 ;  /* 0x000000c1fba97224 */ /* 0x040fe200078e02c0 */
[----:B------:R-:W-:Y:S01]  /*ec40*/  IABS R192, R14 ;  /* 0x0000000e00c07213 */ /* 0x000fe20000000000 */
[----:B------:R-:W-:Y:S01]  /*ec50*/  @!P5 IMAD.MOV R9, RZ, RZ, -R9 ;  /* 0x000000ffff09d224 */ /* 0x000fe200078e0a09 */
[----:B------:R1:W-:Y:S01]  /*ec60*/  STL [R1+0x2b8], R12 ;  /* 0x0002b80c01007387 */ /* 0x0003e20000100800 */
[----:B------:R-:W-:Y:S01]  /*ec70*/  @!P6 IMAD.IADD R176, R176, 0x1, -R251 ;  /* 0x00000001b0b0e824 */ /* 0x000fe200078e0afb */
[----:B------:R-:W-:Y:S01]  /*ec80*/  ISETP.GT.U32.AND P6, PT, R251, R167, PT ;  /* 0x000000a7fb00720c */ /* 0x000fe20003fc4070 */
[----:B------:R-:W-:Y:S01]  /*ec90*/  IMAD.HI.U32 R193, R205, R192, RZ ;  /* 0x000000c0cdc17227 */ /* 0x000fe200078e00ff */
[----:B------:R2:W-:Y:S02]  /*eca0*/  STL [R1+0x2b4], R9 ;  /* 0x0002b40901007387 */ /* 0x0005e40000100800 */
[----:B------:R-:W-:Y:S01]  /*ecb0*/  ISETP.GT.U32.AND P5, PT, R251, R176, PT ;  /* 0x000000b0fb00720c */ /* 0x000fe20003fa4070 */
[----:B------:R-:W-:-:S02]  /*ecc0*/  IMAD.MOV R175, RZ, RZ, -R193 ;  /* 0x000000ffffaf7224 */ /* 0x000fc400078e0ac1 */
[----:B------:R-:W-:Y:S01]  /*ecd0*/  @!P3 IMAD.IADD R166, R166, 0x1, -R251 ;  /* 0x00000001a6a6b824 */ /* 0x000fe200078e0afb */
[----:B-1----:R-:W-:Y:S01]  /*ece0*/  IADD3 R12, R248, 0x135, RZ ;  /* 0x00000135f80c7810 */ /* 0x002fe20007ffe0ff */
[----:B------:R-:W-:Y:S01]  /*ecf0*/  IMAD R175, R251, R175, R192 ;  /* 0x000000affbaf7224 */ /* 0x000fe200078e02c0 */
[----:B------:R-:W-:Y:S01]  /*ed00*/  IABS R192, R0 ;  /* 0x0000000000c07213 */ /* 0x000fe20000000000 */
[----:B------:R-:W-:Y:S01]  /*ed10*/  IMAD.HI.U32 R195, R205, R160, RZ ;  /* 0x000000a0cdc37227 */ /* 0x000fe200078e00ff */
[----:B------:R-:W-:Y:S02]  /*ed20*/  IABS R178, R12 ;  /* 0x0000000c00b27213 */ /* 0x000fe40000000000 */
[----:B------:R-:W-:Y:S01]  /*ed30*/  ISETP.GT.U32.AND P3, PT, R251, R175, PT ;  /* 0x000000affb00720c */ /* 0x000fe20003f64070 */
[----:B--2---:R-:W-:Y:S02]  /*ed40*/  IMAD.MOV.U32 R9, RZ, RZ, R179 ;  /* 0x000000ffff097224 */ /* 0x004fe400078e00b3 */
[----:B------:R-:W-:Y:S01]  /*ed50*/  @!P6 IMAD.IADD R167, R167, 0x1, -R251 ;  /* 0x00000001a7a7e824 */ /* 0x000fe200078e0afb */
[----:B------:R-:W-:Y:S01]  /*ed60*/  ISETP.GE.AND P6, PT, R42, RZ, PT ;  /* 0x000000ff2a00720c */ /* 0x000fe20003fc6270 */
[----:B------:R-:W-:Y:S01]  /*ed70*/  @!P4 IMAD.MOV R9, RZ, RZ, -R9 ;  /* 0x000000ffff09c224 */ /* 0x000fe200078e0a09 */
[----:B------:R-:W-:Y:S01]  /*ed80*/  ISETP.GT.U32.AND P4, PT, R251, R169, PT ;  /* 0x000000a9fb00720c */ /* 0x000fe20003f84070 */
[----:B------:R-:W-:Y:S01]  /*ed90*/  @!P5 IMAD.IADD R176, R176, 0x1, -R251 ;  /* 0x00000001b0b0d824 */ /* 0x000fe200078e0afb */
[----:B------:R-:W-:Y:S01]  /*eda0*/  ISETP.GE.AND P5, PT, R41, RZ, PT ;  /* 0x000000ff2900720c */ /* 0x000fe20003fa6270 */
[----:B------:R-:W-:Y:S01]  /*edb0*/  IMAD.HI.U32 R194, R205, R191, RZ ;  /* 0x000000bfcdc27227 */ /* 0x000fe200078e00ff */
[----:B------:R1:W-:Y:S03]  /*edc0*/  STL [R1+0x2b0], R9 ;  /* 0x0002b00901007387 */ /* 0x0003e60000100800 */
[----:B------:R-:W-:Y:S01]  /*edd0*/  IMAD.MOV R193, RZ, RZ, -R195 ;  /* 0x000000ffffc17224 */ /* 0x000fe200078e0ac3 */
[----:B------:R-:W-:Y:S01]  /*ede0*/  STL [R1+0x26b8], R12 ;  /* 0x0026b80c01007387 */ /* 0x000fe20000100800 */
[----:B------:R-:W-:-:S02]  /*edf0*/  IMAD.MOV R174, RZ, RZ, -R194 ;  /* 0x000000ffffae7224 */ /* 0x000fc400078e0ac2 */
[----:B------:R-:W-:Y:S02]  /*ee00*/  IMAD R160, R251, R193, R160 ;  /* 0x000000c1fba07224 */ /* 0x000fe400078e02a0 */
[--C-:B------:R-:W-:Y:S01]  /*ee10*/  @!P4 IMAD.IADD R169, R169, 0x1, -R251.reuse ;  /* 0x00000001a9a9c824 */ /* 0x100fe200078e0afb */
[----:B------:R-:W-:Y:S01]  /*ee20*/  ISETP.GE.AND P4, PT, R36, RZ, PT ;  /* 0x000000ff2400720c */ /* 0x000fe20003f86270 */
[----:B------:R-:W-:Y:S01]  /*ee30*/  IMAD.MOV.U32 R36, RZ, RZ, R166 ;  /* 0x000000ffff247224 */ /* 0x000fe200078e00a6 */
[----:B-1----:R-:W-:Y:S01]  /*ee40*/  IADD3 R9, R248, 0x136, RZ ;  /* 0x00000136f8097810 */ /* 0x002fe20007ffe0ff */
[----:B------:R-:W-:Y:S01]  /*ee50*/  @!P3 IMAD.IADD R175, R175, 0x1, -R251 ;  /* 0x00000001afafb824 */ /* 0x000fe200078e0afb */
[C---:B------:R-:W-:Y:S01]  /*ee60*/  ISETP.GT.U32.AND P3, PT, R251.reuse, R169, PT ;  /* 0x000000a9fb00720c */ /* 0x040fe20003f64070 */
[----:B------:R-:W-:Y:S02]  /*ee70*/  @!P6 IMAD.MOV R36, RZ, RZ, -R36 ;  /* 0x000000ffff24e224 */ /* 0x000fe400078e0a24 */
[----:B------:R-:W-:Y:S01]  /*ee80*/  IMAD.MOV.U32 R41, RZ, RZ, R167 ;  /* 0x000000ffff297224 */ /* 0x000fe200078e00a7 */
[----:B------:R-:W-:Y:S01]  /*ee90*/  STL [R1+0x26c0], R9 ;  /* 0x0026c00901007387 */ /* 0x000fe20000100800 */
[C---:B------:R-:W-:Y:S01]  /*eea0*/  IMAD R174, R251.reuse, R174, R191 ;  /* 0x000000aefbae7224 */ /* 0x040fe200078e02bf */
[C---:B------:R-:W-:Y:S01]  /*eeb0*/  ISETP.GT.U32.AND P6, PT, R251.reuse, R175, PT ;  /* 0x000000affb00720c */ /* 0x040fe20003fc4070 */
[----:B------:R-:W-:Y:S01]  /*eec0*/  @!P5 IMAD.MOV R41, RZ, RZ, -R41 ;  /* 0x000000ffff29d224 */ /* 0x000fe200078e0a29 */
[----:B------:R-:W-:Y:S01]  /*eed0*/  STL [R1+0x26c4], R37 ;  /* 0x0026c42501007387 */ /* 0x000fe20000100800 */
[----:B------:R-:W-:Y:S01]  /*eee0*/  ISETP.GT.U32.AND P5, PT, R251, R160, PT ;  /* 0x000000a0fb00720c */ /* 0x000fe20003fa4070 */
[----:B------:R-:W-:Y:S01]  /*eef0*/  IMAD.HI.U32 R161, R205, R192, RZ ;  /* 0x000000c0cda17227 */ /* 0x000fe200078e00ff */
[----:B------:R-:W-:Y:S01]  /*ef00*/  IABS R191, R38 ;  /* 0x0000002600bf7213 */ /* 0x000fe20000000000 */
[----:B------:R1:W-:Y:S02]  /*ef10*/  STL [R1+0x2ac], R36 ;  /* 0x0002ac2401007387 */ /* 0x0003e40000100800 */
[----:B------:R-:W-:-:S02]  /*ef20*/  IMAD.MOV R161, RZ, RZ, -R161 ;  /* 0x000000ffffa17224 */ /* 0x000fc400078e0aa1 */
[----:B------:R-:W-:Y:S01]  /*ef30*/  IMAD.HI.U32 R190, R205, R168, RZ ;  /* 0x000000a8cdbe7227 */ /* 0x000fe200078e00ff */
[----:B------:R-:W-:Y:S03]  /*ef40*/  STL [R1+0x2a8], R41 ;  /* 0x0002a82901007387 */ /* 0x000fe60000100800 */
[--C-:B------:R-:W-:Y:S01]  /*ef50*/  @!P6 IMAD.IADD R175, R175, 0x1, -R251.reuse ;  /* 0x00000001afafe824 */ /* 0x100fe200078e0afb */
[----:B------:R-:W-:Y:S01]  /*ef60*/  ISETP.GE.AND P6, PT, R20, RZ, PT ;  /* 0x000000ff1400720c */ /* 0x000fe20003fc6270 */
[----:B-1----:R-:W-:Y:S01]  /*ef70*/  IMAD.MOV.U32 R36, RZ, RZ, R176 ;  /* 0x000000ffff247224 */ /* 0x002fe200078e00b0 */
[----:B------:R-:W-:Y:S01]  /*ef80*/  IADD3 R20, R248, 0x139, RZ ;  /* 0x00000139f8147810 */ /* 0x000fe20007ffe0ff */
[--C-:B------:R-:W-:Y:S01]  /*ef90*/  @!P5 IMAD.IADD R160, R160, 0x1, -R251.reuse ;  /* 0x00000001a0a0d824 */ /* 0x100fe200078e0afb */
[----:B------:R-:W-:Y:S01]  /*efa0*/  ISETP.GE.AND P5, PT, R14, RZ, PT ;  /* 0x000000ff0e00720c */ /* 0x000fe20003fa6270 */
[----:B------:R-:W-:Y:S01]  /*efb0*/  @!P4 IMAD.MOV R36, RZ, RZ, -R36 ;  /* 0x000000ffff24c224 */ /* 0x000fe200078e0a24 */
[C---:B------:R-:W-:Y:S01]  /*efc0*/  ISETP.GT.U32.AND P4, PT, R251.reuse, R174, PT ;  /* 0x000000aefb00720c */ /* 0x040fe20003f84070 */
[----:B------:R-:W-:Y:S01]  /*efd0*/  IMAD R161, R251, R161, R192 ;  /* 0x000000a1fba17224 */ /* 0x000fe200078e02c0 */
[----:B------:R-:W-:Y:S01]  /*efe0*/  IABS R192, R26 ;  /* 0x0000001a00c07213 */ /* 0x000fe20000000000 */
[----:B------:R-:W-:Y:S01]  /*eff0*/  @!P3 IMAD.IADD R169, R169, 0x1, -R251 ;  /* 0x00000001a9a9b824 */ /* 0x000fe200078e0afb */
[----:B------:R1:W-:Y:S01]  /*f000*/  STL [R1+0x2a4], R36 ;  /* 0x0002a42401007387 */ /* 0x0003e20000100800 */
[----:B------:R-:W-:Y:S01]  /*f010*/  IMAD.MOV R190, RZ, RZ, -R190 ;  /* 0x000000ffffbe7224 */ /* 0x000fe200078e0abe */
[----:B------:R-:W-:Y:S01]  /*f020*/  ISETP.GT.U32.AND P3, PT, R251, R161, PT ;  /* 0x000000a1fb00720c */ /* 0x000fe20003f64070 */
[----:B------:R-:W-:-:S02]  /*f030*/  IMAD.MOV.U32 R14, RZ, RZ, R169 ;  /* 0x000000ffff0e7224 */ /* 0x000fc400078e00a9 */
[C---:B------:R-:W-:Y:S02]  /*f040*/  IMAD R168, R251.reuse, R190, R168 ;  /* 0x000000befba87224 */ /* 0x040fe400078e02a8 */
[----:B------:R-:W-:Y:S02]  /*f050*/  @!P6 IMAD.MOV R14, RZ, RZ, -R14 ;  /* 0x000000ffff0ee224 */ /* 0x000fe400078e0a0e */
[----:B------:R-:W-:Y:S01]  /*f060*/  @!P4 IMAD.IADD R174, R174, 0x1, -R251 ;  /* 0x00000001aeaec824 */ /* 0x000fe200078e0afb */
[----:B------:R-:W-:Y:S01]  /*f070*/  ISETP.GT.U32.AND P4, PT, R251, R160, PT ;  /* 0x000000a0fb00720c */ /* 0x000fe20003f84070 */
[----:B------:R-:W-:Y:S01]  /*f080*/  IMAD.HI.U32 R190, R205, R191, RZ ;  /* 0x000000bfcdbe7227 */ /* 0x000fe200078e00ff */
[----:B-1----:R-:W-:Y:S02]  /*f090*/  IADD3 R36, R248, 0x138, RZ ;  /* 0x00000138f8247810 */ /* 0x002fe40007ffe0ff */
[----:B------:R-:W-:Y:S01]  /*f0a0*/  ISETP.GT.U32.AND P6, PT, R251, R174, PT ;  /* 0x000000aefb00720c */ /* 0x000fe20003fc4070 */
[----:B------:R-:W-:Y:S01]  /*f0b0*/  IMAD.MOV R173, RZ, RZ, -R190 ;  /* 0x000000ffffad7224 */ /* 0x000fe200078e0abe */
[----:B------:R-:W-:Y:S01]  /*f0c0*/  IABS R190, R28 ;  /* 0x0000001c00be7213 */ /* 0x000fe20000000000 */
[----:B------:R-:W-:Y:S01]  /*f0d0*/  IMAD.MOV.U32 R41, RZ, RZ, R175 ;  /* 0x000000ffff297224 */ /* 0x000fe200078e00af */
[----:B------:R-:W-:Y:S01]  /*f0e0*/  STL [R1+0x26ac], R36 ;  /* 0x0026ac2401007387 */ /* 0x000fe20000100800 */
[----:B------:R-:W-:Y:S01]  /*f0f0*/  @!P3 IMAD.IADD R161, R161, 0x1, -R251 ;  /* 0x00000001a1a1b824 */ /* 0x000fe200078e0afb */
[----:B------:R-:W-:Y:S01]  /*f100*/  IABS R169, R36 ;  /* 0x0000002400a97213 */ /* 0x000fe20000000000 */
[C---:B------:R-:W-:Y:S01]  /*f110*/  IMAD R173, R251.reuse, R173, R191 ;  /* 0x000000adfbad7224 */ /* 0x040fe200078e02bf */
[----:B------:R-:W-:Y:S01]  /*f120*/  STL [R1+0x26b0], R20 ;  /* 0x0026b01401007387 */ /* 0x000fe20000100800 */
[----:B------:R-:W-:Y:S01]  /*f130*/  @!P4 IMAD.IADD R160, R160, 0x1, -R251 ;  /* 0x00000001a0a0c824 */ /* 0x000fe200078e0afb */
[----:B------:R-:W-:Y:S01]  /*f140*/  ISETP.GT.U32.AND P4, PT, R251, R168, PT ;  /* 0x000000a8fb00720c */ /* 0x000fe20003f84070 */
[----:B------:R-:W-:Y:S01]  /*f150*/  @!P5 IMAD.MOV R41, RZ, RZ, -R41 ;  /* 0x000000ffff29d224 */ /* 0x000fe200078e0a29 */
[----:B------:R-:W-:Y:S01]  /*f160*/  ISETP.GE.AND P5, PT, R35, RZ, PT ;  /* 0x000000ff2300720c */ /* 0x000fe20003fa6270 */
[----:B------:R-:W-:Y:S01]  /*f170*/  IMAD.MOV.U32 R162, RZ, RZ, R190 ;  /* 0x000000ffffa27224 */ /* 0x000fe200078e00be */
[C---:B------:R-:W-:Y:S01]  /*f180*/  ISETP.GT.U32.AND P3, PT, R251.reuse, R161, PT ;  /* 0x000000a1fb00720c */ /* 0x040fe20003f64070 */
[----:B------:R-:W-:Y:S01]  /*f190*/  @!P6 IMAD.IADD R174, R174, 0x1, -R251 ;  /* 0x00000001aeaee824 */ /* 0x000fe200078e0afb */
[----:B------:R-:W-:Y:S01]  /*f1a0*/  ISETP.GT.U32.AND P6, PT, R251, R173, PT ;  /* 0x000000adfb00720c */ /* 0x000fe20003fc4070 */
[----:B------:R-:W-:Y:S01]  /*f1b0*/  IMAD.HI.U32 R191, R205, R162, RZ ;  /* 0x000000a2cdbf7227 */ /* 0x000fe200078e00ff */
[----:B------:R-:W-:Y:S01]  /*f1c0*/  IABS R190, R16 ;  /* 0x0000001000be7213 */ /* 0x000fe20000000000 */
[----:B------:R1:W-:Y:S01]  /*f1d0*/  STL [R1+0x2a0], R14 ;  /* 0x0002a00e01007387 */ /* 0x0003e20000100800 */
[----:B------:R-:W-:Y:S01]  /*f1e0*/  IADD3 R35, R248, 0x13c, RZ ;  /* 0x0000013cf8237810 */ /* 0x000fe20007ffe0ff */
[----:B------:R-:W-:-:S02]  /*f1f0*/  IMAD.MOV R191, RZ, RZ, -R191 ;  /* 0x000000ffffbf7224 */ /* 0x000fc400078e0abf */
[----:B------:R-:W-:Y:S01]  /*f200*/  @!P4 IMAD.IADD R168, R168, 0x1, -R251 ;  /* 0x00000001a8a8c824 */ /* 0x000fe200078e0afb */
[----:B------:R-:W-:Y:S01]  /*f210*/  ISETP.GE.AND P4, PT, R0, RZ, PT ;  /* 0x000000ff0000720c */ /* 0x000fe20003f86270 */
[----:B------:R-:W-:Y:S01]  /*f220*/  IMAD.MOV.U32 R0, RZ, RZ, R160 ;  /* 0x000000ffff007224 */ /* 0x000fe200078e00a0 */
[----:B------:R-:W-:Y:S01]  /*f230*/  IABS R196, R35 ;  /* 0x0000002300c47213 */ /* 0x000fe20000000000 */
[----:B------:R-:W-:Y:S01]  /*f240*/  IMAD.HI.U32 R193, R205, R192, RZ ;  /* 0x000000c0cdc17227 */ /* 0x000fe200078e00ff */
[----:B-1----:R-:W-:-:S03]  /*f250*/  IADD3 R14, R248, 0x13a, RZ ;  /* 0x0000013af80e7810 */ /* 0x002fc60007ffe0ff */
[----:B------:R-:W-:Y:S01]  /*f260*/  @!P5 IMAD.MOV R0, RZ, RZ, -R0 ;  /* 0x000000ffff00d224 */ /* 0x000fe200078e0a00 */
[C---:B------:R-:W-:Y:S01]  /*f270*/  ISETP.GT.U32.AND P5, PT, R251.reuse, R168, PT ;  /* 0x000000a8fb00720c */ /* 0x040fe20003fa4070 */
[----:B------:R-:W-:Y:S01]  /*f280*/  IMAD R162, R251, R191, R162 ;  /* 0x000000bffba27224 */ /* 0x000fe200078e02a2 */
[----:B------:R-:W-:Y:S01]  /*f290*/  STL [R1+0x26b4], R14 ;  /* 0x0026b40e01007387 */ /* 0x000fe20000100800 */
[----:B------:R-:W-:Y:S01]  /*f2a0*/  IMAD.HI.U32 R191, R205, R190, RZ ;  /* 0x000000becdbf7227 */ /* 0x000fe200078e00ff */
[----:B------:R-:W-:Y:S02]  /*f2b0*/  IABS R175, R14 ;  /* 0x0000000e00af7213 */ /* 0x000fe40000000000 */
[----:B------:R-:W-:Y:S01]  /*f2c0*/  STL [R1+0x29c], R41 ;  /* 0x00029c2901007387 */ /* 0x000fe20000100800 */
[----:B------:R-:W-:Y:S02]  /*f2d0*/  IMAD.MOV R163, RZ, RZ, -R193 ;  /* 0x000000ffffa37224 */ /* 0x000fe400078e0ac1 */
[--C-:B------:R-:W-:Y:S01]  /*f2e0*/  @!P3 IMAD.IADD R161, R161, 0x1, -R251.reuse ;  /* 0x00000001a1a1b824 */ /* 0x100fe200078e0afb */
[----:B------:R-:W-:Y:S01]  /*f2f0*/  ISETP.GE.AND P3, PT, R34, RZ, PT ;  /* 0x000000ff2200720c */ /* 0x000fe20003f66270 */
[----:B------:R-:W-:Y:S01]  /*f300*/  @!P6 IMAD.IADD R173, R173, 0x1, -R251 ;  /* 0x00000001adade824 */ /* 0x000fe200078e0afb */
[----:B------:R1:W-:Y:S01]  /*f310*/  STL [R1+0x290], R0 ;  /* 0x0002900001007387 */ /* 0x0003e20000100800 */
[----:B------:R-:W-:-:S02]  /*f320*/  IMAD.MOV R191, RZ, RZ, -R191 ;  /* 0x000000ffffbf7224 */ /* 0x000fc400078e0abf */
[C---:B------:R-:W-:Y:S01]  /*f330*/  IMAD R163, R251.reuse, R163, R192 ;  /* 0x000000a3fba37224 */ /* 0x040fe200078e02c0 */
[C---:B------:R-:W-:Y:S01]  /*f340*/  ISETP.GT.U32.AND P6, PT, R251.reuse, R173, PT ;  /* 0x000000adfb00720c */ /* 0x040fe20003fc4070 */
[----:B------:R-:W-:Y:S01]  /*f350*/  IMAD.MOV.U32 R34, RZ, RZ, R161 ;  /* 0x000000ffff227224 */ /* 0x000fe200078e00a1 */
[----:B------:R-:W-:Y:S01]  /*f360*/  IABS R192, R15 ;  /* 0x0000000f00c07213 */ /* 0x000fe20000000000 */
[C---:B------:R-:W-:Y:S01]  /*f370*/  IMAD R164, R251.reuse, R191, R190 ;  /* 0x000000bffba47224 */ /* 0x040fe200078e02be */
[----:B------:R-:W-:Y:S01]  /*f380*/  IABS R191, R8 ;  /* 0x0000000800bf7213 */ /* 0x000fe20000000000 */
[----:B------:R-:W-:Y:S01]  /*f390*/  @!P4 IMAD.MOV R34, RZ, RZ, -R34 ;  /* 0x000000ffff22c224 */ /* 0x000fe200078e0a22 */
[C---:B------:R-:W-:Y:S01]  /*f3a0*/  ISETP.GT.U32.AND P4, PT, R251.reuse, R163, PT ;  /* 0x000000a3fb00720c */ /* 0x040fe20003f84070 */
[----:B-1----:R-:W-:Y:S01]  /*f3b0*/  IMAD.MOV.U32 R0, RZ, RZ, R174 ;  /* 0x000000ffff007224 */ /* 0x002fe200078e00ae */
[----:B------:R-:W-:Y:S01]  /*f3c0*/  IABS R190, R33 ;  /* 0x0000002100be7213 */ /* 0x000fe20000000000 */
[--C-:B------:R-:W-:Y:S01]  /*f3d0*/  @!P5 IMAD.IADD R168, R168, 0x1, -R251.reuse ;  /* 0x00000001a8a8d824 */ /* 0x100fe200078e0afb */
[C---:B------:R-:W-:Y:S01]  /*f3e0*/  ISETP.GT.U32.AND P5, PT, R251.reuse, R164, PT ;  /* 0x000000a4fb00720c */ /* 0x040fe20003fa4070 */
[----:B------:R-:W-:Y:S01]  /*f3f0*/  @!P3 IMAD.MOV R0, RZ, RZ, -R0 ;  /* 0x000000ffff00b224 */ /* 0x000fe200078e0a00 */
[----:B------:R-:W-:Y:S01]  /*f400*/  ISETP.GT.U32.AND P3, PT, R251, R162, PT ;  /* 0x000000a2fb00720c */ /* 0x000fe20003f64070 */
[--C-:B------:R-:W-:Y:S01]  /*f410*/  @!P6 IMAD.IADD R173, R173, 0x1, -R251.reuse ;  /* 0x00000001adade824 */ /* 0x100fe200078e0afb */
[----:B------:R-:W-:Y:S01]  /*f420*/  ISETP.GE.AND P6, PT, R40, RZ, PT ;  /* 0x000000ff2800720c */ /* 0x000fe20003fc6270 */
[----:B------:R-:W-:Y:S01]  /*f430*/  IMAD.HI.U32 R193, R205, R191, RZ ;  /* 0x000000bfcdc17227 */ /* 0x000fe200078e00ff */
[----:B------:R1:W-:Y:S03]  /*f440*/  STL [R1+0x288], R0 ;  /* 0x0002880001007387 */ /* 0x0003e60000100800 */
[----:B------:R-:W-:-:S02]  /*f450*/  @!P4 IMAD.IADD R163, R163, 0x1, -R251 ;  /* 0x00000001a3a3c824 */ /* 0x000fc400078e0afb */
[----:B------:R-:W-:-:S04]  /*f460*/  IMAD.HI.U32 R144, R205, R192, RZ ;  /* 0x000000c0cd907227 */ /* 0x000fc800078e00ff */
[--C-:B------:R-:W-:Y:S01]  /*f470*/  @!P5 IMAD.IADD R164, R164, 0x1, -R251.reuse ;  /* 0x00000001a4a4d824 */ /* 0x100fe200078e0afb */
[----:B-1----:R-:W-:Y:S01]  /*f480*/  IADD3 R0, R248, 0x13b, RZ ;  /* 0x0000013bf8007810 */ /* 0x002fe20007ffe0ff */
[----:B------:R-:W-:Y:S01]  /*f490*/  @!P3 IMAD.IADD R162, R162, 0x1, -R251 ;  /* 0x00000001a2a2b824 */ /* 0x000fe200078e0afb */
[C---:B------:R-:W-:Y:S01]  /*f4a0*/  ISETP.GT.U32.AND P5, PT, R251.reuse, R163, PT ;  /* 0x000000a3fb00720c */ /* 0x040fe20003fa4070 */
[----:B------:R-:W-:Y:S01]  /*f4b0*/  IMAD.MOV R145, RZ, RZ, -R193 ;  /* 0x000000ffff917224 */ /* 0x000fe200078e0ac1 */
[----:B------:R-:W-:Y:S01]  /*f4c0*/  ISETP.GE.AND P3, PT, R38, RZ, PT ;  /* 0x000000ff2600720c */ /* 0x000fe20003f66270 */
[----:B------:R-:W-:Y:S01]  /*f4d0*/  IMAD.MOV.U32 R38, RZ, RZ, R168 ;  /* 0x000000ffff267224 */ /* 0x000fe200078e00a8 */
[----:B------:R-:W-:Y:S01]  /*f4e0*/  STL [R1+0x2690], R0 ;  /* 0x0026900001007387 */ /* 0x000fe20000100800 */
[----:B------:R-:W-:Y:S01]  /*f4f0*/  IMAD.MOV R144, RZ, RZ, -R144 ;  /* 0x000000ffff907224 */ /* 0x000fe200078e0a90 */
[C---:B------:R-:W-:Y:S01]  /*f500*/  ISETP.GT.U32.AND P4, PT, R251.reuse, R162, PT ;  /* 0x000000a2fb00720c */ /* 0x040fe20003f84070 */
[----:B------:R-:W-:Y:S01]  /*f510*/  @!P6 IMAD.MOV R38, RZ, RZ, -R38 ;  /* 0x000000ffff26e224 */ /* 0x000fe200078e0a26 */
[----:B------:R1:W-:Y:S01]  /*f520*/  STL [R1+0x3f0], R34 ;  /* 0x0003f02201007387 */ /* 0x0003e20000100800 */
[C---:B------:R-:W-:Y:S01]  /*f530*/  IMAD R145, R251.reuse, R145, R191 ;  /* 0x00000091fb917224 */ /* 0x040fe200078e02bf */
[----:B------:R-:W-:Y:S01]  /*f540*/  ISETP.GT.U32.AND P6, PT, R251, R164, PT ;  /* 0x000000a4fb00720c */ /* 0x000fe20003fc4070 */
[----:B------:R-:W-:Y:S01]  /*f550*/  IMAD.HI.U32 R194, R205, R190, RZ ;  /* 0x000000becdc27227 */ /* 0x000fe200078e00ff */
[----:B------:R-:W-:Y:S01]  /*f560*/  STL [R1+0x269c], R35 ;  /* 0x00269c2301007387 */ /* 0x000fe20000100800 */
[----:B------:R-:W-:-:S02]  /*f570*/  IABS R174, R0 ;  /* 0x0000000000ae7213 */ /* 0x000fc40000000000 */
[----:B------:R-:W-:Y:S02]  /*f580*/  IMAD R144, R251, R144, R192 ;  /* 0x00000090fb907224 */ /* 0x000fe400078e02c0 */
[--C-:B------:R-:W-:Y:S01]  /*f590*/  @!P5 IMAD.IADD R163, R163, 0x1, -R251.reuse ;  /* 0x00000001a3a3d824 */ /* 0x100fe200078e0afb */
[----:B-1----:R-:W-:Y:S01]  /*f5a0*/  IADD3 R34, R248, 0x13d, RZ ;  /* 0x0000013df8227810 */ /* 0x002fe20007ffe0ff */
[----:B------:R-:W-:Y:S01]  /*f5b0*/  IMAD.MOV R146, RZ, RZ, -R194 ;  /* 0x000000ffff927224 */ /* 0x000fe200078e0ac2 */
[C---:B------:R-:W-:Y:S01]  /*f5c0*/  ISETP.GT.U32.AND P5, PT, R251.reuse, R145, PT ;  /* 0x00000091fb00720c */ /* 0x040fe20003fa4070 */
[----:B------:R-:W-:Y:S01]  /*f5d0*/  @!P4 IMAD.IADD R162, R162, 0x1, -R251 ;  /* 0x00000001a2a2c824 */ /* 0x000fe200078e0afb */
[----:B------:R-:W-:Y:S01]  /*f5e0*/  ISETP.GE.AND P4, PT, R28, RZ, PT ;  /* 0x000000ff1c00720c */ /* 0x000fe20003f86270 */
[----:B------:R-:W-:Y:S01]  /*f5f0*/  STL [R1+0x26a4], R34 ;  /* 0x0026a42201007387 */ /* 0x000fe20000100800 */
[----:B------:R-:W-:Y:S01]  /*f600*/  IMAD R146, R251, R146, R190 ;  /* 0x00000092fb927224 */ /* 0x000fe200078e02be */
[----:B------:R-:W-:Y:S01]  /*f610*/  IADD3 R28, R248, 0x13e, RZ ;  /* 0x0000013ef81c7810 */ /* 0x000fe20007ffe0ff */
[----:B------:R-:W-:Y:S01]  /*f620*/  IMAD.HI.U32 R190, R205, R189, RZ ;  /* 0x000000bdcdbe7227 */ /* 0x000fe200078e00ff */
[----:B------:R1:W-:Y:S02]  /*f630*/  STL [R1+0x3e8], R38 ;  /* 0x0003e82601007387 */ /* 0x0003e40000100800 */
[----:B------:R-:W-:Y:S01]  /*f640*/  IABS R195, R28 ;  /* 0x0000001c00c37213 */ /* 0x000fe20000000000 */
[----:B------:R-:W-:-:S02]  /*f650*/  IMAD.MOV R190, RZ, RZ, -R190 ;  /* 0x000000ffffbe7224 */ /* 0x000fc400078e0abe */
[----:B------:R-:W-:Y:S01]  /*f660*/  @!P6 IMAD.IADD R164, R164, 0x1, -R251 ;  /* 0x00000001a4a4e824 */ /* 0x000fe200078e0afb */
[----:B------:R-:W-:Y:S01]  /*f670*/  ISETP.GE.AND P6, PT, R26, RZ, PT ;  /* 0x000000ff1a00720c */ /* 0x000fe20003fc6270 */
[----:B------:R-:W-:Y:S01]  /*f680*/  IMAD R147, R251, R190, R189 ;  /* 0x000000befb937224 */ /* 0x000fe200078e02bd */
[----:B------:R-:W-:Y:S01]  /*f690*/  IABS R190, R7 ;  /* 0x0000000700be7213 */ /* 0x000fe20000000000 */
[----:B------:R-:W-:Y:S01]  /*f6a0*/  @!P5 IMAD.IADD R145, R145, 0x1, -R251 ;  /* 0x000000019191d824 */ /* 0x000fe200078e0afb */
[----:B------:R-:W-:Y:S01]  /*f6b0*/  IABS R189, R5 ;  /* 0x0000000500bd7213 */ /* 0x000fe20000000000 */
[----:B-1----:R-:W-:Y:S01]  /*f6c0*/  IMAD.MOV.U32 R38, RZ, RZ, R173 ;  /* 0x000000ffff267224 */ /* 0x002fe200078e00ad */
[----:B------:R-:W-:Y:S01]  /*f6d0*/  IADD3 R26, R248, 0x13f, RZ ;  /* 0x0000013ff81a7810 */ /* 0x000fe20007ffe0ff */
[----:B------:R-:W-:Y:S01]  /*f6e0*/  IMAD.HI.U32 R191, R205, R190, RZ ;  /* 0x000000becdbf7227 */ /* 0x000fe200078e00ff */
[----:B------:R-:W-:-:S03]  /*f6f0*/  ISETP.GT.U32.AND P5, PT, R251, R145, PT ;  /* 0x00000091fb00720c */ /* 0x000fc60003fa4070 */
[----:B------:R-:W-:Y:S01]  /*f700*/  @!P3 IMAD.MOV R38, RZ, RZ, -R38 ;  /* 0x000000ffff26b224 */ /* 0x000fe200078e0a26 */
[----:B------:R-:W-:Y:S01]  /*f710*/  ISETP.GT.U32.AND P3, PT, R251, R144, PT ;  /* 0x00000090fb00720c */ /* 0x000fe20003f64070 */
[----:B------:R-:W-:-:S03]  /*f720*/  IMAD.HI.U32 R148, R205, R189, RZ ;  /* 0x000000bdcd947227 */ /* 0x000fc600078e00ff */
[----:B------:R1:W-:Y:S01]  /*f730*/  STL [R1+0x3e4], R38 ;  /* 0x0003e42601007387 */ /* 0x0003e20000100800 */
[----:B------:R-:W-:Y:S02]  /*f740*/  IMAD.MOV R191, RZ, RZ, -R191 ;  /* 0x000000ffffbf7224 */ /* 0x000fe400078e0abf */
[----:B------:R-:W-:Y:S01]  /*f750*/  IMAD.MOV R149, RZ, RZ, -R148 ;  /* 0x000000ffff957224 */ /* 0x000fe200078e0a94 */
[----:B------:R-:W-:Y:S01]  /*f760*/  STL [R1+0x268c], R28 ;  /* 0x00268c1c01007387 */ /* 0x000fe20000100800 */
[----:B------:R-:W-:Y:S02]  /*f770*/  IMAD R148, R251, R191, R190 ;  /* 0x000000bffb947224 */ /* 0x000fe400078e02be */
[--C-:B------:R-:W-:Y:S01]  /*f780*/  @!P5 IMAD.IADD R145, R145, 0x1, -R251.reuse ;  /* 0x000000019191d824 */ /* 0x100fe200078e0afb */
[----:B------:R-:W-:Y:S01]  /*f790*/  STL [R1+0x2694], R26 ;  /* 0x0026941a01007387 */ /* 0x000fe20000100800 */
[----:B------:R-:W-:Y:S01]  /*f7a0*/  @!P3 IMAD.IADD R144, R144, 0x1, -R251 ;  /* 0x000000019090b824 */ /* 0x000fe200078e0afb */
[----:B------:R-:W-:Y:S01]  /*f7b0*/  ISETP.GE.AND P3, PT, R16, RZ, PT ;  /* 0x000000ff1000720c */ /* 0x000fe20003f66270 */
[----:B-1----:R-:W-:Y:S01]  /*f7c0*/  IMAD.MOV.U32 R38, RZ, RZ, R162 ;  /* 0x000000ffff267224 */ /* 0x002fe200078e00a2 */
[----:B------:R-:W-:Y:S01]  /*f7d0*/  ISETP.GT.U32.AND P5, PT, R251, R148, PT ;  /* 0x00000094fb00720c */ /* 0x000fe20003fa4070 */
[----:B------:R-:W-:-:S02]  /*f7e0*/  IMAD.MOV.U32 R16, RZ, RZ, R163 ;  /* 0x000000ffff107224 */ /* 0x000fc400078e00a3 */
[----:B------:R-:W-:Y:S01]  /*f7f0*/  @!P4 IMAD.MOV R38, RZ, RZ, -R38 ;  /* 0x000000ffff26c224 */ /* 0x000fe200078e0a26 */
[C---:B------:R-:W-:Y:S01]  /*f800*/  ISETP.GT.U32.AND P4, PT, R251.reuse, R144, PT ;  /* 0x00000090fb00720c */ /* 0x040fe20003f84070 */
[----:B------:R-:W-:Y:S01]  /*f810*/  @!P6 IMAD.MOV R16, RZ, RZ, -R16 ;  /* 0x000000ffff10e224 */ /* 0x000fe200078e0a10 */
[C---:B------:R-:W-:Y:S01]  /*f820*/  ISETP.GT.U32.AND P6, PT, R251.reuse, R146, PT ;  /* 0x00000092fb00720c */ /* 0x040fe20003fc4070 */
[----:B------:R-:W-:Y:S01]  /*f830*/  IMAD R149, R251, R149, R189 ;  /* 0x00000095fb957224 */ /* 0x000fe200078e02bd */
[----:B------:R-:W-:Y:S01]  /*f840*/  STL [R1+0x3e0], R38 ;  /* 0x0003e02601007387 */ /* 0x000fe20000100800 */
[----:B------:R-:W-:-:S03]  /*f850*/  IMAD.HI.U32 R150, R205, R188, RZ ;  /* 0x000000bccd967227 */ /* 0x000fc600078e00ff */
[----:B------:R1:W-:Y:S01]  /*f860*/  STL [R1+0x3dc], R16 ;  /* 0x0003dc1001007387 */ /* 0x0003e20000100800 */
[--C-:B------:R-:W-:Y:S02]  /*f870*/  @!P5 IMAD.IADD R148, R148, 0x1, -R251.reuse ;  /* 0x000000019494d824 */ /* 0x100fe400078e0afb */
[----:B------:R-:W-:Y:S02]  /*f880*/  IMAD.MOV R150, RZ, RZ, -R150 ;  /* 0x000000ffff967224 */ /* 0x000fe400078e0a96 */
[--C-:B------:R-:W-:Y:S01]  /*f890*/  @!P4 IMAD.IADD R144, R144, 0x1, -R251.reuse ;  /* 0x000000019090c824 */ /* 0x100fe200078e0afb */
[----:B------:R-:W-:Y:S01]  /*f8a0*/  ISETP.GE.AND P4, PT, R15, RZ, PT ;  /* 0x000000ff0f00720c */ /* 0x000fe20003f86270 */
[----:B------:R-:W-:Y:S01]  /*f8b0*/  @!P6 IMAD.IADD R146, R146, 0x1, -R251 ;  /* 0x000000019292e824 */ /* 0x000fe200078e0afb */
[----:B------:R-:W-:Y:S01]  /*f8c0*/  ISETP.GE.AND P6, PT, R8, RZ, PT ;  /* 0x000000ff0800720c */ /* 0x000fe20003fc6270 */
[C---:B------:R-:W-:Y:S01]  /*f8d0*/  IMAD R150, R251.reuse, R150, R188 ;  /* 0x00000096fb967224 */ /* 0x040fe200078e02bc */
[----:B------:R-:W-:Y:S01]  /*f8e0*/  ISETP.GT.U32.AND P5, PT, R251, R148, PT ;  /* 0x00000094fb00720c */ /* 0x000fe20003fa4070 */
[----:B-1----:R-:W-:Y:S01]  /*f8f0*/  IMAD.MOV.U32 R16, RZ, RZ, R164 ;  /* 0x000000ffff107224 */ /* 0x002fe200078e00a4 */
[----:B------:R-:W-:Y:S01]  /*f900*/  IABS R188, R23 ;  /* 0x0000001700bc7213 */ /* 0x000fe20000000000 */
[----:B------:R-:W-:Y:S01]  /*f910*/  IMAD.HI.U32 R190, R205, R151, RZ ;  /* 0x00000097cdbe7227 */ /* 0x000fe200078e00ff */
[----:B------:R-:W-:-:S02]  /*f920*/  IADD3 R15, R248, 0x141, RZ ;  /* 0x00000141f80f7810 */ /* 0x000fc40007ffe0ff */
[----:B------:R-:W-:Y:S01]  /*f930*/  IADD3 R8, R248, 0x142, RZ ;  /* 0x00000142f8087810 */ /* 0x000fe20007ffe0ff */
[----:B------:R-:W-:Y:S01]  /*f940*/  @!P3 IMAD.MOV R16, RZ, RZ, -R16 ;  /* 0x000000ffff10b224 */ /* 0x000fe200078e0a10 */
[C---:B------:R-:W-:Y:S01]  /*f950*/  ISETP.GT.U32.AND P3, PT, R251.reuse, R147, PT ;  /* 0x00000093fb00720c */ /* 0x040fe20003f64070 */
[----:B------:R-:W-:Y:S02]  /*f960*/  @!P4 IMAD.MOV R144, RZ, RZ, -R144 ;  /* 0x000000ffff90c224 */ /* 0x000fe400078e0a90 */
[----:B------:R-:W-:Y:S01]  /*f970*/  @!P6 IMAD.MOV R145, RZ, RZ, -R145 ;  /* 0x000000ffff91e224 */ /* 0x000fe200078e0a91 */
[----:B------:R-:W-:Y:S01]  /*f980*/  ISETP.GT.U32.AND P6, PT, R251, R149, PT ;  /* 0x00000095fb00720c */ /* 0x000fe20003fc4070 */
[----:B------:R-:W-:Y:S01]  /*f990*/  @!P5 IMAD.IADD R148, R148, 0x1, -R251 ;  /* 0x000000019494d824 */ /* 0x000fe200078e0afb */
[----:B------:R-:W-:Y:S01]  /*f9a0*/  ISETP.GE.AND P5, PT, R32, RZ, PT ;  /* 0x000000ff2000720c */ /* 0x000fe20003fa6270 */
[----:B------:R-:W-:Y:S01]  /*f9b0*/  IMAD.MOV R190, RZ, RZ, -R190 ;  /* 0x000000ffffbe7224 */ /* 0x000fe200078e0abe */
[----:B------:R1:W-:Y:S01]  /*f9c0*/  STL [R1+0x3b8], R16 ;  /* 0x0003b81001007387 */ /* 0x0003e20000100800 */
[----:B------:R-:W-:Y:S01]  /*f9d0*/  IMAD.HI.U32 R187, R205, R153, RZ ;  /* 0x00000099cdbb7227 */ /* 0x000fe200078e00ff */
[----:B------:R-:W-:-:S03]  /*f9e0*/  IADD3 R32, R248, 0x149, RZ ;  /* 0x00000149f8207810 */ /* 0x000fc60007ffe0ff */
[----:B------:R-:W-:Y:S01]  /*f9f0*/  @!P3 IMAD.IADD R147, R147, 0x1, -R251 ;  /* 0x000000019393b824 */ /* 0x000fe200078e0afb */
[C---:B------:R-:W-:Y:S01]  /*fa00*/  ISETP.GT.U32.AND P3, PT, R251.reuse, R146, PT ;  /* 0x00000092fb00720c */ /* 0x040fe20003f64070 */
[----:B------:R-:W-:Y:S01]  /*fa10*/  IMAD R151, R251, R190, R151 ;  /* 0x000000befb977224 */ /* 0x000fe200078e0297 */
[----:B------:R-:W-:Y:S01]  /*fa20*/  IABS R190, R32 ;  /* 0x0000002000be7213 */ /* 0x000fe20000000000 */
[----:B------:R-:W-:Y:S01]  /*fa30*/  @!P6 IMAD.IADD R149, R149, 0x1, -R251 ;  /* 0x000000019595e824 */ /* 0x000fe200078e0afb */
[----:B------:R-:W-:Y:S01]  /*fa40*/  ISETP.GT.U32.AND P4, PT, R251, R147, PT ;  /* 0x00000093fb00720c */ /* 0x000fe20003f84070 */
[----:B------:R-:W-:Y:S01]  /*fa50*/  IMAD.HI.U32 R189, R205, R188, RZ ;  /* 0x000000bccdbd7227 */ /* 0x000fe200078e00ff */
[----:B------:R-:W-:Y:S02]  /*fa60*/  ISETP.GE.AND P6, PT, R7, RZ, PT ;  /* 0x000000ff0700720c */ /* 0x000fe40003fc6270 */
[C---:B-1----:R-:W-:Y:S01]  /*fa70*/  IADD3 R16, R248.reuse, 0x140, RZ ;  /* 0x00000140f8107810 */ /* 0x042fe20007ffe0ff */
[----:B------:R-:W-:Y:S01]  /*fa80*/  IMAD.MOV R187, RZ, RZ, -R187 ;  /* 0x000000ffffbb7224 */ /* 0x000fe200078e0abb */
[----:B------:R-:W-:Y:S01]  /*fa90*/  IADD3 R7, R248, 0x143, RZ ;  /* 0x00000143f8077810 */ /* 0x000fe20007ffe0ff */
[----:B------:R-:W-:-:S02]  /*faa0*/  IMAD.MOV R189, RZ, RZ, -R189 ;  /* 0x000000ffffbd7224 */ /* 0x000fc400078e0abd */
[----:B------:R-:W-:Y:S01]  /*fab0*/  @!P3 IMAD.IADD R146, R146, 0x1, -R251 ;  /* 0x000000019292b824 */ /* 0x000fe200078e0afb */
[----:B------:R-:W-:Y:S01]  /*fac0*/  ISETP.GE.AND P3, PT, R33, RZ, PT ;  /* 0x000000ff2100720c */ /* 0x000fe20003f66270 */
[----:B------:R-:W-:Y:S01]  /*fad0*/  IMAD R153, R251, R187, R153 ;  /* 0x000000bbfb997224 */ /* 0x000fe200078e0299 */
[----:B------:R-:W-:Y:S01]  /*fae0*/  IABS R187, R19 ;  /* 0x0000001300bb7213 */ /* 0x000fe20000000000 */
[----:B------:R-:W-:Y:S01]  /*faf0*/  @!P4 IMAD.IADD R147, R147, 0x1, -R251 ;  /* 0x000000019393c824 */ /* 0x000fe200078e0afb */
[----:B------:R-:W-:Y:S01]  /*fb00*/  ISETP.GT.U32.AND P4, PT, R251, R150, PT ;  /* 0x00000096fb00720c */ /* 0x000fe20003f84070 */
[----:B------:R-:W-:Y:S01]  /*fb10*/  @!P6 IMAD.MOV R148, RZ, RZ, -R148 ;  /* 0x000000ffff94e224 */ /* 0x000fe200078e0a94 */
[----:B------:R-:W-:Y:S01]  /*fb20*/  ISETP.GE.AND P6, PT, R5, RZ, PT ;  /* 0x000000ff0500720c */ /* 0x000fe20003fc6270 */
[----:B------:R-:W-:Y:S01]  /*fb30*/  @!P5 IMAD.MOV R147, RZ, RZ, -R147 ;  /* 0x000000ffff93d224 */ /* 0x000fe200078e0a93 */
[C---:B------:R-:W-:Y:S01]  /*fb40*/  ISETP.GT.U32.AND P5, PT, R251.reuse, R151, PT ;  /* 0x00000097fb00720c */ /* 0x040fe20003fa4070 */
[----:B------:R-:W-:Y:S01]  /*fb50*/  IMAD R152, R251, R189, R188 ;  /* 0x000000bdfb987224 */ /* 0x000fe200078e02bc */
[----:B------:R-:W-:Y:S01]  /*fb60*/  IABS R188, R18 ;  /* 0x0000001200bc7213 */ /* 0x000fe20000000000 */
[----:B------:R-:W-:Y:S01]  /*fb70*/  IMAD.HI.U32 R154, R205, R187, RZ ;  /* 0x000000bbcd9a7227 */ /* 0x000fe200078e00ff */
[----:B------:R-:W-:Y:S01]  /*fb80*/  STL [R1+0x2688], R16 ;  /* 0x0026881001007387 */ /* 0x000fe20000100800 */
[----:B------:R-:W-:-:S02]  /*fb90*/  IADD3 R33, R248, 0x144, RZ ;  /* 0x00000144f8217810 */ /* 0x000fc40007ffe0ff */
[----:B------:R-:W-:Y:S01]  /*fba0*/  @!P3 IMAD.MOV R146, RZ, RZ, -R146 ;  /* 0x000000ffff92b224 */ /* 0x000fe200078e0a92 */
[----:B------:R-:W-:Y:S01]  /*fbb0*/  ISETP.GT.U32.AND P3, PT, R251, R149, PT ;  /* 0x00000095fb00720c */ /* 0x000fe20003f64070 */
[--C-:B------:R-:W-:Y:S01]  /*fbc0*/  @!P4 IMAD.IADD R150, R150, 0x1, -R251.reuse ;  /* 0x000000019696c824 */ /* 0x100fe200078e0afb */
[----:B------:R-:W-:Y:S01]  /*fbd0*/  STL [R1+0x2680], R15 ;  /* 0x0026800f01007387 */ /* 0x000fe20000100800 */
[----:B------:R-:W-:Y:S01]  /*fbe0*/  IMAD.MOV R154, RZ, RZ, -R154 ;  /* 0x000000ffff9a7224 */ /* 0x000fe200078e0a9a */
[----:B------:R-:W-:Y:S01]  /*fbf0*/  IADD3 R5, R248, 0x145, RZ ;  /* 0x00000145f8057810 */ /* 0x000fe20007ffe0ff */
[----:B------:R-:W-:Y:S01]  /*fc00*/  @!P5 IMAD.IADD R151, R151, 0x1, -R251 ;  /* 0x000000019797d824 */ /* 0x000fe200078e0afb */
[C---:B------:R-:W-:Y:S01]  /*fc10*/  ISETP.GT.U32.AND P4, PT, R251.reuse, R150, PT ;  /* 0x00000096fb00720c */ /* 0x040fe20003f84070 */
[----:B------:R-:W-:Y:S01]  /*fc20*/  IMAD R154, R251, R154, R187 ;  /* 0x0000009afb9a7224 */ /* 0x000fe200078e02bb */
[----:B------:R-:W-:Y:S01]  /*fc30*/  STL [R1+0x2684], R8 ;  /* 0x0026840801007387 */ /* 0x000fe20000100800 */
[----:B------:R-:W-:Y:S01]  /*fc40*/  IMAD.HI.U32 R155, R205, R188, RZ ;  /* 0x000000bccd9b7227 */ /* 0x000fe200078e00ff */
[----:B------:R-:W-:-:S02]  /*fc50*/  ISETP.GT.U32.AND P5, PT, R251, R151, PT ;  /* 0x00000097fb00720c */ /* 0x000fc40003fa4070 */
[----:B------:R-:W-:Y:S01]  /*fc60*/  STL.64 [R1+0x2e48], R144 ;  /* 0x002e489001007387 */ /* 0x000fe20000100a00 */
[----:B------:R-:W-:Y:S01]  /*fc70*/  @!P3 IMAD.IADD R149, R149, 0x1, -R251 ;  /* 0x000000019595b824 */ /* 0x000fe200078e0afb */
[----:B------:R-:W-:Y:S01]  /*fc80*/  ISETP.GE.AND P3, PT, R25, RZ, PT ;  /* 0x000000ff1900720c */ /* 0x000fe20003f66270 */
[----:B------:R-:W-:Y:S01]  /*fc90*/  IMAD.MOV R155, RZ, RZ, -R155 ;  /* 0x000000ffff9b7224 */ /* 0x000fe200078e0a9b */
[----:B------:R-:W-:Y:S01]  /*fca0*/  STL.64 [R1+0x2e50], R146 ;  /* 0x002e509201007387 */ /* 0x000fe20000100a00 */
[----:B------:R-:W-:Y:S01]  /*fcb0*/  @!P6 IMAD.MOV R149, RZ, RZ, -R149 ;  /* 0x000000ffff95e224 */ /* 0x000fe200078e0a95 */
[C---:B------:R-:W-:Y:S01]  /*fcc0*/  ISETP.GT.U32.AND P6, PT, R251.reuse, R153, PT ;  /* 0x00000099fb00720c */ /* 0x040fe20003fc4070 */
[--C-:B------:R-:W-:Y:S01]  /*fcd0*/  @!P4 IMAD.IADD R150, R150, 0x1, -R251.reuse ;  /* 0x000000019696c824 */ /* 0x100fe200078e0afb */
[C---:B------:R-:W-:Y:S01]  /*fce0*/  ISETP.GT.U32.AND P4, PT, R251.reuse, R152, PT ;  /* 0x00000098fb00720c */ /* 0x040fe20003f84070 */
[----:B------:R-:W-:Y:S01]  /*fcf0*/  IMAD R155, R251, R155, R188 ;  /* 0x0000009bfb9b7224 */ /* 0x000fe200078e02bc */
[----:B------:R-:W-:Y:S01]  /*fd00*/  STL [R1+0x266c], R7 ;  /* 0x00266c0701007387 */ /* 0x000fe20000100800 */
[--C-:B------:R-:W-:Y:S01]  /*fd10*/  @!P5 IMAD.IADD R151, R151, 0x1, -R251.reuse ;  /* 0x000000019797d824 */ /* 0x100fe200078e0afb */
[----:B------:R-:W-:Y:S01]  /*fd20*/  ISETP.GT.U32.AND P5, PT, R251, R154, PT ;  /* 0x0000009afb00720c */ /* 0x000fe20003fa4070 */
[----:B------:R-:W-:Y:S01]  /*fd30*/  IMAD.HI.U32 R189, R205, R186, RZ ;  /* 0x000000bacdbd7227 */ /* 0x000fe200078e00ff */
[----:B------:R-:W-:Y:S01]  /*fd40*/  IADD3 R25, R248, 0x146, RZ ;  /* 0x00000146f8197810 */ /* 0x000fe20007ffe0ff */
[----:B------:R-:W-:Y:S02]  /*fd50*/  STL [R1+0x2678], R33 ;  /* 0x0026782101007387 */ /* 0x000fe40000100800 */
[----:B------:R-:W-:Y:S01]  /*fd60*/  @!P3 IMAD.MOV R150, RZ, RZ, -R150 ;  /* 0x000000ffff96b224 */ /* 0x000fe200078e0a96 */
[----:B------:R-:W-:Y:S01]  /*fd70*/  ISETP.GE.AND P3, PT, R24, RZ, PT ;  /* 0x000000ff1800720c */ /* 0x000fe20003f66270 */
[--C-:B------:R-:W-:Y:S01]  /*fd80*/  @!P6 IMAD.IADD R153, R153, 0x1, -R251.reuse ;  /* 0x000000019999e824 */ /* 0x100fe200078e0afb */
[----:B------:R-:W-:Y:S01]  /*fd90*/  IADD3 R24, R248, 0x147, RZ ;  /* 0x00000147f8187810 */ /* 0x000fe20007ffe0ff */
[----:B------:R-:W-:Y:S01]  /*fda0*/  @!P4 IMAD.IADD R152, R152, 0x1, -R251 ;  /* 0x000000019898c824 */ /* 0x000fe200078e0afb */
[----:B------:R-:W-:Y:S01]  /*fdb0*/  STL [R1+0x267c], R5 ;  /* 0x00267c0501007387 */ /* 0x000fe20000100800 */
[----:B------:R-:W-:Y:S01]  /*fdc0*/  IMAD.HI.U32 R187, R205, R185, RZ ;  /* 0x000000b9cdbb7227 */ /* 0x000fe200078e00ff */
[----:B------:R-:W-:-:S02]  /*fdd0*/  ISETP.GT.U32.AND P6, PT, R251, R153, PT ;  /* 0x00000099fb00720c */ /* 0x000fc40003fc4070 */
[----:B------:R-:W-:Y:S01]  /*fde0*/  ISETP.GT.U32.AND P4, PT, R251, R152, PT ;  /* 0x00000098fb00720c */ /* 0x000fe20003f84070 */
[----:B------:R-:W-:Y:S01]  /*fdf0*/  @!P5 IMAD.IADD R154, R154, 0x1, -R251 ;  /* 0x000000019a9ad824 */ /* 0x000fe200078e0afb */
[----:B------:R-:W-:Y:S01]  /*fe00*/  STL.64 [R1+0x2e58], R148 ;  /* 0x002e589401007387 */ /* 0x000fe20000100a00 */
[----:B------:R-:W-:Y:S01]  /*fe10*/  IMAD.MOV R172, RZ, RZ, -R189 ;  /* 0x000000ffffac7224 */ /* 0x000fe200078e0abd */
[----:B------:R-:W-:Y:S01]  /*fe20*/  IABS R194, R24 ;  /* 0x0000001800c27213 */ /* 0x000fe20000000000 */
[----:B------:R-:W-:Y:S01]  /*fe30*/  @!P3 IMAD.MOV R151, RZ, RZ, -R151 ;  /* 0x000000ffff97b224 */ /* 0x000fe200078e0a97 */
[----:B------:R-:W-:Y:S01]  /*fe40*/  ISETP.GE.AND P3, PT, R23, RZ, PT ;  /* 0x000000ff1700720c */ /* 0x000fe20003f66270 */
[----:B------:R-:W-:Y:S01]  /*fe50*/  IMAD.MOV R187, RZ, RZ, -R187 ;  /* 0x000000ffffbb7224 */ /* 0x000fe200078e0abb */
[C---:B------:R-:W-:Y:S01]  /*fe60*/  ISETP.GT.U32.AND P5, PT, R251.reuse, R154, PT ;  /* 0x0000009afb00720c */ /* 0x040fe20003fa4070 */
[----:B------:R-:W-:Y:S01]  /*fe70*/  IMAD R172, R251, R172, R186 ;  /* 0x000000acfbac7224 */ /* 0x000fe200078e02ba */
[----:B------:R-:W-:Y:S01]  /*fe80*/  IABS R186, R31 ;  /* 0x0000001f00ba7213 */ /* 0x000fe20000000000 */
[--C-:B------:R-:W-:Y:S01]  /*fe90*/  @!P6 IMAD.IADD R153, R153, 0x1, -R251.reuse ;  /* 0x000000019999e824 */ /* 0x100fe200078e0afb */
[C---:B------:R-:W-:Y:S01]  /*fea0*/  ISETP.GT.U32.AND P6, PT, R251.reuse, R155, PT ;  /* 0x0000009bfb00720c */ /* 0x040fe20003fc4070 */
[----:B------:R-:W-:Y:S01]  /*feb0*/  @!P4 IMAD.IADD R152, R152, 0x1, -R251 ;  /* 0x000000019898c824 */ /* 0x000fe200078e0afb */
[----:B------:R-:W-:Y:S01]  /*fec0*/  ISETP.GE.AND P4, PT, R22, RZ, PT ;  /* 0x000000ff1600720c */ /* 0x000fe20003f86270 */
        /* <DEDUP_REMOVED lines=9> */
[----:B------:R-:W-:Y:S01]  /*ff60*/  ISETP.GT.U32.AND P5, PT, R251, R172, PT ;  /* 0x000000acfb00720c */ /* 0x000fe20003fa4070 */
[----:B------:R-:W-:Y:S01]  /*ff70*/  @!P6 IMAD.IADD R155, R155, 0x1, -R251 ;  /* 0x000000019b9be824 */ /* 0x000fe200078e0afb */
[----:B------:R-:W-:Y:S01]  /*ff80*/  STL [R1+0x2654], R25 ;  /* 0x0026541901007387 */ /* 0x000fe20000100800 */
[----:B------:R-:W-:Y:S01]  /*ff90*/  IMAD.HI.U32 R189, R205, R187, RZ ;  /* 0x000000bbcdbd7227 */ /* 0x000fe200078e00ff */
[----:B------:R-:W-:-:S02]  /*ffa0*/  IADD3 R22, R248, 0x14a, RZ ;  /* 0x0000014af8167810 */ /* 0x000fc40007ffe0ff */
[C---:B------:R-:W-:Y:S01]  /*ffb0*/  ISETP.GT.U32.AND P6, PT, R251.reuse, R155, PT ;  /* 0x0000009bfb00720c */ /* 0x040fe20003fc4070 */
[----:B------:R-:W-:Y:S01]  /*ffc0*/  IMAD.MOV R189, RZ, RZ, -R189 ;  /* 0x000000ffffbd7224 */ /* 0x000fe200078e0abd */
[----:B------:R-:W-:Y:S01]  /*ffd0*/  STL [R1+0x2660], R24 ;  /* 0x0026601801007387 */ /* 0x000fe20000100800 */
[----:B------:R-:W-:Y:S01]  /*ffe0*/  @!P4 IMAD.MOV R153, RZ, RZ, -R153 ;  /* 0x000000ffff99c224 */ /* 0x000fe200078e0a99 */
[----:B------:R-:W-:Y:S01]  /*fff0*/  ISETP.GE.AND P4, PT, R18, RZ, PT ;  /* 0x000000ff1200720c */ /* 0x000fe20003f86270 */
[----:B------:R-:W-:Y:S01]  /*10000*/  @!P3 IMAD.MOV R154, RZ, RZ, -R154 ;  /* 0x000000ffff9ab224 */ /* 0x000fe200078e0a9a */
[C---:B------:R-:W-:Y:S01]  /*10010*/  ISETP.GT.U32.AND P3, PT, R251.reuse, R171, PT ;  /* 0x000000abfb00720c */ /* 0x040fe20003f64070 */
[----:B------:R-:W-:Y:S01]  /*10020*/  IMAD R170, R251, R189, R187 ;  /* 0x000000bdfbaa7224 */ /* 0x000fe200078e02bb */
[----:B------:R-:W-:Y:S01]  /*10030*/  STL [R1+0x2668], R23 ;  /* 0x0026681701007387 */ /* 0x000fe20000100800 */
[----:B------:R-:W-:Y:S01]  /*10040*/  @!P5 IMAD.IADD R172, R172, 0x1, -R251 ;  /* 0x00000001acacd824 */ /* 0x000fe200078e0afb */
[C---:B------:R-:W-:Y:S01]  /*10050*/  IADD3 R19, R248.reuse, 0x14b, RZ ;  /* 0x0000014bf8137810 */ /* 0x040fe20007ffe0ff */
[----:B------:R-:W-:Y:S01]  /*10060*/  IMAD.HI.U32 R156, R205, R185, RZ ;  /* 0x000000b9cd9c7227 */ /* 0x000fe200078e00ff */
[----:B------:R-:W-:Y:S01]  /*10070*/  STL [R1+0x2670], R32 ;  /* 0x0026702001007387 */ /* 0x000fe20000100800 */
[----:B------:R-:W-:-:S02]  /*10080*/  IADD3 R18, R248, 0x14c, RZ ;  /* 0x0000014cf8127810 */ /* 0x000fc40007ffe0ff */
[--C-:B------:R-:W-:Y:S01]  /*10090*/  @!P6 IMAD.IADD R155, R155, 0x1, -R251.reuse ;  /* 0x000000019b9be824 */ /* 0x100fe200078e0afb */
[C---:B------:R-:W-:Y:S01]  /*100a0*/  ISETP.GT.U32.AND P5, PT, R251.reuse, R172, PT ;  /* 0x000000acfb00720c */ /* 0x040fe20003fa4070 */
[----:B------:R-:W-:Y:S01]  /*100b0*/  IMAD.MOV R187, RZ, RZ, -R156 ;  /* 0x000000ffffbb7224 */ /* 0x000fe200078e0a9c */
[----:B------:R-:W-:Y:S01]  /*100c0*/  ISETP.GT.U32.AND P6, PT, R251, R170, PT ;  /* 0x000000aafb00720c */ /* 0x000fe20003fc4070 */
[----:B------:R-:W-:Y:S01]  /*100d0*/  @!P3 IMAD.IADD R171, R171, 0x1, -R251 ;  /* 0x00000001ababb824 */ /* 0x000fe200078e0afb */
[----:B------:R-:W-:Y:S01]  /*100e0*/  STL.64 [R1+0x2e68], R152 ;  /* 0x002e689801007387 */ /* 0x000fe20000100a00 */
[----:B------:R-:W-:Y:S02]  /*100f0*/  IMAD.MOV R188, RZ, RZ, -R188 ;  /* 0x000000ffffbc7224 */ /* 0x000fe400078e0abc */
[C---:B------:R-:W-:Y:S01]  /*10100*/  IMAD R157, R251.reuse, R187, R185 ;  /* 0x000000bbfb9d7224 */ /* 0x040fe200078e02b9 */
[C---:B------:R-:W-:Y:S01]  /*10110*/  ISETP.GT.U32.AND P3, PT, R251.reuse, R171, PT ;  /* 0x000000abfb00720c */ /* 0x040fe20003f64070 */
[----:B------:R-:W-:Y:S01]  /*10120*/  IMAD R156, R251, R188, R186 ;  /* 0x000000bcfb9c7224 */ /* 0x000fe200078e02ba */
[----:B------:R-:W-:Y:S01]  /*10130*/  IABS R185, R4 ;  /* 0x0000000400b97213 */ /* 0x000fe20000000000 */
[----:B------:R-:W-:Y:S01]  /*10140*/  @!P4 IMAD.MOV R155, RZ, RZ, -R155 ;  /* 0x000000ffff9bc224 */ /* 0x000fe200078e0a9b */
[----:B------:R-:W-:Y:S01]  /*10150*/  IABS R188, R27 ;  /* 0x0000001b00bc7213 */ /* 0x000fe20000000000 */
[--C-:B------:R-:W-:Y:S01]  /*10160*/  @!P5 IMAD.IADD R172, R172, 0x1, -R251.reuse ;  /* 0x00000001acacd824 */ /* 0x100fe200078e0afb */
[----:B------:R-:W-:Y:S01]  /*10170*/  ISETP.GE.AND P5, PT, R13, RZ, PT ;  /* 0x000000ff0d00720c */ /* 0x000fe20003fa6270 */
[----:B------:R-:W-:Y:S01]  /*10180*/  @!P6 IMAD.IADD R170, R170, 0x1, -R251 ;  /* 0x00000001aaaae824 */ /* 0x000fe200078e0afb */
[----:B------:R-:W-:Y:S01]  /*10190*/  ISETP.GE.AND P6, PT, R11, RZ, PT ;  /* 0x000000ff0b00720c */ /* 0x000fe20003fc6270 */
[----:B------:R-:W-:Y:S01]  /*101a0*/  IMAD.MOV.U32 R158, RZ, RZ, R185 ;  /* 0x000000ffff9e7224 */ /* 0x000fe200078e00b9 */
[----:B------:R-:W-:Y:S01]  /*101b0*/  IABS R187, R2 ;  /* 0x0000000200bb7213 */ /* 0x000fe20000000000 */
[----:B------:R-:W-:Y:S01]  /*101c0*/  IMAD.MOV.U32 R40, RZ, RZ, R172 ;  /* 0x000000ffff287224 */ /* 0x000fe200078e00ac */
[----:B------:R-:W-:Y:S01]  /*101d0*/  ISETP.GT.U32.AND P4, PT, R251, R170, PT ;  /* 0x000000aafb00720c */ /* 0x000fe20003f84070 */
[----:B------:R-:W-:Y:S01]  /*101e0*/  @!P3 IMAD.IADD R171, R171, 0x1, -R251 ;  /* 0x00000001ababb824 */ /* 0x000fe200078e0afb */
[----:B------:R-:W-:Y:S01]  /*101f0*/  ISETP.GT.U32.AND P3, PT, R251, R156, PT ;  /* 0x0000009cfb00720c */ /* 0x000fe20003f64070 */
[----:B------:R-:W-:Y:S01]  /*10200*/  IMAD.HI.U32 R185, R205, R158, RZ ;  /* 0x0000009ecdb97227 */ /* 0x000fe200078e00ff */
[C---:B------:R-:W-:Y:S01]  /*10210*/  IADD3 R13, R248.reuse, 0x14d, RZ ;  /* 0x0000014df80d7810 */ /* 0x040fe20007ffe0ff */
[----:B------:R-:W-:Y:S01]  /*10220*/  STL.64 [R1+0x2e70], R154 ;  /* 0x002e709a01007387 */ /* 0x000fe20000100a00 */
[----:B------:R-:W-:Y:S01]  /*10230*/  IADD3 R11, R248, 0x14e, RZ ;  /* 0x0000014ef80b7810 */ /* 0x000fe20007ffe0ff */
[----:B------:R-:W-:Y:S01]  /*10240*/  IMAD.MOV.U32 R38, RZ, RZ, R171 ;  /* 0x000000ffff267224 */ /* 0x000fe200078e00ab */
[----:B------:R-:W-:Y:S01]  /*10250*/  IABS R172, R18 ;  /* 0x0000001200ac7213 */ /* 0x000fe20000000000 */
[----:B------:R-:W-:Y:S01]  /*10260*/  @!P5 IMAD.MOV R40, RZ, RZ, -R40 ;  /* 0x000000ffff28d224 */ /* 0x000fe200078e0a28 */
[----:B------:R-:W-:Y:S01]  /*10270*/  ISETP.GE.AND P5, PT, R39, RZ, PT ;  /* 0x000000ff2700720c */ /* 0x000fe20003fa6270 */
[----:B------:R-:W-:Y:S01]  /*10280*/  @!P6 IMAD.MOV R38, RZ, RZ, -R38 ;  /* 0x000000ffff26e224 */ /* 0x000fe200078e0a26 */
[----:B------:R-:W-:Y:S01]  /*10290*/  ISETP.GT.U32.AND P6, PT, R251, R157, PT ;  /* 0x0000009dfb00720c */ /* 0x000fe20003fc4070 */
[----:B------:R-:W-:Y:S01]  /*102a0*/  IMAD.MOV R185, RZ, RZ, -R185 ;  /* 0x000000ffffb97224 */ /* 0x000fe200078e0ab9 */
[----:B------:R-:W-:Y:S01]  /*102b0*/  STL [R1+0x2644], R22 ;  /* 0x0026441601007387 */ /* 0x000fe20000100800 */
[--C-:B------:R-:W-:Y:S01]  /*102c0*/  @!P4 IMAD.IADD R170, R170, 0x1, -R251.reuse ;  /* 0x00000001aaaac824 */ /* 0x100fe200078e0afb */
[----:B------:R-:W-:Y:S01]  /*102d0*/  ISETP.GE.AND P4, PT, R31, RZ, PT ;  /* 0x000000ff1f00720c */ /* 0x000fe20003f86270 */
[C---:B------:R-:W-:Y:S01]  /*102e0*/  IMAD R158, R251.reuse, R185, R158 ;  /* 0x000000b9fb9e7224 */ /* 0x040fe200078e029e */
[----:B------:R-:W-:Y:S01]  /*102f0*/  STL [R1+0x2648], R19 ;  /* 0x0026481301007387 */ /* 0x000fe20000100800 */
[----:B------:R-:W-:Y:S01]  /*10300*/  @!P3 IMAD.IADD R156, R156, 0x1, -R251 ;  /* 0x000000019c9cb824 */ /* 0x000fe200078e0afb */
[----:B------:R-:W-:Y:S01]  /*10310*/  IABS R171, R13 ;  /* 0x0000000d00ab7213 */ /* 0x000fe20000000000 */
[----:B------:R-:W-:Y:S01]  /*10320*/  IMAD.MOV.U32 R31, RZ, RZ, R170 ;  /* 0x000000ffff1f7224 */ /* 0x000fe200078e00aa */
[----:B------:R-:W-:Y:S01]  /*10330*/  ISETP.GT.U32.AND P3, PT, R251, R158, PT ;  /* 0x0000009efb00720c */ /* 0x000fe20003f64070 */
[----:B------:R-:W-:Y:S01]  /*10340*/  IMAD.HI.U32 R186, R205, R188, RZ ;  /* 0x000000bccdba7227 */ /* 0x000fe200078e00ff */
[----:B------:R-:W-:Y:S01]  /*10350*/  STL [R1+0x264c], R18 ;  /* 0x00264c1201007387 */ /* 0x000fe20000100800 */
[----:B------:R-:W-:-:S02]  /*10360*/  IABS R193, R11 ;  /* 0x0000000b00c17213 */ /* 0x000fc40000000000 */
[----:B------:R-:W-:Y:S01]  /*10370*/  @!P6 IMAD.IADD R157, R157, 0x1, -R251 ;  /* 0x000000019d9de824 */ /* 0x000fe200078e0afb */
[----:B------:R-:W-:Y:S01]  /*10380*/  STL [R1+0x2658], R13 ;  /* 0x0026580d01007387 */ /* 0x000fe20000100800 */
[----:B------:R-:W-:Y:S01]  /*10390*/  @!P5 IMAD.MOV R31, RZ, RZ, -R31 ;  /* 0x000000ffff1fd224 */ /* 0x000fe200078e0a1f */
[----:B------:R-:W-:Y:S01]  /*103a0*/  ISETP.GT.U32.AND P5, PT, R251, R156, PT ;  /* 0x0000009cfb00720c */ /* 0x000fe20003fa4070 */
[----:B------:R-:W-:Y:S01]  /*103b0*/  IMAD.HI.U32 R185, R205, R184, RZ ;  /* 0x000000b8cdb97227 */ /* 0x000fe200078e00ff */
[C---:B------:R-:W-:Y:S01]  /*103c0*/  ISETP.GT.U32.AND P6, PT, R251.reuse, R157, PT ;  /* 0x0000009dfb00720c */ /* 0x040fe20003fc4070 */
[----:B------:R-:W-:Y:S02]  /*103d0*/  STL [R1+0x265c], R11 ;  /* 0x00265c0b01007387 */ /* 0x000fe40000100800 */
[----:B------:R-:W-:Y:S02]  /*103e0*/  IMAD.MOV R186, RZ, RZ, -R186 ;  /* 0x000000ffffba7224 */ /* 0x000fe400078e0aba */
[----:B------:R-:W-:Y:S01]  /*103f0*/  IMAD.MOV R185, RZ, RZ, -R185 ;  /* 0x000000ffffb97224 */ /* 0x000fe200078e0ab9 */
[----:B------:R-:W-:Y:S01]  /*10400*/  STL [R1+0x388], R40 ;  /* 0x0003882801007387 */ /* 0x000fe20000100800 */
[C---:B------:R-:W-:Y:S01]  /*10410*/  IMAD R188, R251.reuse, R186, R188 ;  /* 0x000000bafbbc7224 */ /* 0x040fe200078e02bc */
[----:B------:R-:W-:Y:S01]  /*10420*/  IABS R186, R30 ;  /* 0x0000001e00ba7213 */ /* 0x000fe20000000000 */
[--C-:B------:R-:W-:Y:S01]  /*10430*/  @!P3 IMAD.IADD R158, R158, 0x1, -R251.reuse ;  /* 0x000000019e9eb824 */ /* 0x100fe200078e0afb */
[----:B------:R-:W-:Y:S01]  /*10440*/  STL [R1+0x39c], R38 ;  /* 0x00039c2601007387 */ /* 0x000fe20000100800 */
[C---:B------:R-:W-:Y:S01]  /*10450*/  IMAD R159, R251.reuse, R185, R184 ;  /* 0x000000b9fb9f7224 */ /* 0x040fe200078e02b8 */
[----:B------:R-:W-:Y:S01]  /*10460*/  IABS R185, R10 ;  /* 0x0000000a00b97213 */ /* 0x000fe20000000000 */
[--C-:B------:R-:W-:Y:S01]  /*10470*/  @!P5 IMAD.IADD R156, R156, 0x1, -R251.reuse ;  /* 0x000000019c9cd824 */ /* 0x100fe200078e0afb */
[----:B------:R-:W-:Y:S01]  /*10480*/  ISETP.GT.U32.AND P5, PT, R251, R188, PT ;  /* 0x000000bcfb00720c */ /* 0x000fe20003fa4070 */
[----:B------:R-:W-:Y:S01]  /*10490*/  @!P6 IMAD.IADD R157, R157, 0x1, -R251 ;  /* 0x000000019d9de824 */ /* 0x000fe200078e0afb */
[----:B------:R-:W-:Y:S01]  /*104a0*/  ISETP.GT.U32.AND P3, PT, R251, R158, PT ;  /* 0x0000009efb00720c */ /* 0x000fe20003f64070 */
[----:B------:R-:W-:Y:S01]  /*104b0*/  IMAD.HI.U32 R183, R205, R187, RZ ;  /* 0x000000bbcdb77227 */ /* 0x000fe200078e00ff */
[----:B------:R-:W-:Y:S01]  /*104c0*/  ISETP.GT.U32.AND P6, PT, R251, R159, PT ;  /* 0x0000009ffb00720c */ /* 0x000fe20003fc4070 */
[----:B------:R1:W-:Y:S01]  /*104d0*/  STL [R1+0x3a8], R31 ;  /* 0x0003a81f01007387 */ /* 0x0003e20000100800 */
[----:B------:R-:W-:Y:S01]  /*104e0*/  IABS R184, R21 ;  /* 0x0000001500b87213 */ /* 0x000fe20000000000 */
[----:B------:R-:W-:-:S04]  /*104f0*/  IMAD.HI.U32 R182, R205, R186, RZ ;  /* 0x000000bacdb67227 */ /* 0x000fc800078e00ff */
[----:B------:R-:W-:Y:S02]  /*10500*/  IMAD.MOV R183, RZ, RZ, -R183 ;  /* 0x000000ffffb77224 */ /* 0x000fe400078e0ab7 */
[--C-:B------:R-:W-:Y:S01]  /*10510*/  @!P5 IMAD.IADD R188, R188, 0x1, -R251.reuse ;  /* 0x00000001bcbcd824 */ /* 0x100fe200078e0afb */
[----:B------:R-:W-:Y:S01]  /*10520*/  ISETP.GE.AND P5, PT, R4, RZ, PT ;  /* 0x000000ff0400720c */ /* 0x000fe20003fa6270 */
[--C-:B------:R-:W-:Y:S01]  /*10530*/  @!P3 IMAD.IADD R158, R158, 0x1, -R251.reuse ;  /* 0x000000019e9eb824 */ /* 0x100fe200078e0afb */
[----:B------:R-:W-:Y:S01]  /*10540*/  ISETP.GE.AND P3, PT, R6, RZ, PT ;  /* 0x000000ff0600720c */ /* 0x000fe20003f66270 */
[----:B------:R-:W-:Y:S01]  /*10550*/  @!P6 IMAD.IADD R159, R159, 0x1, -R251 ;  /* 0x000000019f9fe824 */ /* 0x000fe200078e0afb */
[C---:B------:R-:W-:Y:S01]  /*10560*/  ISETP.GT.U32.AND P6, PT, R251.reuse, R188, PT ;  /* 0x000000bcfb00720c */ /* 0x040fe20003fc4070 */
[----:B------:R-:W-:Y:S01]  /*10570*/  IMAD.MOV R182, RZ, RZ, -R182 ;  /* 0x000000ffffb67224 */ /* 0x000fe200078e0ab6 */
[C---:B------:R-:W-:Y:S01]  /*10580*/  IADD3 R6, R248.reuse, 0x14f, RZ ;  /* 0x0000014ff8067810 */ /* 0x040fe20007ffe0ff */
[C---:B------:R-:W-:Y:S01]  /*10590*/  IMAD R187, R251.reuse, R183, R187 ;  /* 0x000000b7fbbb7224 */ /* 0x040fe200078e02bb */
[C---:B------:R-:W-:Y:S01]  /*105a0*/  IADD3 R4, R248.reuse, 0x150, RZ ;  /* 0x00000150f8047810 */ /* 0x040fe20007ffe0ff */
[C---:B------:R-:W-:Y:S01]  /*105b0*/  IMAD R186, R251.reuse, R182, R186 ;  /* 0x000000b6fbba7224 */ /* 0x040fe200078e02ba */
[----:B-1----:R-:W-:Y:S01]  /*105c0*/  IADD3 R31, R248, 0x151, RZ ;  /* 0x00000151f81f7810 */ /* 0x002fe20007ffe0ff */
[----:B------:R-:W-:Y:S01]  /*105d0*/  @!P4 IMAD.MOV R156, RZ, RZ, -R156 ;  /* 0x000000ffff9cc224 */ /* 0x000fe200078e0a9c */
[----:B------:R-:W-:Y:S01]  /*105e0*/  ISETP.GT.U32.AND P4, PT, R251, R159, PT ;  /* 0x0000009ffb00720c */ /* 0x000fe20003f84070 */
[----:B------:R-:W-:Y:S01]  /*105f0*/  IMAD.HI.U32 R181, R205, R185, RZ ;  /* 0x000000b9cdb57227 */ /* 0x000fe200078e00ff */
[----:B------:R-:W-:Y:S01]  /*10600*/  STL [R1+0x2634], R6 ;  /* 0x0026340601007387 */ /* 0x000fe20000100800 */
[----:B------:R-:W-:-:S02]  /*10610*/  IABS R182, R17 ;  /* 0x0000001100b67213 */ /* 0x000fc40000000000 */
[----:B------:R-:W-:Y:S01]  /*10620*/  @!P3 IMAD.MOV R157, RZ, RZ, -R157 ;  /* 0x000000ffff9db224 */ /* 0x000fe200078e0a9d */
[C---:B------:R-:W-:Y:S01]  /*10630*/  ISETP.GT.U32.AND P3, PT, R251.reuse, R187, PT ;  /* 0x000000bbfb00720c */ /* 0x040fe20003f64070 */
[----:B------:R-:W-:Y:S01]  /*10640*/  @!P6 IMAD.IADD R188, R188, 0x1, -R251 ;  /* 0x00000001bcbce824 */ /* 0x000fe200078e0afb */
[----:B------:R-:W-:Y:S01]  /*10650*/  ISETP.GT.U32.AND P6, PT, R251, R186, PT ;  /* 0x000000bafb00720c */ /* 0x000fe20003fc4070 */
[----:B------:R-:W-:Y:S01]  /*10660*/  IMAD.MOV R181, RZ, RZ, -R181 ;  /* 0x000000ffffb57224 */ /* 0x000fe200078e0ab5 */
[----:B------:R-:W-:Y:S01]  /*10670*/  STL [R1+0x263c], R4 ;  /* 0x00263c0401007387 */ /* 0x000fe20000100800 */
[----:B------:R-:W-:Y:S01]  /*10680*/  @!P5 IMAD.MOV R158, RZ, RZ, -R158 ;  /* 0x000000ffff9ed224 */ /* 0x000fe200078e0a9e */
[----:B------:R-:W-:Y:S01]  /*10690*/  ISETP.GE.AND P5, PT, R27, RZ, PT ;  /* 0x000000ff1b00720c */ /* 0x000fe20003fa6270 */
[----:B------:R-:W-:Y:S01]  /*106a0*/  IMAD R185, R251, R181, R185 ;  /* 0x000000b5fbb97224 */ /* 0x000fe200078e02b9 */
[----:B------:R-:W-:Y:S01]  /*106b0*/  STL.64 [R1+0x2e78], R156 ;  /* 0x002e789c01007387 */ /* 0x000fe20000100a00 */
[----:B------:R-:W-:Y:S01]  /*106c0*/  IMAD.HI.U32 R181, R205, R184, RZ ;  /* 0x000000b8cdb57227 */ /* 0x000fe200078e00ff */
[----:B------:R-:W-:-:S02]  /*106d0*/  IADD3 R27, R248, 0x154, RZ ;  /* 0x00000154f81b7810 */ /* 0x000fc40007ffe0ff */
[----:B------:R-:W-:Y:S01]  /*106e0*/  STL [R1+0x2640], R31 ;  /* 0x0026401f01007387 */ /* 0x000fe20000100800 */
[--C-:B------:R-:W-:Y:S01]  /*106f0*/  @!P3 IMAD.IADD R187, R187, 0x1, -R251.reuse ;  /* 0x00000001bbbbb824 */ /* 0x100fe200078e0afb */
[----:B------:R-:W-:Y:S01]  /*10700*/  ISETP.GE.AND P3, PT, R3, RZ, PT ;  /* 0x000000ff0300720c */ /* 0x000fe20003f66270 */
[--C-:B------:R-:W-:Y:S02]  /*10710*/  @!P6 IMAD.IADD R186, R186, 0x1, -R251.reuse ;  /* 0x00000001babae824 */ /* 0x100fe400078e0afb */
[----:B------:R-:W-:Y:S01]  /*10720*/  @!P4 IMAD.IADD R159, R159, 0x1, -R251 ;  /* 0x000000019f9fc824 */ /* 0x000fe200078e0afb */
[C---:B------:R-:W-:Y:S01]  /*10730*/  ISETP.GT.U32.AND P4, PT, R251.reuse, R185, PT ;  /* 0x000000b9fb00720c */ /* 0x040fe20003f84070 */
[----:B------:R-:W-:Y:S01]  /*10740*/  IMAD.MOV R181, RZ, RZ, -R181 ;  /* 0x000000ffffb57224 */ /* 0x000fe200078e0ab5 */
[C---:B------:R-:W-:Y:S01]  /*10750*/  ISETP.GT.U32.AND P6, PT, R251.reuse, R186, PT ;  /* 0x000000bafb00720c */ /* 0x040fe20003fc4070 */
[----:B------:R-:W-:Y:S02]  /*10760*/  IMAD.MOV.U32 R3, RZ, RZ, R188 ;  /* 0x000000ffff037224 */ /* 0x000fe400078e00bc */
[C---:B------:R-:W-:Y:S01]  /*10770*/  IMAD R184, R251.reuse, R181, R184 ;  /* 0x000000b5fbb87224 */ /* 0x040fe200078e02b8 */
[----:B------:R-:W-:Y:S01]  /*10780*/  IABS R181, R26 ;  /* 0x0000001a00b57213 */ /* 0x000fe20000000000 */
[----:B------:R-:W-:Y:S01]  /*10790*/  @!P5 IMAD.MOV R3, RZ, RZ, -R3 ;  /* 0x000000ffff03d224 */ /* 0x000fe200078e0a03 */
[----:B------:R-:W-:Y:S01]  /*107a0*/  ISETP.GT.U32.AND P5, PT, R251, R187, PT ;  /* 0x000000bbfb00720c */ /* 0x000fe20003fa4070 */
[----:B------:R-:W-:-:S03]  /*107b0*/  IMAD.HI.U32 R180, R205, R165, RZ ;  /* 0x000000a5cdb47227 */ /* 0x000fc600078e00ff */
[----:B------:R1:W-:Y:S01]  /*107c0*/  STL [R1+0x368], R3 ;  /* 0x0003680301007387 */ /* 0x0003e20000100800 */
[----:B------:R-:W-:Y:S01]  /*107d0*/  @!P3 IMAD.MOV R159, RZ, RZ, -R159 ;  /* 0x000000ffff9fb224 */ /* 0x000fe200078e0a9f */
[----:B------:R-:W-:Y:S01]  /*107e0*/  ISETP.GT.U32.AND P3, PT, R251, R184, PT ;  /* 0x000000b8fb00720c */ /* 0x000fe20003f64070 */
[----:B------:R-:W-:Y:S02]  /*107f0*/  IMAD.MOV R180, RZ, RZ, -R180 ;  /* 0x000000ffffb47224 */ /* 0x000fe400078e0ab4 */
[----:B------:R-:W-:Y:S01]  /*10800*/  @!P4 IMAD.IADD R185, R185, 0x1, -R251 ;  /* 0x00000001b9b9c824 */ /* 0x000fe200078e0afb */
[----:B------:R-:W-:Y:S01]  /*10810*/  STL.64 [R1+0x2e80], R158 ;  /* 0x002e809e01007387 */ /* 0x000fe20000100a00 */
[----:B------:R-:W-:Y:S01]  /*10820*/  IMAD R165, R251, R180, R165 ;  /* 0x000000b4fba57224 */ /* 0x000fe200078e02a5 */
[----:B------:R-:W-:Y:S01]  /*10830*/  IABS R180, R15 ;  /* 0x0000000f00b47213 */ /* 0x000fe20000000000 */
[--C-:B------:R-:W-:Y:S01]  /*10840*/  @!P6 IMAD.IADD R186, R186, 0x1, -R251.reuse ;  /* 0x00000001babae824 */ /* 0x100fe200078e0afb */
[----:B------:R-:W-:Y:S01]  /*10850*/  ISETP.GE.AND P6, PT, R2, RZ, PT ;  /* 0x000000ff0200720c */ /* 0x000fe20003fc6270 */
[----:B------:R-:W-:Y:S01]  /*10860*/  @!P5 IMAD.IADD R187, R187, 0x1, -R251 ;  /* 0x00000001bbbbd824 */ /* 0x000fe200078e0afb */
[----:B------:R-:W-:Y:S01]  /*10870*/  ISETP.GT.U32.AND P4, PT, R251, R185, PT ;  /* 0x000000b9fb00720c */ /* 0x000fe20003f84070 */
[----:B------:R-:W-:Y:S01]  /*10880*/  IMAD.HI.U32 R183, R205, R182, RZ ;  /* 0x000000b6cdb77227 */ /* 0x000fe200078e00ff */
[----:B------:R-:W-:-:S02]  /*10890*/  ISETP.GT.U32.AND P5, PT, R251, R165, PT ;  /* 0x000000a5fb00720c */ /* 0x000fc40003fa4070 */
[----:B-1----:R-:W-:Y:S01]  /*108a0*/  IADD3 R3, R248, 0x152, RZ ;  /* 0x00000152f8037810 */ /* 0x002fe20007ffe0ff */
[----:B------:R-:W-:Y:S01]  /*108b0*/  @!P3 IMAD.IADD R184, R184, 0x1, -R251 ;  /* 0x00000001b8b8b824 */ /* 0x000fe200078e0afb */
[----:B------:R-:W-:Y:S01]  /*108c0*/  ISETP.GE.AND P3, PT, R10, RZ, PT ;  /* 0x000000ff0a00720c */ /* 0x000fe20003f66270 */
[----:B------:R-:W-:Y:S01]  /*108d0*/  IMAD.MOV.U32 R10, RZ, RZ, R187 ;  /* 0x000000ffff0a7224 */ /* 0x000fe200078e00bb */
[----:B------:R-:W-:Y:S01]  /*108e0*/  IADD3 R2, R248, 0x153, RZ ;  /* 0x00000153f8027810 */ /* 0x000fe20007ffe0ff */
[----:B------:R-:W-:Y:S01]  /*108f0*/  IMAD.MOV R177, RZ, RZ, -R183 ;  /* 0x000000ffffb17224 */ /* 0x000fe200078e0ab7 */
[----:B------:R-:W-:Y:S01]  /*10900*/  STL [R1+0x2624], R3 ;  /* 0x0026240301007387 */ /* 0x000fe20000100800 */
[----:B------:R-:W-:Y:S01]  /*10910*/  @!P6 IMAD.MOV R10, RZ, RZ, -R10 ;  /* 0x000000ffff0ae224 */ /* 0x000fe200078e0a0a */
[----:B------:R-:W-:Y:S01]  /*10920*/  IABS R183, R37 ;  /* 0x0000002500b77213 */ /* 0x000fe20000000000 */
[--C-:B------:R-:W-:Y:S01]  /*10930*/  @!P4 IMAD.IADD R185, R185, 0x1, -R251.reuse ;  /* 0x00000001b9b9c824 */ /* 0x100fe200078e0afb */
[----:B------:R-:W-:Y:S01]  /*10940*/  STL [R1+0x262c], R2 ;  /* 0x00262c0201007387 */ /* 0x000fe20000100800 */
[----:B------:R-:W-:Y:S01]  /*10950*/  @!P5 IMAD.IADD R165, R165, 0x1, -R251 ;  /* 0x00000001a5a5d824 */ /* 0x000fe200078e0afb */
[C---:B------:R-:W-:Y:S01]  /*10960*/  ISETP.GT.U32.AND P5, PT, R251.reuse, R184, PT ;  /* 0x000000b8fb00720c */ /* 0x040fe20003fa4070 */
[----:B------:R-:W-:Y:S01]  /*10970*/  IMAD R182, R251, R177, R182 ;  /* 0x000000b1fbb67224 */ /* 0x000fe200078e02b6 */
[----:B------:R-:W-:Y:S01]  /*10980*/  STL [R1+0x2630], R27 ;  /* 0x0026301b01007387 */ /* 0x000fe20000100800 */
[----:B------:R-:W-:Y:S01]  /*10990*/  IMAD.HI.U32 R166, R205, R178, RZ ;  /* 0x000000b2cda67227 */ /* 0x000fe200078e00ff */
[----:B------:R-:W-:-:S02]  /*109a0*/  IABS R177, R9 ;  /* 0x0000000900b17213 */ /* 0x000fc40000000000 */
[----:B------:R1:W-:Y:S01]  /*109b0*/  STL [R1+0x2dc], R10 ;  /* 0x0002dc0a01007387 */ /* 0x0003e20000100800 */
[----:B------:R-:W-:Y:S01]  /*109c0*/  IMAD.HI.U32 R167, R205, R183, RZ ;  /* 0x000000b7cda77227 */ /* 0x000fe200078e00ff */
[----:B------:R-:W-:Y:S02]  /*109d0*/  ISETP.GE.AND P4, PT, R30, RZ, PT ;  /* 0x000000ff1e00720c */ /* 0x000fe40003f86270 */
[----:B------:R-:W-:Y:S01]  /*109e0*/  ISETP.GT.U32.AND P6, PT, R251, R165, PT ;  /* 0x000000a5fb00720c */ /* 0x000fe20003fc4070 */
[----:B------:R-:W-:Y:S01]  /*109f0*/  IMAD.MOV R166, RZ, RZ, -R166 ;  /* 0x000000ffffa67224 */ /* 0x000fe200078e0aa6 */
[----:B------:R-:W-:Y:S01]  /*10a00*/  IABS R187, R2 ;  /* 0x0000000200bb7213 */ /* 0x000fe20000000000 */
[----:B------:R-:W-:Y:S02]  /*10a10*/  IMAD.MOV R176, RZ, RZ, -R167 ;  /* 0x000000ffffb07224 */ /* 0x000fe400078e0aa7 */
[----:B------:R-:W-:-:S04]  /*10a20*/  IMAD.HI.U32 R179, R205, R177, RZ ;  /* 0x000000b1cdb37227 */ /* 0x000fc800078e00ff */
[----:B-1----:R-:W-:Y:S01]  /*10a30*/  IMAD.MOV.U32 R10, RZ, RZ, R185 ;  /* 0x000000ffff0a7224 */ /* 0x002fe200078e00b9 */
[----:B------:R-:W-:Y:S01]  /*10a40*/  IABS R185, R27 ;  /* 0x0000001b00b97213 */ /* 0x000fe20000000000 */
[C---:B------:R-:W-:Y:S02]  /*10a50*/  IMAD R167, R251.reuse, R166, R178 ;  /* 0x000000a6fba77224 */ /* 0x040fe400078e02b2 */
[----:B------:R-:W-:Y:S01]  /*10a60*/  @!P3 IMAD.MOV R10, RZ, RZ, -R10 ;  /* 0x000000ffff0ab224 */ /* 0x000fe200078e0a0a */
[C---:B------:R-:W-:Y:S01]  /*10a70*/  ISETP.GT.U32.AND P3, PT, R251.reuse, R182, PT ;  /* 0x000000b6fb00720c */ /* 0x040fe20003f64070 */
[----:B------:R-:W-:Y:S02]  /*10a80*/  IMAD.MOV R179, RZ, RZ, -R179 ;  /* 0x000000ffffb37224 */ /* 0x000fe400078e0ab3 */
[----:B------:R-:W-:Y:S01]  /*10a90*/  @!P5 IMAD.IADD R184, R184, 0x1, -R251 ;  /* 0x00000001b8b8d824 */ /* 0x000fe200078e0afb */
[----:B------:R-:W-:Y:S01]  /*10aa0*/  ISETP.GT.U32.AND P5, PT, R251, R167, PT ;  /* 0x000000a7fb00720c */ /* 0x000fe20003fa4070 */
[----:B------:R-:W-:-:S02]  /*10ab0*/  IMAD.MOV.U32 R30, RZ, RZ, R186 ;  /* 0x000000ffff1e7224 */ /* 0x000fc400078e00ba */
[----:B------:R-:W-:Y:S01]  /*10ac0*/  IMAD R166, R251, R179, R177 ;  /* 0x000000b3fba67224 */ /* 0x000fe200078e02b1 */
[----:B------:R-:W-:Y:S01]  /*10ad0*/  IABS R177, R20 ;  /* 0x0000001400b17213 */ /* 0x000fe20000000000 */
[----:B------:R-:W-:Y:S01]  /*10ae0*/  @!P4 IMAD.MOV R30, RZ, RZ, -R30 ;  /* 0x000000ffff1ec224 */ /* 0x000fe200078e0a1e */
[----:B------:R-:W-:Y:S01]  /*10af0*/  ISETP.GE.AND P4, PT, R21, RZ, PT ;  /* 0x000000ff1500720c */ /* 0x000fe20003f86270 */
[--C-:B------:R-:W-:Y:S01]  /*10b00*/  @!P6 IMAD.IADD R165, R165, 0x1, -R251.reuse ;  /* 0x00000001a5a5e824 */ /* 0x100fe200078e0afb */
[----:B------:R-:W-:Y:S01]  /*10b10*/  ISETP.GT.U32.AND P6, PT, R251, R166, PT ;  /* 0x000000a6fb00720c */ /* 0x000fe20003fc4070 */
[----:B------:R-:W-:Y:S01]  /*10b20*/  @!P3 IMAD.IADD R182, R182, 0x1, -R251 ;  /* 0x00000001b6b6b824 */ /* 0x000fe200078e0afb */
[----:B------:R-:W-:Y:S01]  /*10b30*/  ISETP.GE.AND P3, PT, R29, RZ, PT ;  /* 0x000000ff1d00720c */ /* 0x000fe20003f66270 */
[----:B------:R1:W-:Y:S01]  /*10b40*/  STL [R1+0x338], R30 ;  /* 0x0003381e01007387 */ /* 0x0003e20000100800 */
[----:B------:R-:W-:Y:S01]  /*10b50*/  IMAD R183, R251, R176, R183 ;  /* 0x000000b0fbb77224 */ /* 0x000fe200078e02b7 */
[C---:B------:R-:W-:Y:S01]  /*10b60*/  IADD3 R21, R248.reuse, 0x155, RZ ;  /* 0x00000155f8157810 */ /* 0x040fe20007ffe0ff */
[----:B------:R-:W-:Y:S01]  /*10b70*/  @!P5 IMAD.IADD R167, R167, 0x1, -R251 ;  /* 0x00000001a7a7d824 */ /* 0x000fe200078e0afb */
[----:B------:R2:W-:Y:S01]  /*10b80*/  STL [R1+0x33c], R10 ;  /* 0x00033c0a01007387 */ /* 0x0005e20000100800 */
[----:B------:R-:W-:Y:S01]  /*10b90*/  ISETP.GT.U32.AND P5, PT, R251, R182, PT ;  /* 0x000000b6fb00720c */ /* 0x000fe20003fa4070 */
[----:B------:R-:W-:Y:S01]  /*10ba0*/  IMAD.HI.U32 R176, R205, R169, RZ ;  /* 0x000000a9cdb07227 */ /* 0x000fe200078e00ff */
[----:B------:R-:W-:Y:S01]  /*10bb0*/  IABS R179, R7 ;  /* 0x0000000700b37213 */ /* 0x000fe20000000000 */
[----:B------:R-:W-:Y:S02]  /*10bc0*/  STL [R1+0x2620], R21 ;  /* 0x0026201501007387 */ /* 0x000fe40000100800 */
[----:B------:R-:W-:Y:S01]  /*10bd0*/  IMAD.MOV.U32 R29, RZ, RZ, R165 ;  /* 0x000000ffff1d7224 */ /* 0x000fe200078e00a5 */
[----:B-1----:R-:W-:Y:S01]  /*10be0*/  IADD3 R30, R248, 0x157, RZ ;  /* 0x00000157f81e7810 */ /* 0x002fe20007ffe0ff */
[----:B------:R-:W-:-:S02]  /*10bf0*/  IMAD.MOV R176, RZ, RZ, -R176 ;  /* 0x000000ffffb07224 */ /* 0x000fc400078e0ab0 */
[----:B--2---:R-:W-:Y:S01]  /*10c00*/  IMAD.MOV.U32 R10, RZ, RZ, R184 ;  /* 0x000000ffff0a7224 */ /* 0x004fe200078e00b8 */
[----:B------:R-:W-:Y:S01]  /*10c10*/  IABS R165, R30 ;  /* 0x0000001e00a57213 */ /* 0x000fe20000000000 */
[----:B------:R-:W-:Y:S01]  /*10c20*/  @!P3 IMAD.MOV R29, RZ, RZ, -R29 ;  /* 0x000000ffff1db224 */ /* 0x000fe200078e0a1d */
[C---:B------:R-:W-:Y:S01]  /*10c30*/  ISETP.GT.U32.AND P3, PT, R251.reuse, R183, PT ;  /* 0x000000b7fb00720c */ /* 0x040fe20003f64070 */
[----:B------:R-:W-:Y:S01]  /*10c40*/  @!P4 IMAD.MOV R10, RZ, RZ, -R10 ;  /* 0x000000ffff0ac224 */ /* 0x000fe200078e0a0a */
[C---:B------:R-:W-:Y:S01]  /*10c50*/  ISETP.GT.U32.AND P4, PT, R251.reuse, R167, PT ;  /* 0x000000a7fb00720c */ /* 0x040fe20003f84070 */
[----:B------:R-:W-:Y:S02]  /*10c60*/  @!P6 IMAD.IADD R166, R166, 0x1, -R251 ;  /* 0x00000001a6a6e824 */ /* 0x000fe400078e0afb */
[----:B------:R-:W-:Y:S01]  /*10c70*/  IMAD R169, R251, R176, R169 ;  /* 0x000000b0fba97224 */ /* 0x000fe200078e02a9 */
[----:B------:R1:W-:Y:S01]  /*10c80*/  STL [R1+0x30c], R10 ;  /* 0x00030c0a01007387 */ /* 0x0003e20000100800 */
[----:B------:R-:W-:Y:S01]  /*10c90*/  IMAD.HI.U32 R178, R205, R177, RZ ;  /* 0x000000b1cdb27227 */ /* 0x000fe200078e00ff */
[----:B------:R-:W-:-:S03]  /*10ca0*/  ISETP.GT.U32.AND P6, PT, R251, R166, PT ;  /* 0x000000a6fb00720c */ /* 0x000fc60003fc4070 */
[--C-:B------:R-:W-:Y:S01]  /*10cb0*/  @!P5 IMAD.IADD R182, R182, 0x1, -R251.reuse ;  /* 0x00000001b6b6d824 */ /* 0x100fe200078e0afb */
[----:B------:R-:W-:Y:S01]  /*10cc0*/  ISETP.GT.U32.AND P5, PT, R251, R169, PT ;  /* 0x000000a9fb00720c */ /* 0x000fe20003fa4070 */
[----:B------:R-:W-:Y:S01]  /*10cd0*/  IMAD.MOV R160, RZ, RZ, -R178 ;  /* 0x000000ffffa07224 */ /* 0x000fe200078e0ab2 */
[----:B------:R-:W-:Y:S01]  /*10ce0*/  IABS R178, R33 ;  /* 0x0000002100b27213 */ /* 0x000fe20000000000 */
[--C-:B------:R-:W-:Y:S01]  /*10cf0*/  @!P4 IMAD.IADD R167, R167, 0x1, -R251.reuse ;  /* 0x00000001a7a7c824 */ /* 0x100fe200078e0afb */
[----:B------:R-:W-:Y:S01]  /*10d00*/  ISETP.GE.AND P4, PT, R17, RZ, PT ;  /* 0x000000ff1100720c */ /* 0x000fe20003f86270 */
[----:B------:R-:W-:Y:S01]  /*10d10*/  @!P3 IMAD.IADD R183, R183, 0x1, -R251 ;  /* 0x00000001b7b7b824 */ /* 0x000fe200078e0afb */
[----:B------:R-:W-:Y:S01]  /*10d20*/  ISETP.GE.AND P3, PT, R12, RZ, PT ;  /* 0x000000ff0c00720c */ /* 0x000fe20003f66270 */
[C---:B------:R-:W-:Y:S01]  /*10d30*/  IMAD R160, R251.reuse, R160, R177 ;  /* 0x000000a0fba07224 */ /* 0x040fe200078e02b1 */
[----:B-1----:R-:W-:Y:S01]  /*10d40*/  IADD3 R10, R248, 0x156, RZ ;  /* 0x00000156f80a7810 */ /* 0x002fe20007ffe0ff */
[--C-:B------:R-:W-:Y:S01]  /*10d50*/  @!P6 IMAD.IADD R166, R166, 0x1, -R251.reuse ;  /* 0x00000001a6a6e824 */ /* 0x100fe200078e0afb */
[----:B------:R-:W-:Y:S01]  /*10d60*/  IADD3 R17, R248, 0x159, RZ ;  /* 0x00000159f8117810 */ /* 0x000fe20007ffe0ff */
[----:B------:R-:W-:Y:S01]  /*10d70*/  IMAD.MOV.U32 R12, RZ, RZ, R182 ;  /* 0x000000ffff0c7224 */ /* 0x000fe200078e00b6 */
[----:B------:R-:W-:Y:S01]  /*10d80*/  ISETP.GT.U32.AND P6, PT, R251, R160, PT ;  /* 0x000000a0fb00720c */ /* 0x000fe20003fc4070 */
[----:B------:R-:W-:Y:S01]  /*10d90*/  @!P5 IMAD.IADD R169, R169, 0x1, -R251 ;  /* 0x00000001a9a9d824 */ /* 0x000fe200078e0afb */
[----:B------:R-:W-:Y:S01]  /*10da0*/  ISETP.GE.AND P5, PT, R9, RZ, PT ;  /* 0x000000ff0900720c */ /* 0x000fe20003fa6270 */
[----:B------:R-:W-:Y:S01]  /*10db0*/  IMAD.MOV.U32 R9, RZ, RZ, R167 ;  /* 0x000000ffff097224 */ /* 0x000fe200078e00a7 */
[----:B------:R-:W-:Y:S01]  /*10dc0*/  STL [R1+0x2614], R10 ;  /* 0x0026140a01007387 */ /* 0x000fe20000100800 */
[----:B------:R-:W-:Y:S01]  /*10dd0*/  IMAD.HI.U32 R176, R205, R175, RZ ;  /* 0x000000afcdb07227 */ /* 0x000fe200078e00ff */
[----:B------:R-:W-:-:S02]  /*10de0*/  IABS R177, R16 ;  /* 0x0000001000b17213 */ /* 0x000fc40000000000 */
[----:B------:R1:W-:Y:S01]  /*10df0*/  STL [R1+0x310], R29 ;  /* 0x0003101d01007387 */ /* 0x0003e20000100800 */
[----:B------:R-:W-:Y:S01]  /*10e00*/  @!P4 IMAD.MOV R12, RZ, RZ, -R12 ;  /* 0x000000ffff0cc224 */ /* 0x000fe200078e0a0c */
[C---:B------:R-:W-:Y:S01]  /*10e10*/  ISETP.GT.U32.AND P4, PT, R251.reuse, R183, PT ;  /* 0x000000b7fb00720c */ /* 0x040fe20003f84070 */
[----:B------:R-:W-:Y:S01]  /*10e20*/  @!P3 IMAD.MOV R9, RZ, RZ, -R9 ;  /* 0x000000ffff09b224 */ /* 0x000fe200078e0a09 */
[----:B------:R-:W-:Y:S01]  /*10e30*/  STL [R1+0x261c], R30 ;  /* 0x00261c1e01007387 */ /* 0x000fe20000100800 */
[----:B------:R-:W-:Y:S01]  /*10e40*/  IMAD.MOV R176, RZ, RZ, -R176 ;  /* 0x000000ffffb07224 */ /* 0x000fe200078e0ab0 */
[----:B------:R-:W-:Y:S01]  /*10e50*/  IABS R167, R17 ;  /* 0x0000001100a77213 */ /* 0x000fe20000000000 */
[----:B------:R-:W-:Y:S01]  /*10e60*/  @!P6 IMAD.IADD R160, R160, 0x1, -R251 ;  /* 0x00000001a0a0e824 */ /* 0x000fe200078e0afb */
[----:B------:R2:W-:Y:S01]  /*10e70*/  STL [R1+0x2fc], R12 ;  /* 0x0002fc0c01007387 */ /* 0x0005e20000100800 */
[C---:B------:R-:W-:Y:S01]  /*10e80*/  IMAD R161, R251.reuse, R176, R175 ;  /* 0x000000b0fba17224 */ /* 0x040fe200078e02af */
[----:B------:R-:W-:Y:S01]  /*10e90*/  ISETP.GT.U32.AND P6, PT, R251, R169, PT ;  /* 0x000000a9fb00720c */ /* 0x000fe20003fc4070 */
[----:B------:R-:W-:Y:S01]  /*10ea0*/  IMAD.HI.U32 R175, R205, R174, RZ ;  /* 0x000000aecdaf7227 */ /* 0x000fe200078e00ff */
[----:B------:R3:W-:Y:S01]  /*10eb0*/  STL [R1+0x2f8], R9 ;  /* 0x0002f80901007387 */ /* 0x0007e20000100800 */
[----:B------:R-:W-:-:S02]  /*10ec0*/  ISETP.GT.U32.AND P3, PT, R251, R160, PT ;  /* 0x000000a0fb00720c */ /* 0x000fc40003f64070 */
[----:B------:R-:W-:Y:S01]  /*10ed0*/  IMAD.HI.U32 R168, R205, R196, RZ ;  /* 0x000000c4cda87227 */ /* 0x000fe200078e00ff */
[C---:B-1----:R-:W-:Y:S02]  /*10ee0*/  IADD3 R29, R248.reuse, 0x158, RZ ;  /* 0x00000158f81d7810 */ /* 0x042fe40007ffe0ff */
[----:B--2---:R-:W-:Y:S01]  /*10ef0*/  IADD3 R12, R248, 0x15a, RZ ;  /* 0x0000015af80c7810 */ /* 0x004fe20007ffe0ff */
[----:B------:R-:W-:Y:S02]  /*10f00*/  IMAD.MOV R175, RZ, RZ, -R175 ;  /* 0x000000ffffaf7224 */ /* 0x000fe400078e0aaf */
[----:B------:R-:W-:Y:S02]  /*10f10*/  IMAD.MOV R173, RZ, RZ, -R168 ;  /* 0x000000ffffad7224 */ /* 0x000fe400078e0aa8 */
[----:B---3--:R-:W-:Y:S01]  /*10f20*/  IMAD.MOV.U32 R9, RZ, RZ, R166 ;  /* 0x000000ffff097224 */ /* 0x008fe200078e00a6 */
[----:B------:R-:W-:Y:S01]  /*10f30*/  IABS R166, R29 ;  /* 0x0000001d00a67213 */ /* 0x000fe20000000000 */
[C---:B------:R-:W-:Y:S01]  /*10f40*/  IMAD R168, R251.reuse, R175, R174 ;  /* 0x000000affba87224 */ /* 0x040fe200078e02ae */
[----:B------:R-:W-:Y:S01]  /*10f50*/  IABS R175, R5 ;  /* 0x0000000500af7213 */ /* 0x000fe20000000000 */
[----:B------:R-:W-:Y:S01]  /*10f60*/  @!P5 IMAD.MOV R9, RZ, RZ, -R9 ;  /* 0x000000ffff09d224 */ /* 0x000fe200078e0a09 */
[----:B------:R-:W-:Y:S01]  /*10f70*/  ISETP.GT.U32.AND P5, PT, R251, R161, PT ;  /* 0x000000a1fb00720c */ /* 0x000fe20003fa4070 */
[--C-:B------:R-:W-:Y:S01]  /*10f80*/  @!P4 IMAD.IADD R183, R183, 0x1, -R251.reuse ;  /* 0x00000001b7b7c824 */ /* 0x100fe200078e0afb */
[----:B------:R-:W-:Y:S01]  /*10f90*/  ISETP.GE.AND P4, PT, R37, RZ, PT ;  /* 0x000000ff2500720c */ /* 0x000fe20003f86270 */
[--C-:B------:R-:W-:Y:S01]  /*10fa0*/  @!P6 IMAD.IADD R169, R169, 0x1, -R251.reuse ;  /* 0x00000001a9a9e824 */ /* 0x100fe200078e0afb */
[C---:B------:R-:W-:Y:S01]  /*10fb0*/  ISETP.GT.U32.AND P6, PT, R251.reuse, R168, PT ;  /* 0x000000a8fb00720c */ /* 0x040fe20003fc4070 */
[----:B------:R-:W-:Y:S01]  /*10fc0*/  IMAD R196, R251, R173, R196 ;  /* 0x000000adfbc47224 */ /* 0x000fe200078e02c4 */
[----:B------:R-:W-:Y:S01]  /*10fd0*/  IABS R173, R34 ;  /* 0x0000002200ad7213 */ /* 0x000fe20000000000 */
[----:B------:R-:W-:Y:S01]  /*10fe0*/  @!P3 IMAD.IADD R160, R160, 0x1, -R251 ;  /* 0x00000001a0a0b824 */ /* 0x000fe200078e0afb */
[----:B------:R-:W-:Y:S01]  /*10ff0*/  ISETP.GE.AND P3, PT, R36, RZ, PT ;  /* 0x000000ff2400720c */ /* 0x000fe20003f66270 */
[----:B------:R1:W-:Y:S01]  /*11000*/  STL [R1+0x2f0], R9 ;  /* 0x0002f00901007387 */ /* 0x0003e20000100800 */
[----:B------:R-:W-:-:S03]  /*11010*/  IMAD.HI.U32 R164, R205, R195, RZ ;  /* 0x000000c3cda47227 */ /* 0x000fc600078e00ff */
[----:B------:R-:W-:Y:S01]  /*11020*/  STL [R1+0x2604], R29 ;  /* 0x0026041d01007387 */ /* 0x000fe20000100800 */
[----:B------:R-:W-:Y:S01]  /*11030*/  @!P5 IMAD.IADD R161, R161, 0x1, -R251 ;  /* 0x00000001a1a1d824 */ /* 0x000fe200078e0afb */
[----:B------:R-:W-:Y:S01]  /*11040*/  ISETP.GE.AND P5, PT, R20, RZ, PT ;  /* 0x000000ff1400720c */ /* 0x000fe20003fa6270 */
[----:B------:R-:W-:Y:S01]  /*11050*/  IMAD.MOV.U32 R20, RZ, RZ, R183 ;  /* 0x000000ffff147224 */ /* 0x000fe200078e00b7 */
[----:B------:R-:W-:Y:S01]  /*11060*/  STL [R1+0x260c], R17 ;  /* 0x00260c1101007387 */ /* 0x000fe20000100800 */
[----:B------:R-:W-:Y:S01]  /*11070*/  IMAD.MOV.U32 R162, RZ, RZ, R173 ;  /* 0x000000ffffa27224 */ /* 0x000fe200078e00ad */
[----:B-1----:R-:W-:Y:S01]  /*11080*/  IADD3 R9, R248, 0x15b, RZ ;  /* 0x0000015bf8097810 */ /* 0x002fe20007ffe0ff */
[----:B------:R-:W-:Y:S01]  /*11090*/  @!P4 IMAD.MOV R20, RZ, RZ, -R20 ;  /* 0x000000ffff14c224 */ /* 0x000fe200078e0a14 */
[----:B------:R-:W-:Y:S01]  /*110a0*/  STL [R1+0x2610], R12 ;  /* 0x0026100c01007387 */ /* 0x000fe20000100800 */
[----:B------:R-:W-:Y:S01]  /*110b0*/  IMAD.HI.U32 R173, R205, R162, RZ ;  /* 0x000000a2cdad7227 */ /* 0x000fe200078e00ff */
[----:B------:R-:W-:-:S02]  /*110c0*/  ISETP.GT.U32.AND P4, PT, R251, R161, PT ;  /* 0x000000a1fb00720c */ /* 0x000fc40003f84070 */
[----:B------:R-:W-:Y:S01]  /*110d0*/  STL [R1+0x2618], R9 ;  /* 0x0026180901007387 */ /* 0x000fe20000100800 */
[----:B------:R-:W-:Y:S01]  /*110e0*/  @!P6 IMAD.IADD R168, R168, 0x1, -R251 ;  /* 0x00000001a8a8e824 */ /* 0x000fe200078e0afb */
[----:B------:R-:W-:Y:S01]  /*110f0*/  IABS R182, R9 ;  /* 0x0000000900b67213 */ /* 0x000fe20000000000 */
[----:B------:R-:W-:Y:S01]  /*11100*/  IMAD.MOV R173, RZ, RZ, -R173 ;  /* 0x000000ffffad7224 */ /* 0x000fe200078e0aad */
[----:B------:R1:W-:Y:S01]  /*11110*/  STL [R1+0x2d8], R20 ;  /* 0x0002d81401007387 */ /* 0x0003e20000100800 */
[----:B------:R-:W-:Y:S01]  /*11120*/  IMAD.MOV R164, RZ, RZ, -R164 ;  /* 0x000000ffffa47224 */ /* 0x000fe200078e0aa4 */
[C---:B------:R-:W-:Y:S01]  /*11130*/  ISETP.GT.U32.AND P6, PT, R251.reuse, R168, PT ;  /* 0x000000a8fb00720c */ /* 0x040fe20003fc4070 */
[C---:B------:R-:W-:Y:S02]  /*11140*/  IMAD R162, R251.reuse, R173, R162 ;  /* 0x000000adfba27224 */ /* 0x040fe400078e02a2 */
[----:B------:R-:W-:Y:S02]  /*11150*/  @!P5 IMAD.MOV R160, RZ, RZ, -R160 ;  /* 0x000000ffffa0d224 */ /* 0x000fe400078e0aa0 */
[C---:B------:R-:W-:Y:S01]  /*11160*/  IMAD R195, R251.reuse, R164, R195 ;  /* 0x000000a4fbc37224 */ /* 0x040fe200078e02c3 */
[----:B------:R-:W-:Y:S01]  /*11170*/  ISETP.GT.U32.AND P5, PT, R251, R162, PT ;  /* 0x000000a2fb00720c */ /* 0x000fe20003fa4070 */
[----:B------:R-:W-:-:S02]  /*11180*/  @!P4 IMAD.IADD R161, R161, 0x1, -R251 ;  /* 0x00000001a1a1c824 */ /* 0x000fc400078e0afb */
[----:B-1----:R-:W-:Y:S01]  /*11190*/  IMAD.MOV.U32 R20, RZ, RZ, R169 ;  /* 0x000000ffff147224 */ /* 0x002fe200078e00a9 */
[----:B------:R-:W-:Y:S01]  /*111a0*/  ISETP.GT.U32.AND P4, PT, R251, R195, PT ;  /* 0x000000c3fb00720c */ /* 0x000fe20003f84070 */
[----:B------:R-:W-:-:S04]  /*111b0*/  IMAD.HI.U32 R163, R205, R181, RZ ;  /* 0x000000b5cda37227 */ /* 0x000fc800078e00ff */
[----:B------:R-:W-:Y:S01]  /*111c0*/  @!P3 IMAD.MOV R20, RZ, RZ, -R20 ;  /* 0x000000ffff14b224 */ /* 0x000fe200078e0a14 */
[C---:B------:R-:W-:Y:S01]  /*111d0*/  ISETP.GT.U32.AND P3, PT, R251.reuse, R196, PT ;  /* 0x000000c4fb00720c */ /* 0x040fe20003f64070 */
[----:B------:R-:W-:Y:S01]  /*111e0*/  @!P6 IMAD.IADD R168, R168, 0x1, -R251 ;  /* 0x00000001a8a8e824 */ /* 0x000fe200078e0afb */
[----:B------:R-:W-:Y:S01]  /*111f0*/  ISETP.GE.AND P6, PT, R14, RZ, PT ;  /* 0x000000ff0e00720c */ /* 0x000fe20003fc6270 */
[----:B------:R-:W-:Y:S01]  /*11200*/  IMAD.MOV R163, RZ, RZ, -R163 ;  /* 0x000000ffffa37224 */ /* 0x000fe200078e0aa3 */
[----:B------:R1:W-:Y:S01]  /*11210*/  STL [R1+0x2d0], R20 ;  /* 0x0002d01401007387 */ /* 0x0003e20000100800 */
[----:B------:R-:W-:Y:S01]  /*11220*/  @!P5 IMAD.IADD R162, R162, 0x1, -R251 ;  /* 0x00000001a2a2d824 */ /* 0x000fe200078e0afb */
[----:B------:R-:W-:Y:S01]  /*11230*/  IADD3 R14, R248, 0x15d, RZ ;  /* 0x0000015df80e7810 */ /* 0x000fe20007ffe0ff */
[----:B------:R-:W-:Y:S01]  /*11240*/  IMAD R181, R251, R163, R181 ;  /* 0x000000a3fbb57224 */ /* 0x000fe200078e02b5 */
[----:B------:R-:W-:Y:S01]  /*11250*/  IABS R163, R8 ;  /* 0x0000000800a37213 */ /* 0x000fe20000000000 */
[----:B------:R-:W-:-:S04]  /*11260*/  IMAD.HI.U32 R164, R205, R177, RZ ;  /* 0x000000b1cda47227 */ /* 0x000fc800078e00ff */
[----:B------:R-:W-:Y:S01]  /*11270*/  @!P3 IMAD.IADD R196, R196, 0x1, -R251 ;  /* 0x00000001c4c4b824 */ /* 0x000fe200078e0afb */
[----:B------:R-:W-:Y:S01]  /*11280*/  ISETP.GE.AND P3, PT, R0, RZ, PT ;  /* 0x000000ff0000720c */ /* 0x000fe20003f66270 */
[----:B------:R-:W-:Y:S01]  /*11290*/  IMAD.MOV.U32 R0, RZ, RZ, R168 ;  /* 0x000000ffff007224 */ /* 0x000fe200078e00a8 */
[----:B-1----:R-:W-:Y:S01]  /*112a0*/  IADD3 R20, R248, 0x15c, RZ ;  /* 0x0000015cf8147810 */ /* 0x002fe20007ffe0ff */
[----:B------:R-:W-:Y:S01]  /*112b0*/  @!P6 IMAD.MOV R161, RZ, RZ, -R161 ;  /* 0x000000ffffa1e224 */ /* 0x000fe200078e0aa1 */
[----:B------:R-:W-:Y:S01]  /*112c0*/  ISETP.GT.U32.AND P5, PT, R251, R196, PT ;  /* 0x000000c4fb00720c */ /* 0x000fe20003fa4070 */
[----:B------:R-:W-:Y:S01]  /*112d0*/  @!P4 IMAD.IADD R195, R195, 0x1, -R251 ;  /* 0x00000001c3c3c824 */ /* 0x000fe200078e0afb */
[----:B------:R-:W-:Y:S01]  /*112e0*/  ISETP.GT.U32.AND P6, PT, R251, R162, PT ;  /* 0x000000a2fb00720c */ /* 0x000fe20003fc4070 */
[----:B------:R-:W-:Y:S01]  /*112f0*/  IMAD.MOV R164, RZ, RZ, -R164 ;  /* 0x000000ffffa47224 */ /* 0x000fe200078e0aa4 */
        /* <DEDUP_REMOVED lines=10> */
[----:B------:R-:W-:Y:S01]  /*113a0*/  IMAD.HI.U32 R164, R205, R180, RZ ;  /* 0x000000b4cda47227 */ /* 0x000fe200078e00ff */
[----:B------:R1:W-:Y:S03]  /*113b0*/  STL [R1+0x298], R0 ;  /* 0x0002980001007387 */ /* 0x0003e60000100800 */
[--C-:B------:R-:W-:Y:S01]  /*113c0*/  @!P6 IMAD.IADD R162, R162, 0x1, -R251.reuse ;  /* 0x00000001a2a2e824 */ /* 0x100fe200078e0afb */
[----:B------:R-:W-:Y:S01]  /*113d0*/  ISETP.GT.U32.AND P6, PT, R251, R177, PT ;  /* 0x000000b1fb00720c */ /* 0x000fe20003fc4070 */
[----:B------:R-:W-:Y:S01]  /*113e0*/  IMAD.MOV R164, RZ, RZ, -R164 ;  /* 0x000000ffffa47224 */ /* 0x000fe200078e0aa4 */
[----:B------:R-:W-:Y:S01]  /*113f0*/  STL [R1+0x25f8], R14 ;  /* 0x0025f80e01007387 */ /* 0x000fe20000100800 */
[----:B------:R-:W-:Y:S01]  /*11400*/  @!P3 IMAD.IADD R181, R181, 0x1, -R251 ;  /* 0x00000001b5b5b824 */ /* 0x000fe200078e0afb */
[----:B------:R-:W-:Y:S01]  /*11410*/  ISETP.GE.AND P3, PT, R28, RZ, PT ;  /* 0x000000ff1c00720c */ /* 0x000fe20003f66270 */
[----:B------:R-:W-:Y:S01]  /*11420*/  IMAD.MOV.U32 R28, RZ, RZ, R196 ;  /* 0x000000ffff1c7224 */ /* 0x000fe200078e00c4 */
[----:B-1----:R-:W-:Y:S01]  /*11430*/  IADD3 R0, R248, 0x15e, RZ ;  /* 0x0000015ef8007810 */ /* 0x002fe20007ffe0ff */
[----:B------:R-:W-:-:S02]  /*11440*/  IMAD R180, R251, R164, R180 ;  /* 0x000000a4fbb47224 */ /* 0x000fc400078e02b4 */
[----:B------:R-:W-:Y:S01]  /*11450*/  @!P4 IMAD.IADD R195, R195, 0x1, -R251 ;  /* 0x00000001c3c3c824 */ /* 0x000fe200078e0afb */
[----:B------:R-:W-:Y:S01]  /*11460*/  ISETP.GE.AND P4, PT, R34, RZ, PT ;  /* 0x000000ff2200720c */ /* 0x000fe20003f86270 */
[----:B------:R-:W-:Y:S01]  /*11470*/  @!P5 IMAD.MOV R28, RZ, RZ, -R28 ;  /* 0x000000ffff1cd224 */ /* 0x000fe200078e0a1c */
[----:B------:R-:W-:Y:S01]  /*11480*/  ISETP.GT.U32.AND P5, PT, R251, R180, PT ;  /* 0x000000b4fb00720c */ /* 0x000fe20003fa4070 */
[----:B------:R-:W-:Y:S01]  /*11490*/  IMAD.MOV R173, RZ, RZ, -R173 ;  /* 0x000000ffffad7224 */ /* 0x000fe200078e0aad */
[----:B------:R-:W-:Y:S01]  /*114a0*/  STL [R1+0x25fc], R0 ;  /* 0x0025fc0001007387 */ /* 0x000fe20000100800 */
[----:B------:R-:W-:Y:S01]  /*114b0*/  @!P6 IMAD.IADD R177, R177, 0x1, -R251 ;  /* 0x00000001b1b1e824 */ /* 0x000fe200078e0afb */
[C---:B------:R-:W-:Y:S01]  /*114c0*/  ISETP.GT.U32.AND P6, PT, R251.reuse, R181, PT ;  /* 0x000000b5fb00720c */ /* 0x040fe20003fc4070 */
[----:B------:R-:W-:Y:S01]  /*114d0*/  IMAD R163, R251, R173, R163 ;  /* 0x000000adfba37224 */ /* 0x000fe200078e02a3 */
[----:B------:R1:W-:Y:S01]  /*114e0*/  STL [R1+0x294], R28 ;  /* 0x0002941c01007387 */ /* 0x0003e20000100800 */
[----:B------:R-:W-:-:S04]  /*114f0*/  IMAD.HI.U32 R174, R205, R179, RZ ;  /* 0x000000b3cdae7227 */ /* 0x000fc800078e00ff */
[----:B------:R-:W-:Y:S01]  /*11500*/  @!P4 IMAD.MOV R162, RZ, RZ, -R162 ;  /* 0x000000ffffa2c224 */ /* 0x000fe200078e0aa2 */
[----:B------:R-:W-:Y:S01]  /*11510*/  ISETP.GT.U32.AND P4, PT, R251, R177, PT ;  /* 0x000000b1fb00720c */ /* 0x000fe20003f84070 */
[----:B------:R-:W-:Y:S02]  /*11520*/  @!P5 IMAD.IADD R180, R180, 0x1, -R251 ;  /* 0x00000001b4b4d824 */ /* 0x000fe400078e0afb */
[----:B------:R-:W-:-:S03]  /*11530*/  IMAD.HI.U32 R173, R205, R178, RZ ;  /* 0x000000b2cdad7227 */ /* 0x000fc600078e00ff */
[----:B------:R-:W-:Y:S01]  /*11540*/  ISETP.GT.U32.AND P5, PT, R251, R180, PT ;  /* 0x000000b4fb00720c */ /* 0x000fe20003fa4070 */
[----:B-1----:R-:W-:Y:S02]  /*11550*/  IMAD.MOV.U32 R28, RZ, RZ, R195 ;  /* 0x000000ffff1c7224 */ /* 0x002fe400078e00c3 */
[----:B------:R-:W-:Y:S01]  /*11560*/  @!P6 IMAD.IADD R181, R181, 0x1, -R251 ;  /* 0x00000001b5b5e824 */ /* 0x000fe200078e0afb */
[----:B------:R-:W-:Y:S01]  /*11570*/  ISETP.GE.AND P6, PT, R26, RZ, PT ;  /* 0x000000ff1a00720c */ /* 0x000fe20003fc6270 */
[----:B------:R-:W-:Y:S01]  /*11580*/  @!P3 IMAD.MOV R28, RZ, RZ, -R28 ;  /* 0x000000ffff1cb224 */ /* 0x000fe200078e0a1c */
[----:B------:R-:W-:Y:S01]  /*11590*/  ISETP.GT.U32.AND P3, PT, R251, R163, PT ;  /* 0x000000a3fb00720c */ /* 0x000fe20003f64070 */
[----:B------:R-:W-:Y:S01]  /*115a0*/  IMAD.MOV R174, RZ, RZ, -R174 ;  /* 0x000000ffffae7224 */ /* 0x000fe200078e0aae */
[----:B------:R-:W-:Y:S01]  /*115b0*/  IADD3 R26, R248, 0x160, RZ ;  /* 0x00000160f81a7810 */ /* 0x000fe20007ffe0ff */
[----:B------:R-:W-:Y:S01]  /*115c0*/  IMAD.MOV R173, RZ, RZ, -R173 ;  /* 0x000000ffffad7224 */ /* 0x000fe200078e0aad */
[----:B------:R1:W-:Y:S01]  /*115d0*/  STL [R1+0x28c], R28 ;  /* 0x00028c1c01007387 */ /* 0x0003e20000100800 */
[----:B------:R-:W-:Y:S01]  /*115e0*/  @!P4 IMAD.IADD R177, R177, 0x1, -R251 ;  /* 0x00000001b1b1c824 */ /* 0x000fe200078e0afb */
[----:B------:R-:W-:Y:S01]  /*115f0*/  ISETP.GE.AND P4, PT, R16, RZ, PT ;  /* 0x000000ff1000720c */ /* 0x000fe20003f86270 */
[----:B------:R-:W-:Y:S01]  /*11600*/  IMAD.HI.U32 R164, R205, R175, RZ ;  /* 0x000000afcda47227 */ /* 0x000fe200078e00ff */
[----:B------:R-:W-:-:S03]  /*11610*/  IADD3 R16, R248, 0x161, RZ ;  /* 0x00000161f8107810 */ /* 0x000fc60007ffe0ff */
[----:B------:R-:W-:Y:S01]  /*11620*/  IMAD R179, R251, R174, R179 ;  /* 0x000000aefbb37224 */ /* 0x000fe200078e02b3 */
[----:B------:R-:W-:Y:S01]  /*11630*/  IABS R174, R25 ;  /* 0x0000001900ae7213 */ /* 0x000fe20000000000 */
[----:B------:R-:W-:Y:S01]  /*11640*/  @!P3 IMAD.IADD R163, R163, 0x1, -R251 ;  /* 0x00000001a3a3b824 */ /* 0x000fe200078e0afb */
[----:B-1----:R-:W-:Y:S01]  /*11650*/  IADD3 R28, R248, 0x15f, RZ ;  /* 0x0000015ff81c7810 */ /* 0x002fe20007ffe0ff */
[C---:B------:R-:W-:Y:S02]  /*11660*/  IMAD R178, R251.reuse, R173, R178 ;  /* 0x000000adfbb27224 */ /* 0x040fe400078e02b2 */
[----:B------:R-:W-:Y:S01]  /*11670*/  IMAD.MOV.U32 R35, RZ, RZ, R181 ;  /* 0x000000ffff237224 */ /* 0x000fe200078e00b5 */
[C---:B------:R-:W-:Y:S01]  /*11680*/  ISETP.GT.U32.AND P3, PT, R251.reuse, R163, PT ;  /* 0x000000a3fb00720c */ /* 0x040fe20003f64070 */
[----:B------:R-:W-:Y:S01]  /*11690*/  IMAD.MOV R164, RZ, RZ, -R164 ;  /* 0x000000ffffa47224 */ /* 0x000fe200078e0aa4 */
[----:B------:R-:W-:Y:S01]  /*116a0*/  STL [R1+0x25e0], R28 ;  /* 0x0025e01c01007387 */ /* 0x000fe20000100800 */
[----:B------:R-:W-:Y:S01]  /*116b0*/  @!P6 IMAD.MOV R35, RZ, RZ, -R35 ;  /* 0x000000ffff23e224 */ /* 0x000fe200078e0a23 */
[C---:B------:R-:W-:Y:S01]  /*116c0*/  ISETP.GT.U32.AND P6, PT, R251.reuse, R179, PT ;  /* 0x000000b3fb00720c */ /* 0x040fe20003fc4070 */
[----:B------:R-:W-:Y:S01]  /*116d0*/  @!P5 IMAD.IADD R180, R180, 0x1, -R251 ;  /* 0x00000001b4b4d824 */ /* 0x000fe200078e0afb */
[C---:B------:R-:W-:Y:S01]  /*116e0*/  ISETP.GT.U32.AND P5, PT, R251.reuse, R178, PT ;  /* 0x000000b2fb00720c */ /* 0x040fe20003fa4070 */
[----:B------:R-:W-:Y:S01]  /*116f0*/  IMAD.MOV.U32 R34, RZ, RZ, R177 ;  /* 0x000000ffff227224 */ /* 0x000fe200078e00b1 */
[----:B------:R-:W-:Y:S01]  /*11700*/  STL [R1+0x25e4], R26 ;  /* 0x0025e41a01007387 */ /* 0x000fe20000100800 */
[----:B------:R-:W-:Y:S01]  /*11710*/  IMAD R175, R251, R164, R175 ;  /* 0x000000a4fbaf7224 */ /* 0x000fe200078e02af */
[----:B------:R-:W-:Y:S01]  /*11720*/  IABS R164, R23 ;  /* 0x0000001700a47213 */ /* 0x000fe20000000000 */
[----:B------:R-:W-:Y:S01]  /*11730*/  @!P4 IMAD.MOV R34, RZ, RZ, -R34 ;  /* 0x000000ffff22c224 */ /* 0x000fe200078e0a22 */
[----:B------:R-:W-:Y:S01]  /*11740*/  ISETP.GE.AND P4, PT, R15, RZ, PT ;  /* 0x000000ff0f00720c */ /* 0x000fe20003f86270 */
[----:B------:R-:W-:Y:S01]  /*11750*/  @!P3 IMAD.IADD R163, R163, 0x1, -R251 ;  /* 0x00000001a3a3b824 */ /* 0x000fe200078e0afb */
[----:B------:R-:W-:Y:S01]  /*11760*/  ISETP.GT.U32.AND P3, PT, R251, R175, PT ;  /* 0x000000affb00720c */ /* 0x000fe20003f64070 */
[----:B------:R-:W-:Y:S01]  /*11770*/  IMAD.HI.U32 R191, R205, R174, RZ ;  /* 0x000000aecdbf7227 */ /* 0x000fe200078e00ff */
[----:B------:R-:W-:Y:S01]  /*11780*/  STL [R1+0x25ec], R16 ;  /* 0x0025ec1001007387 */ /* 0x000fe20000100800 */
[----:B------:R-:W-:-:S02]  /*11790*/  IADD3 R15, R248, 0x162, RZ ;  /* 0x00000162f80f7810 */ /* 0x000fc40007ffe0ff */
[--C-:B------:R-:W-:Y:S01]  /*117a0*/  @!P6 IMAD.IADD R179, R179, 0x1, -R251.reuse ;  /* 0x00000001b3b3e824 */ /* 0x100fe200078e0afb */
[----:B------:R-:W-:Y:S01]  /*117b0*/  ISETP.GE.AND P6, PT, R8, RZ, PT ;  /* 0x000000ff0800720c */ /* 0x000fe20003fc6270 */
[----:B------:R-:W-:Y:S01]  /*117c0*/  @!P5 IMAD.IADD R178, R178, 0x1, -R251 ;  /* 0x00000001b2b2d824 */ /* 0x000fe200078e0afb */
[----:B------:R-:W-:Y:S01]  /*117d0*/  STL [R1+0x274], R35 ;  /* 0x0002742301007387 */ /* 0x000fe20000100800 */
[----:B------:R-:W-:Y:S01]  /*117e0*/  IMAD.MOV.U32 R8, RZ, RZ, R180 ;  /* 0x000000ffff087224 */ /* 0x000fe200078e00b4 */
[----:B------:R-:W-:Y:S01]  /*117f0*/  IABS R181, R28 ;  /* 0x0000001c00b57213 */ /* 0x000fe20000000000 */
[----:B------:R-:W-:Y:S01]  /*11800*/  IMAD.MOV R191, RZ, RZ, -R191 ;  /* 0x000000ffffbf7224 */ /* 0x000fe200078e0abf */
[C---:B------:R-:W-:Y:S01]  /*11810*/  ISETP.GT.U32.AND P5, PT, R251.reuse, R178, PT ;  /* 0x000000b2fb00720c */ /* 0x040fe20003fa4070 */
[----:B------:R-:W-:Y:S01]  /*11820*/  @!P4 IMAD.MOV R8, RZ, RZ, -R8 ;  /* 0x000000ffff08c224 */ /* 0x000fe200078e0a08 */
[----:B------:R-:W-:Y:S01]  /*11830*/  ISETP.GT.U32.AND P4, PT, R251, R179, PT ;  /* 0x000000b3fb00720c */ /* 0x000fe20003f84070 */
[----:B------:R-:W-:Y:S01]  /*11840*/  IMAD.HI.U32 R189, R205, R194, RZ ;  /* 0x000000c2cdbd7227 */ /* 0x000fe200078e00ff */
[----:B------:R-:W-:Y:S01]  /*11850*/  STL [R1+0x27c], R34 ;  /* 0x00027c2201007387 */ /* 0x000fe20000100800 */
[----:B------:R-:W-:-:S02]  /*11860*/  IABS R177, R16 ;  /* 0x0000001000b17213 */ /* 0x000fc40000000000 */
[----:B------:R-:W-:Y:S01]  /*11870*/  @!P3 IMAD.IADD R175, R175, 0x1, -R251 ;  /* 0x00000001afafb824 */ /* 0x000fe200078e0afb */
[----:B------:R1:W-:Y:S01]  /*11880*/  STL [R1+0x278], R8 ;  /* 0x0002780801007387 */ /* 0x0003e20000100800 */
[C---:B------:R-:W-:Y:S02]  /*11890*/  IMAD R174, R251.reuse, R191, R174 ;  /* 0x000000bffbae7224 */ /* 0x040fe400078e02ae */
[----:B------:R-:W-:Y:S01]  /*118a0*/  IMAD.MOV R189, RZ, RZ, -R189 ;  /* 0x000000ffffbd7224 */ /* 0x000fe200078e0abd */
[C---:B------:R-:W-:Y:S01]  /*118b0*/  ISETP.GT.U32.AND P3, PT, R251.reuse, R175, PT ;  /* 0x000000affb00720c */ /* 0x040fe20003f64070 */
[----:B------:R-:W-:Y:S01]  /*118c0*/  @!P6 IMAD.MOV R163, RZ, RZ, -R163 ;  /* 0x000000ffffa3e224 */ /* 0x000fe200078e0aa3 */
[C---:B------:R-:W-:Y:S01]  /*118d0*/  ISETP.GT.U32.AND P6, PT, R251.reuse, R174, PT ;  /* 0x000000aefb00720c */ /* 0x040fe20003fc4070 */
[----:B------:R-:W-:Y:S02]  /*118e0*/  IMAD R194, R251, R189, R194 ;  /* 0x000000bdfbc27224 */ /* 0x000fe400078e02c2 */
[--C-:B------:R-:W-:Y:S01]  /*118f0*/  @!P5 IMAD.IADD R178, R178, 0x1, -R251.reuse ;  /* 0x00000001b2b2d824 */ /* 0x100fe200078e0afb */
[----:B------:R-:W-:Y:S01]  /*11900*/  ISETP.GE.AND P5, PT, R7, RZ, PT ;  /* 0x000000ff0700720c */ /* 0x000fe20003fa6270 */
[--C-:B------:R-:W-:Y:S01]  /*11910*/  @!P4 IMAD.IADD R179, R179, 0x1, -R251.reuse ;  /* 0x00000001b3b3c824 */ /* 0x100fe200078e0afb */
[----:B------:R-:W-:Y:S01]  /*11920*/  ISETP.GT.U32.AND P4, PT, R251, R194, PT ;  /* 0x000000c2fb00720c */ /* 0x000fe20003f84070 */
[----:B------:R-:W-:Y:S01]  /*11930*/  IMAD.HI.U32 R173, R205, R190, RZ ;  /* 0x000000becdad7227 */ /* 0x000fe200078e00ff */
[C---:B-1----:R-:W-:Y:S01]  /*11940*/  IADD3 R8, R248.reuse, 0x163, RZ ;  /* 0x00000163f8087810 */ /* 0x042fe20007ffe0ff */
[----:B------:R-:W-:Y:S01]  /*11950*/  STL.64 [R1+0x2e90], R162 ;  /* 0x002e90a201007387 */ /* 0x000fe20000100a00 */
[----:B------:R-:W-:Y:S01]  /*11960*/  IADD3 R7, R248, 0x164, RZ ;  /* 0x00000164f8077810 */ /* 0x000fe20007ffe0ff */
[--C-:B------:R-:W-:Y:S01]  /*11970*/  @!P3 IMAD.IADD R175, R175, 0x1, -R251.reuse ;  /* 0x00000001afafb824 */ /* 0x100fe200078e0afb */
[----:B------:R-:W-:Y:S01]  /*11980*/  ISETP.GE.AND P3, PT, R33, RZ, PT ;  /* 0x000000ff2100720c */ /* 0x000fe20003f66270 */
[----:B------:R-:W-:Y:S01]  /*11990*/  @!P6 IMAD.IADD R174, R174, 0x1, -R251 ;  /* 0x00000001aeaee824 */ /* 0x000fe200078e0afb */
[----:B------:R-:W-:Y:S01]  /*119a0*/  ISETP.GE.AND P6, PT, R5, RZ, PT ;  /* 0x000000ff0500720c */ /* 0x000fe20003fc6270 */
[----:B------:R-:W-:Y:S01]  /*119b0*/  IMAD.MOV.U32 R33, RZ, RZ, R179 ;  /* 0x000000ffff217224 */ /* 0x000fe200078e00b3 */
[----:B------:R-:W-:Y:S01]  /*119c0*/  IADD3 R5, R248, 0x165, RZ ;  /* 0x00000165f8057810 */ /* 0x000fe20007ffe0ff */
[----:B------:R-:W-:Y:S01]  /*119d0*/  IMAD.MOV R173, RZ, RZ, -R173 ;  /* 0x000000ffffad7224 */ /* 0x000fe200078e0aad */
[----:B------:R-:W-:Y:S01]  /*119e0*/  STL [R1+0x25d0], R15 ;  /* 0x0025d00f01007387 */ /* 0x000fe20000100800 */
[----:B------:R-:W-:-:S02]  /*119f0*/  @!P5 IMAD.MOV R33, RZ, RZ, -R33 ;  /* 0x000000ffff21d224 */ /* 0x000fc400078e0a21 */
[----:B------:R-:W-:Y:S01]  /*11a00*/  IMAD.HI.U32 R176, R205, R164, RZ ;  /* 0x000000a4cdb07227 */ /* 0x000fe200078e00ff */
[----:B------:R-:W-:Y:S03]  /*11a10*/  STL [R1+0x25d4], R8 ;  /* 0x0025d40801007387 */ /* 0x000fe60000100800 */
[C---:B------:R-:W-:Y:S01]  /*11a20*/  IMAD R190, R251.reuse, R173, R190 ;  /* 0x000000adfbbe7224 */ /* 0x040fe200078e02be */
[----:B------:R-:W-:Y:S01]  /*11a30*/  IABS R173, R22 ;  /* 0x0000001600ad7213 */ /* 0x000fe20000000000 */
[----:B------:R-:W-:Y:S01]  /*11a40*/  @!P4 IMAD.IADD R194, R194, 0x1, -R251 ;  /* 0x00000001c2c2c824 */ /* 0x000fe200078e0afb */
[----:B------:R-:W-:Y:S01]  /*11a50*/  STL [R1+0x25d8], R7 ;  /* 0x0025d80701007387 */ /* 0x000fe20000100800 */
[C---:B------:R-:W-:Y:S01]  /*11a60*/  ISETP.GT.U32.AND P4, PT, R251.reuse, R174, PT ;  /* 0x000000aefb00720c */ /* 0x040fe20003f84070 */
[----:B------:R-:W-:Y:S02]  /*11a70*/  IMAD.MOV R176, RZ, RZ, -R176 ;  /* 0x000000ffffb07224 */ /* 0x000fe400078e0ab0 */
[----:B------:R-:W-:Y:S01]  /*11a80*/  STL [R1+0x25dc], R5 ;  /* 0x0025dc0501007387 */ /* 0x000fe20000100800 */
[----:B------:R-:W-:Y:S01]  /*11a90*/  ISETP.GT.U32.AND P5, PT, R251, R194, PT ;  /* 0x000000c2fb00720c */ /* 0x000fe20003fa4070 */
[----:B------:R-:W-:-:S02]  /*11aa0*/  IMAD.HI.U32 R197, R205, R173, RZ ;  /* 0x000000adcdc57227 */ /* 0x000fc400078e00ff */
[----:B------:R1:W-:Y:S02]  /*11ab0*/  STL [R1+0x260], R33 ;  /* 0x0002602101007387 */ /* 0x0003e40000100800 */
[C---:B------:R-:W-:Y:S01]  /*11ac0*/  IMAD R164, R251.reuse, R176, R164 ;  /* 0x000000b0fba47224 */ /* 0x040fe200078e02a4 */
[----:B------:R-:W-:Y:S01]  /*11ad0*/  IABS R176, R19 ;  /* 0x0000001300b07213 */ /* 0x000fe20000000000 */
[----:B------:R-:W-:Y:S01]  /*11ae0*/  IMAD.MOV.U32 R34, RZ, RZ, R178 ;  /* 0x000000ffff227224 */ /* 0x000fe200078e00b2 */
[----:B------:R-:W-:Y:S01]  /*11af0*/  IABS R178, R7 ;  /* 0x0000000700b27213 */ /* 0x000fe20000000000 */
[----:B------:R-:W-:Y:S02]  /*11b00*/  IMAD.MOV R197, RZ, RZ, -R197 ;  /* 0x000000ffffc57224 */ /* 0x000fe400078e0ac5 */
[----:B------:R-:W-:Y:S01]  /*11b10*/  @!P3 IMAD.MOV R34, RZ, RZ, -R34 ;  /* 0x000000ffff22b224 */ /* 0x000fe200078e0a22 */
[C---:B------:R-:W-:Y:S01]  /*11b20*/  ISETP.GT.U32.AND P3, PT, R251.reuse, R164, PT ;  /* 0x000000a4fb00720c */ /* 0x040fe20003f64070 */
[----:B-1----:R-:W-:Y:S01]  /*11b30*/  IMAD.MOV.U32 R33, RZ, RZ, R175 ;  /* 0x000000ffff217224 */ /* 0x002fe200078e00af */
[----:B------:R-:W-:Y:S01]  /*11b40*/  IABS R175, R5 ;  /* 0x0000000500af7213 */ /* 0x000fe20000000000 */
[----:B------:R-:W-:Y:S01]  /*11b50*/  IMAD R173, R251, R197, R173 ;  /* 0x000000c5fbad7224 */ /* 0x000fe200078e02ad */
[----:B------:R-:W-:Y:S01]  /*11b60*/  STL [R1+0x264], R34 ;  /* 0x0002642201007387 */ /* 0x000fe20000100800 */
[----:B------:R-:W-:Y:S01]  /*11b70*/  @!P6 IMAD.MOV R33, RZ, RZ, -R33 ;  /* 0x000000ffff21e224 */ /* 0x000fe200078e0a21 */
[----:B------:R-:W-:Y:S01]  /*11b80*/  ISETP.GE.AND P6, PT, R25, RZ, PT ;  /* 0x000000ff1900720c */ /* 0x000fe20003fc6270 */
[--C-:B------:R-:W-:Y:S01]  /*11b90*/  @!P4 IMAD.IADD R174, R174, 0x1, -R251.reuse ;  /* 0x00000001aeaec824 */ /* 0x100fe200078e0afb */
[C---:B------:R-:W-:Y:S01]  /*11ba0*/  ISETP.GT.U32.AND P4, PT, R251.reuse, R190, PT ;  /* 0x000000befb00720c */ /* 0x040fe20003f84070 */
[--C-:B------:R-:W-:Y:S01]  /*11bb0*/  @!P5 IMAD.IADD R194, R194, 0x1, -R251.reuse ;  /* 0x00000001c2c2d824 */ /* 0x100fe200078e0afb */
[----:B------:R-:W-:Y:S01]  /*11bc0*/  ISETP.GT.U32.AND P5, PT, R251, R173, PT ;  /* 0x000000adfb00720c */ /* 0x000fe20003fa4070 */
[----:B------:R-:W-:Y:S01]  /*11bd0*/  IMAD.MOV.U32 R25, RZ, RZ, R174 ;  /* 0x000000ffff197224 */ /* 0x000fe200078e00ae */
[----:B------:R-:W-:Y:S01]  /*11be0*/  STL [R1+0x270], R33 ;  /* 0x0002702101007387 */ /* 0x000fe20000100800 */
[----:B------:R-:W-:-:S02]  /*11bf0*/  @!P3 IMAD.IADD R164, R164, 0x1, -R251 ;  /* 0x00000001a4a4b824 */ /* 0x000fc400078e0afb */
[----:B------:R-:W-:-:S03]  /*11c00*/  IMAD.HI.U32 R192, R205, R176, RZ ;  /* 0x000000b0cdc07227 */ /* 0x000fc600078e00ff */
[----:B------:R-:W-:Y:S01]  /*11c10*/  ISETP.GT.U32.AND P3, PT, R251, R164, PT ;  /* 0x000000a4fb00720c */ /* 0x000fe20003f64070 */
[----:B------:R-:W-:Y:S01]  /*11c20*/  @!P6 IMAD.MOV R25, RZ, RZ, -R25 ;  /* 0x000000ffff19e224 */ /* 0x000fe200078e0a19 */
[----:B------:R-:W-:Y:S01]  /*11c30*/  ISETP.GE.AND P6, PT, R24, RZ, PT ;  /* 0x000000ff1800720c */ /* 0x000fe20003fc6270 */
[--C-:B------:R-:W-:Y:S01]  /*11c40*/  @!P4 IMAD.IADD R190, R190, 0x1, -R251.reuse ;  /* 0x00000001bebec824 */ /* 0x100fe200078e0afb */
[----:B------:R-:W-:Y:S01]  /*11c50*/  ISETP.GE.AND P4, PT, R23, RZ, PT ;  /* 0x000000ff1700720c */ /* 0x000fe20003f86270 */
[----:B------:R-:W-:Y:S01]  /*11c60*/  IMAD.MOV.U32 R23, RZ, RZ, R194 ;  /* 0x000000ffff177224 */ /* 0x000fe200078e00c2 */
[----:B------:R1:W-:Y:S01]  /*11c70*/  STL [R1+0x26c], R25 ;  /* 0x00026c1901007387 */ /* 0x0003e20000100800 */
[----:B------:R-:W-:Y:S01]  /*11c80*/  @!P5 IMAD.IADD R173, R173, 0x1, -R251 ;  /* 0x00000001adadd824 */ /* 0x000fe200078e0afb */
[----:B------:R-:W-:Y:S01]  /*11c90*/  ISETP.GT.U32.AND P5, PT, R251, R190, PT ;  /* 0x000000befb00720c */ /* 0x000fe20003fa4070 */
[----:B------:R-:W-:Y:S01]  /*11ca0*/  IMAD.HI.U32 R191, R205, R172, RZ ;  /* 0x000000accdbf7227 */ /* 0x000fe200078e00ff */
[----:B------:R-:W-:-:S03]  /*11cb0*/  IADD3 R24, R248, 0x167, RZ ;  /* 0x00000167f8187810 */ /* 0x000fc60007ffe0ff */
[----:B------:R-:W-:Y:S02]  /*11cc0*/  IMAD.MOV R192, RZ, RZ, -R192 ;  /* 0x000000ffffc07224 */ /* 0x000fe400078e0ac0 */
[----:B------:R-:W-:Y:S01]  /*11cd0*/  @!P6 IMAD.MOV R23, RZ, RZ, -R23 ;  /* 0x000000ffff17e224 */ /* 0x000fe200078e0a17 */
[----:B------:R-:W-:Y:S01]  /*11ce0*/  ISETP.GT.U32.AND P6, PT, R251, R173, PT ;  /* 0x000000adfb00720c */ /* 0x000fe20003fc4070 */
[----:B------:R-:W-:Y:S01]  /*11cf0*/  IMAD.HI.U32 R189, R205, R171, RZ ;  /* 0x000000abcdbd7227 */ /* 0x000fe200078e00ff */
[----:B-1----:R-:W-:Y:S02]  /*11d00*/  IADD3 R25, R248, 0x166, RZ ;  /* 0x00000166f8197810 */ /* 0x002fe40007ffe0ff */
[----:B------:R1:W-:Y:S01]  /*11d10*/  STL [R1+0x268], R23 ;  /* 0x0002681701007387 */ /* 0x0003e20000100800 */
[----:B------:R-:W-:Y:S02]  /*11d20*/  IMAD.MOV R191, RZ, RZ, -R191 ;  /* 0x000000ffffbf7224 */ /* 0x000fe400078e0abf */
[C---:B------:R-:W-:Y:S01]  /*11d30*/  IMAD R176, R251.reuse, R192, R176 ;  /* 0x000000c0fbb07224 */ /* 0x040fe200078e02b0 */
[----:B------:R-:W-:Y:S01]  /*11d40*/  IABS R192, R6 ;  /* 0x0000000600c07213 */ /* 0x000fe20000000000 */
[----:B------:R-:W-:Y:S01]  /*11d50*/  IMAD.MOV R189, RZ, RZ, -R189 ;  /* 0x000000ffffbd7224 */ /* 0x000fe200078e0abd */
[----:B------:R-:W-:Y:S01]  /*11d60*/  STL [R1+0x25bc], R25 ;  /* 0x0025bc1901007387 */ /* 0x000fe20000100800 */
[----:B------:R-:W-:-:S02]  /*11d70*/  IMAD R172, R251, R191, R172 ;  /* 0x000000bffbac7224 */ /* 0x000fc400078e02ac */
[----:B------:R-:W-:Y:S01]  /*11d80*/  @!P3 IMAD.IADD R164, R164, 0x1, -R251 ;  /* 0x00000001a4a4b824 */ /* 0x000fe200078e0afb */
[C---:B------:R-:W-:Y:S01]  /*11d90*/  ISETP.GT.U32.AND P3, PT, R251.reuse, R176, PT ;  /* 0x000000b0fb00720c */ /* 0x040fe20003f64070 */
[C---:B------:R-:W-:Y:S01]  /*11da0*/  IMAD R171, R251.reuse, R189, R171 ;  /* 0x000000bdfbab7224 */ /* 0x040fe200078e02ab */
[----:B-1----:R-:W-:Y:S01]  /*11db0*/  IADD3 R23, R248, 0x168, RZ ;  /* 0x00000168f8177810 */ /* 0x002fe20007ffe0ff */
[----:B------:R-:W-:Y:S01]  /*11dc0*/  @!P4 IMAD.MOV R164, RZ, RZ, -R164 ;  /* 0x000000ffffa4c224 */ /* 0x000fe200078e0aa4 */
[----:B------:R-:W-:Y:S01]  /*11dd0*/  ISETP.GT.U32.AND P4, PT, R251, R172, PT ;  /* 0x000000acfb00720c */ /* 0x000fe20003f84070 */
[--C-:B------:R-:W-:Y:S01]  /*11de0*/  @!P6 IMAD.IADD R173, R173, 0x1, -R251.reuse ;  /* 0x00000001adade824 */ /* 0x100fe200078e0afb */
[----:B------:R-:W-:Y:S01]  /*11df0*/  ISETP.GT.U32.AND P6, PT, R251, R171, PT ;  /* 0x000000abfb00720c */ /* 0x000fe20003fc4070 */
[----:B------:R-:W-:Y:S01]  /*11e00*/  @!P5 IMAD.IADD R190, R190, 0x1, -R251 ;  /* 0x00000001bebed824 */ /* 0x000fe200078e0afb */
[----:B------:R-:W-:Y:S01]  /*11e10*/  ISETP.GE.AND P5, PT, R32, RZ, PT ;  /* 0x000000ff2000720c */ /* 0x000fe20003fa6270 */
[----:B------:R-:W-:Y:S01]  /*11e20*/  IMAD.HI.U32 R170, R205, R193, RZ ;  /* 0x000000c1cdaa7227 */ /* 0x000fe200078e00ff */
[----:B------:R-:W-:Y:S01]  /*11e30*/  STL [R1+0x25c4], R24 ;  /* 0x0025c41801007387 */ /* 0x000fe20000100800 */
[----:B------:R-:W-:-:S02]  /*11e40*/  IABS R189, R31 ;  /* 0x0000001f00bd7213 */ /* 0x000fc40000000000 */
[--C-:B------:R-:W-:Y:S01]  /*11e50*/  @!P3 IMAD.IADD R176, R176, 0x1, -R251.reuse ;  /* 0x00000001b0b0b824 */ /* 0x100fe200078e0afb */
[----:B------:R-:W-:Y:S01]  /*11e60*/  ISETP.GE.AND P3, PT, R22, RZ, PT ;  /* 0x000000ff1600720c */ /* 0x000fe20003f66270 */
[----:B------:R-:W-:Y:S01]  /*11e70*/  IMAD.MOV.U32 R22, RZ, RZ, R190 ;  /* 0x000000ffff167224 */ /* 0x000fe200078e00be */
[----:B------:R-:W-:Y:S01]  /*11e80*/  STL [R1+0x25cc], R23 ;  /* 0x0025cc1701007387 */ /* 0x000fe20000100800 */
[--C-:B------:R-:W-:Y:S01]  /*11e90*/  @!P4 IMAD.IADD R172, R172, 0x1, -R251.reuse ;  /* 0x00000001acacc824 */ /* 0x100fe200078e0afb */
[----:B------:R-:W-:Y:S01]  /*11ea0*/  ISETP.GT.U32.AND P4, PT, R251, R176, PT ;  /* 0x000000b0fb00720c */ /* 0x000fe20003f84070 */
[----:B------:R-:W-:Y:S02]  /*11eb0*/  @!P6 IMAD.IADD R171, R171, 0x1, -R251 ;  /* 0x00000001ababe824 */ /* 0x000fe400078e0afb */
[----:B------:R-:W-:Y:S01]  /*11ec0*/  @!P5 IMAD.MOV R22, RZ, RZ, -R22 ;  /* 0x000000ffff16d224 */ /* 0x000fe200078e0a16 */
[C---:B------:R-:W-:Y:S01]  /*11ed0*/  ISETP.GT.U32.AND P5, PT, R251.reuse, R172, PT ;  /* 0x000000acfb00720c */ /* 0x040fe20003fa4070 */
[----:B------:R-:W-:Y:S01]  /*11ee0*/  IMAD.MOV R170, RZ, RZ, -R170 ;  /* 0x000000ffffaa7224 */ /* 0x000fe200078e0aaa */
[----:B------:R-:W-:Y:S01]  /*11ef0*/  ISETP.GT.U32.AND P6, PT, R251, R171, PT ;  /* 0x000000abfb00720c */ /* 0x000fe20003fc4070 */
[----:B------:R-:W-:Y:S01]  /*11f00*/  IMAD.HI.U32 R197, R205, R192, RZ ;  /* 0x000000c0cdc57227 */ /* 0x000fe200078e00ff */
[----:B------:R1:W-:Y:S03]  /*11f10*/  STL [R1+0x25c], R22 ;  /* 0x00025c1601007387 */ /* 0x0003e60000100800 */
[----:B------:R-:W-:Y:S01]  /*11f20*/  IMAD R193, R251, R170, R193 ;  /* 0x000000aafbc17224 */ /* 0x000fe200078e02c1 */
[----:B------:R-:W-:Y:S01]  /*11f30*/  IABS R170, R4 ;  /* 0x0000000400aa7213 */ /* 0x000fe20000000000 */
[----:B------:R-:W-:-:S02]  /*11f40*/  IMAD.MOV R197, RZ, RZ, -R197 ;  /* 0x000000ffffc57224 */ /* 0x000fc400078e0ac5 */
[----:B------:R-:W-:Y:S01]  /*11f50*/  @!P4 IMAD.IADD R176, R176, 0x1, -R251 ;  /* 0x00000001b0b0c824 */ /* 0x000fe200078e0afb */
[----:B------:R-:W-:Y:S01]  /*11f60*/  ISETP.GE.AND P4, PT, R19, RZ, PT ;  /* 0x000000ff1300720c */ /* 0x000fe20003f86270 */
[C---:B------:R-:W-:Y:S01]  /*11f70*/  IMAD R192, R251.reuse, R197, R192 ;  /* 0x000000c5fbc07224 */ /* 0x040fe200078e02c0 */
[----:B------:R-:W-:Y:S01]  /*11f80*/  IADD3 R19, R248, 0x169, RZ ;  /* 0x00000169f8137810 */ /* 0x000fe20007ffe0ff */
[----:B-1----:R-:W-:Y:S02]  /*11f90*/  IMAD.MOV.U32 R22, RZ, RZ, R173 ;  /* 0x000000ffff167224 */ /* 0x002fe400078e00ad */
[--C-:B------:R-:W-:Y:S01]  /*11fa0*/  @!P5 IMAD.IADD R172, R172, 0x1, -R251.reuse ;  /* 0x00000001acacd824 */ /* 0x100fe200078e0afb */
[C---:B------:R-:W-:Y:S01]  /*11fb0*/  ISETP.GT.U32.AND P5, PT, R251.reuse, R192, PT ;  /* 0x000000c0fb00720c */ /* 0x040fe20003fa4070 */
[----:B------:R-:W-:Y:S01]  /*11fc0*/  @!P3 IMAD.MOV R22, RZ, RZ, -R22 ;  /* 0x000000ffff16b224 */ /* 0x000fe200078e0a16 */
[----:B------:R-:W-:Y:S01]  /*11fd0*/  ISETP.GT.U32.AND P3, PT, R251, R193, PT ;  /* 0x000000c1fb00720c */ /* 0x000fe20003f64070 */
[----:B------:R-:W-:Y:S01]  /*11fe0*/  @!P6 IMAD.IADD R171, R171, 0x1, -R251 ;  /* 0x00000001ababe824 */ /* 0x000fe200078e0afb */
[----:B------:R-:W-:Y:S01]  /*11ff0*/  ISETP.GE.AND P6, PT, R18, RZ, PT ;  /* 0x000000ff1200720c */ /* 0x000fe20003fc6270 */
[----:B------:R-:W-:Y:S01]  /*12000*/  IMAD.HI.U32 R191, R205, R170, RZ ;  /* 0x000000aacdbf7227 */ /* 0x000fe200078e00ff */
[----:B------:R1:W-:Y:S03]  /*12010*/  STL [R1+0x258], R22 ;  /* 0x0002581601007387 */ /* 0x0003e60000100800 */
[----:B------:R-:W-:Y:S01]  /*12020*/  IMAD.MOV.U32 R18, RZ, RZ, R176 ;  /* 0x000000ffff127224 */ /* 0x000fe200078e00b0 */
[----:B------:R-:W-:Y:S01]  /*12030*/  STL [R1+0x25ac], R19 ;  /* 0x0025ac1301007387 */ /* 0x000fe20000100800 */
[----:B------:R-:W-:-:S02]  /*12040*/  IMAD.MOV R191, RZ, RZ, -R191 ;  /* 0x000000ffffbf7224 */ /* 0x000fc400078e0abf */
[----:B------:R-:W-:Y:S01]  /*12050*/  @!P4 IMAD.MOV R18, RZ, RZ, -R18 ;  /* 0x000000ffff12c224 */ /* 0x000fe200078e0a12 */
[----:B------:R-:W-:Y:S01]  /*12060*/  ISETP.GE.AND P4, PT, R13, RZ, PT ;  /* 0x000000ff0d00720c */ /* 0x000fe20003f86270 */
[----:B------:R-:W-:Y:S01]  /*12070*/  IMAD.HI.U32 R188, R205, R189, RZ ;  /* 0x000000bdcdbc7227 */ /* 0x000fe200078e00ff */
[----:B-1----:R-:W-:Y:S02]  /*12080*/  IADD3 R22, R248, 0x16a, RZ ;  /* 0x0000016af8167810 */ /* 0x002fe40007ffe0ff */
[----:B------:R1:W-:Y:S01]  /*12090*/  STL [R1+0x228], R18 ;  /* 0x0002281201007387 */ /* 0x0003e20000100800 */
[----:B------:R-:W-:Y:S01]  /*120a0*/  IMAD R170, R251, R191, R170 ;  /* 0x000000bffbaa7224 */ /* 0x000fe200078e02aa */
[----:B------:R-:W-:Y:S01]  /*120b0*/  IABS R191, R3 ;  /* 0x0000000300bf7213 */ /* 0x000fe20000000000 */
[--C-:B------:R-:W-:Y:S01]  /*120c0*/  @!P3 IMAD.IADD R193, R193, 0x1, -R251.reuse ;  /* 0x00000001c1c1b824 */ /* 0x100fe200078e0afb */
[----:B------:R-:W-:Y:S01]  /*120d0*/  STL [R1+0x25b0], R22 ;  /* 0x0025b01601007387 */ /* 0x000fe20000100800 */
[----:B------:R-:W-:Y:S01]  /*120e0*/  IMAD.MOV.U32 R13, RZ, RZ, R172 ;  /* 0x000000ffff0d7224 */ /* 0x000fe200078e00ac */
[----:B------:R-:W-:Y:S01]  /*120f0*/  IABS R172, R22 ;  /* 0x0000001600ac7213 */ /* 0x000fe20000000000 */
[----:B------:R-:W-:Y:S01]  /*12100*/  IMAD.MOV R188, RZ, RZ, -R188 ;  /* 0x000000ffffbc7224 */ /* 0x000fe200078e0abc */
[----:B------:R-:W-:Y:S01]  /*12110*/  ISETP.GT.U32.AND P3, PT, R251, R193, PT ;  /* 0x000000c1fb00720c */ /* 0x000fe20003f64070 */
[----:B------:R-:W-:-:S02]  /*12120*/  @!P5 IMAD.IADD R192, R192, 0x1, -R251 ;  /* 0x00000001c0c0d824 */ /* 0x000fc400078e0afb */
[----:B------:R-:W-:Y:S01]  /*12130*/  @!P6 IMAD.MOV R13, RZ, RZ, -R13 ;  /* 0x000000ffff0de224 */ /* 0x000fe200078e0a0d */
[C---:B------:R-:W-:Y:S01]  /*12140*/  ISETP.GT.U32.AND P6, PT, R251.reuse, R170, PT ;  /* 0x000000aafb00720c */ /* 0x040fe20003fc4070 */
[C---:B------:R-:W-:Y:S01]  /*12150*/  IMAD R189, R251.reuse, R188, R189 ;  /* 0x000000bcfbbd7224 */ /* 0x040fe200078e02bd */
[C---:B------:R-:W-:Y:S01]  /*12160*/  ISETP.GT.U32.AND P5, PT, R251.reuse, R192, PT ;  /* 0x000000c0fb00720c */ /* 0x040fe20003fa4070 */
[----:B-1----:R-:W-:Y:S01]  /*12170*/  IMAD.MOV.U32 R18, RZ, RZ, R171 ;  /* 0x000000ffff127224 */ /* 0x002fe200078e00ab */
[----:B------:R1:W-:Y:S01]  /*12180*/  STL [R1+0x250], R13 ;  /* 0x0002500d01007387 */ /* 0x0003e20000100800 */
[----:B------:R-:W-:Y:S02]  /*12190*/  IMAD.MOV.U32 R186, RZ, RZ, R187 ;  /* 0x000000ffffba7224 */ /* 0x000fe400078e00bb */
[----:B------:R-:W-:Y:S01]  /*121a0*/  @!P4 IMAD.MOV R18, RZ, RZ, -R18 ;  /* 0x000000ffff12c224 */ /* 0x000fe200078e0a12 */
[----:B------:R-:W-:Y:S01]  /*121b0*/  ISETP.GT.U32.AND P4, PT, R251, R189, PT ;  /* 0x000000bdfb00720c */ /* 0x000fe20003f84070 */
[----:B------:R-:W-:Y:S01]  /*121c0*/  @!P3 IMAD.IADD R193, R193, 0x1, -R251 ;  /* 0x00000001c1c1b824 */ /* 0x000fe200078e0afb */
[----:B------:R-:W-:Y:S01]  /*121d0*/  ISETP.GE.AND P3, PT, R11, RZ, PT ;  /* 0x000000ff0b00720c */ /* 0x000fe20003f66270 */
[----:B------:R-:W-:Y:S01]  /*121e0*/  IMAD.HI.U32 R188, R205, R191, RZ ;  /* 0x000000bfcdbc7227 */ /* 0x000fe200078e00ff */
[----:B-1----:R-:W-:-:S03]  /*121f0*/  IADD3 R13, R248, 0x16b, RZ ;  /* 0x0000016bf80d7810 */ /* 0x002fc60007ffe0ff */
[--C-:B------:R-:W-:Y:S02]  /*12200*/  @!P6 IMAD.IADD R170, R170, 0x1, -R251.reuse ;  /* 0x00000001aaaae824 */ /* 0x100fe400078e0afb */
[--C-:B------:R-:W-:Y:S01]  /*12210*/  @!P5 IMAD.IADD R192, R192, 0x1, -R251.reuse ;  /* 0x00000001c0c0d824 */ /* 0x100fe200078e0afb */
[----:B------:R-:W-:Y:S01]  /*12220*/  ISETP.GE.AND P5, PT, R6, RZ, PT ;  /* 0x000000ff0600720c */ /* 0x000fe20003fa6270 */
[----:B------:R-:W-:Y:S01]  /*12230*/  IMAD.HI.U32 R187, R205, R186, RZ ;  /* 0x000000bacdbb7227 */ /* 0x000fe200078e00ff */
[----:B------:R-:W-:Y:S01]  /*12240*/  ISETP.GT.U32.AND P6, PT, R251, R170, PT ;  /* 0x000000aafb00720c */ /* 0x000fe20003fc4070 */
[----:B------:R-:W-:Y:S01]  /*12250*/  STL [R1+0x25b4], R13 ;  /* 0x0025b40d01007387 */ /* 0x000fe20000100800 */
[----:B------:R-:W-:Y:S01]  /*12260*/  IABS R176, R13 ;  /* 0x0000000d00b07213 */ /* 0x000fe20000000000 */
[----:B------:R-:W-:Y:S02]  /*12270*/  IMAD.MOV R188, RZ, RZ, -R188 ;  /* 0x000000ffffbc7224 */ /* 0x000fe400078e0abc */
[----:B------:R-:W-:Y:S01]  /*12280*/  @!P4 IMAD.IADD R189, R189, 0x1, -R251 ;  /* 0x00000001bdbdc824 */ /* 0x000fe200078e0afb */
[----:B------:R1:W-:Y:S01]  /*12290*/  STL [R1+0x254], R18 ;  /* 0x0002541201007387 */ /* 0x0003e20000100800 */
[----:B------:R-:W-:-:S02]  /*122a0*/  IMAD.MOV R187, RZ, RZ, -R187 ;  /* 0x000000ffffbb7224 */ /* 0x000fc400078e0abb */
[C---:B------:R-:W-:Y:S01]  /*122b0*/  IMAD R191, R251.reuse, R188, R191 ;  /* 0x000000bcfbbf7224 */ /* 0x040fe200078e02bf */
[C---:B------:R-:W-:Y:S01]  /*122c0*/  ISETP.GT.U32.AND P4, PT, R251.reuse, R189, PT ;  /* 0x000000bdfb00720c */ /* 0x040fe20003f84070 */
[----:B------:R-:W-:Y:S01]  /*122d0*/  IMAD.MOV.U32 R11, RZ, RZ, R193 ;  /* 0x000000ffff0b7224 */ /* 0x000fe200078e00c1 */
[----:B------:R-:W-:Y:S01]  /*122e0*/  IABS R188, R21 ;  /* 0x0000001500bc7213 */ /* 0x000fe20000000000 */
[C---:B------:R-:W-:Y:S02]  /*122f0*/  IMAD R186, R251.reuse, R187, R186 ;  /* 0x000000bbfbba7224 */ /* 0x040fe400078e02ba */
[----:B------:R-:W-:Y:S01]  /*12300*/  IMAD.MOV.U32 R6, RZ, RZ, R192 ;  /* 0x000000ffff067224 */ /* 0x000fe200078e00c0 */
[----:B-1----:R-:W-:Y:S01]  /*12310*/  IADD3 R18, R248, 0x16e, RZ ;  /* 0x0000016ef8127810 */ /* 0x002fe20007ffe0ff */
[----:B------:R-:W-:Y:S01]  /*12320*/  @!P3 IMAD.MOV R11, RZ, RZ, -R11 ;  /* 0x000000ffff0bb224 */ /* 0x000fe200078e0a0b */
[C---:B------:R-:W-:Y:S01]  /*12330*/  ISETP.GT.U32.AND P3, PT, R251.reuse, R191, PT ;  /* 0x000000bffb00720c */ /* 0x040fe20003f64070 */
[----:B------:R-:W-:Y:S01]  /*12340*/  @!P5 IMAD.MOV R6, RZ, RZ, -R6 ;  /* 0x000000ffff06d224 */ /* 0x000fe200078e0a06 */
[----:B------:R-:W-:Y:S01]  /*12350*/  ISETP.GE.AND P5, PT, R4, RZ, PT ;  /* 0x000000ff0400720c */ /* 0x000fe20003fa6270 */
[----:B------:R-:W-:Y:S01]  /*12360*/  @!P6 IMAD.IADD R170, R170, 0x1, -R251 ;  /* 0x00000001aaaae824 */ /* 0x000fe200078e0afb */
[----:B------:R-:W-:Y:S01]  /*12370*/  ISETP.GT.U32.AND P6, PT, R251, R186, PT ;  /* 0x000000bafb00720c */ /* 0x000fe20003fc4070 */
[----:B------:R-:W-:Y:S01]  /*12380*/  IMAD.HI.U32 R187, R205, R185, RZ ;  /* 0x000000b9cdbb7227 */ /* 0x000fe200078e00ff */
[----:B------:R1:W-:Y:S01]  /*12390*/  STL [R1+0x240], R11 ;  /* 0x0002400b01007387 */ /* 0x0003e20000100800 */
[----:B------:R-:W-:-:S02]  /*123a0*/  IADD3 R4, R248, 0x16d, RZ ;  /* 0x0000016df8047810 */ /* 0x000fc40007ffe0ff */
[----:B------:R-:W-:Y:S01]  /*123b0*/  @!P4 IMAD.IADD R189, R189, 0x1, -R251 ;  /* 0x00000001bdbdc824 */ /* 0x000fe200078e0afb */
[----:B------:R-:W-:Y:S01]  /*123c0*/  ISETP.GE.AND P4, PT, R31, RZ, PT ;  /* 0x000000ff1f00720c */ /* 0x000fe20003f86270 */
[----:B------:R-:W-:Y:S01]  /*123d0*/  IMAD.MOV R187, RZ, RZ, -R187 ;  /* 0x000000ffffbb7224 */ /* 0x000fe200078e0abb */
[----:B------:R2:W-:Y:S01]  /*123e0*/  STL [R1+0x244], R6 ;  /* 0x0002440601007387 */ /* 0x0005e20000100800 */
[----:B------:R-:W-:Y:S01]  /*123f0*/  @!P3 IMAD.IADD R191, R191, 0x1, -R251 ;  /* 0x00000001bfbfb824 */ /* 0x000fe200078e0afb */
[----:B------:R-:W-:Y:S01]  /*12400*/  ISETP.GE.AND P3, PT, R3, RZ, PT ;  /* 0x000000ff0300720c */ /* 0x000fe20003f66270 */
[----:B------:R-:W-:Y:S01]  /*12410*/  IMAD.HI.U32 R184, R205, R188, RZ ;  /* 0x000000bccdb87227 */ /* 0x000fe200078e00ff */
[----:B------:R-:W-:-:S03]  /*12420*/  IABS R193, R18 ;  /* 0x0000001200c17213 */ /* 0x000fc60000000000 */
[----:B-1----:R-:W-:Y:S01]  /*12430*/  IMAD.MOV.U32 R11, RZ, RZ, R170 ;  /* 0x000000ffff0b7224 */ /* 0x002fe200078e00aa */
[----:B------:R-:W-:Y:S01]  /*12440*/  IABS R170, R4 ;  /* 0x0000000400aa7213 */ /* 0x000fe20000000000 */
[C---:B------:R-:W-:Y:S01]  /*12450*/  IMAD R185, R251.reuse, R187, R185 ;  /* 0x000000bbfbb97224 */ /* 0x040fe200078e02b9 */
[----:B------:R-:W-:Y:S01]  /*12460*/  IABS R187, R10 ;  /* 0x0000000a00bb7213 */ /* 0x000fe20000000000 */
[----:B------:R-:W-:Y:S01]  /*12470*/  @!P5 IMAD.MOV R11, RZ, RZ, -R11 ;  /* 0x000000ffff0bd224 */ /* 0x000fe200078e0a0b */
[C---:B------:R-:W-:Y:S01]  /*12480*/  ISETP.GT.U32.AND P5, PT, R251.reuse, R191, PT ;  /* 0x000000bffb00720c */ /* 0x040fe20003fa4070 */
[----:B------:R-:W-:Y:S01]  /*12490*/  @!P6 IMAD.IADD R186, R186, 0x1, -R251 ;  /* 0x00000001babae824 */ /* 0x000fe200078e0afb */
[----:B--2---:R-:W-:Y:S01]  /*124a0*/  IADD3 R6, R248, 0x16c, RZ ;  /* 0x0000016cf8067810 */ /* 0x004fe20007ffe0ff */
[----:B------:R-:W-:Y:S02]  /*124b0*/  IMAD.MOV R184, RZ, RZ, -R184 ;  /* 0x000000ffffb87224 */ /* 0x000fe400078e0ab8 */
[----:B------:R-:W-:Y:S01]  /*124c0*/  IMAD.MOV.U32 R3, RZ, RZ, R189 ;  /* 0x000000ffff037224 */ /* 0x000fe200078e00bd */
[C---:B------:R-:W-:Y:S01]  /*124d0*/  ISETP.GT.U32.AND P6, PT, R251.reuse, R186, PT ;  /* 0x000000bafb00720c */ /* 0x040fe20003fc4070 */
[----:B------:R-:W-:Y:S01]  /*124e0*/  IMAD R188, R251, R184, R188 ;  /* 0x000000b8fbbc7224 */ /* 0x000fe200078e02bc */
[----:B------:R-:W-:Y:S01]  /*124f0*/  STL [R1+0x25a0], R6 ;  /* 0x0025a00601007387 */ /* 0x000fe20000100800 */
[----:B------:R-:W-:-:S03]  /*12500*/  IMAD.HI.U32 R184, R205, R187, RZ ;  /* 0x000000bbcdb87227 */ /* 0x000fc600078e00ff */
[----:B------:R-:W-:Y:S01]  /*12510*/  STL [R1+0x25a4], R4 ;  /* 0x0025a40401007387 */ /* 0x000fe20000100800 */
[----:B------:R-:W-:Y:S01]  /*12520*/  @!P4 IMAD.MOV R3, RZ, RZ, -R3 ;  /* 0x000000ffff03c224 */ /* 0x000fe200078e0a03 */
[----:B------:R-:W-:Y:S01]  /*12530*/  ISETP.GT.U32.AND P4, PT, R251, R185, PT ;  /* 0x000000b9fb00720c */ /* 0x000fe20003f84070 */
[----:B------:R-:W-:Y:S01]  /*12540*/  IMAD.MOV R184, RZ, RZ, -R184 ;  /* 0x000000ffffb87224 */ /* 0x000fe200078e0ab8 */
[----:B------:R-:W-:Y:S01]  /*12550*/  STL [R1+0x25a8], R18 ;  /* 0x0025a81201007387 */ /* 0x000fe20000100800 */
[----:B------:R-:W-:Y:S01]  /*12560*/  @!P5 IMAD.IADD R191, R191, 0x1, -R251 ;  /* 0x00000001bfbfd824 */ /* 0x000fe200078e0afb */
[C---:B------:R-:W-:Y:S01]  /*12570*/  ISETP.GT.U32.AND P5, PT, R251.reuse, R188, PT ;  /* 0x000000bcfb00720c */ /* 0x040fe20003fa4070 */
[----:B------:R-:W-:Y:S01]  /*12580*/  IMAD R187, R251, R184, R187 ;  /* 0x000000b8fbbb7224 */ /* 0x000fe200078e02bb */
[----:B------:R-:W-:Y:S01]  /*12590*/  IABS R184, R12 ;  /* 0x0000000c00b87213 */ /* 0x000fe20000000000 */
[----:B------:R-:W-:Y:S01]  /*125a0*/  @!P6 IMAD.IADD R186, R186, 0x1, -R251 ;  /* 0x00000001babae824 */ /* 0x000fe200078e0afb */
[----:B------:R1:W-:Y:S01]  /*125b0*/  STL [R1+0x248], R11 ;  /* 0x0002480b01007387 */ /* 0x0003e20000100800 */
[----:B------:R-:W-:Y:S01]  /*125c0*/  IMAD.HI.U32 R197, R205, R165, RZ ;  /* 0x000000a5cdc57227 */ /* 0x000fe200078e00ff */
[----:B------:R-:W-:-:S02]  /*125d0*/  ISETP.GT.U32.AND P6, PT, R251, R187, PT ;  /* 0x000000bbfb00720c */ /* 0x000fc40003fc4070 */
[----:B------:R2:W-:Y:S01]  /*125e0*/  STL [R1+0x24c], R3 ;  /* 0x00024c0301007387 */ /* 0x0005e20000100800 */
[----:B------:R-:W-:Y:S01]  /*125f0*/  @!P4 IMAD.IADD R185, R185, 0x1, -R251 ;  /* 0x00000001b9b9c824 */ /* 0x000fe200078e0afb */
[----:B------:R-:W-:Y:S01]  /*12600*/  ISETP.GE.AND P4, PT, R2, RZ, PT ;  /* 0x000000ff0200720c */ /* 0x000fe20003f86270 */
[----:B------:R-:W-:Y:S02]  /*12610*/  IMAD.MOV R197, RZ, RZ, -R197 ;  /* 0x000000ffffc57224 */ /* 0x000fe400078e0ac5 */
[----:B------:R-:W-:Y:S01]  /*12620*/  IMAD.MOV.U32 R2, RZ, RZ, R191 ;  /* 0x000000ffff027224 */ /* 0x000fe200078e00bf */
[----:B-1----:R-:W-:Y:S01]  /*12630*/  IADD3 R11, R248, 0x170, RZ ;  /* 0x00000170f80b7810 */ /* 0x002fe20007ffe0ff */
[----:B------:R-:W-:Y:S01]  /*12640*/  @!P5 IMAD.IADD R188, R188, 0x1, -R251 ;  /* 0x00000001bcbcd824 */ /* 0x000fe200078e0afb */
[C---:B------:R-:W-:Y:S01]  /*12650*/  ISETP.GT.U32.AND P5, PT, R251.reuse, R185, PT ;  /* 0x000000b9fb00720c */ /* 0x040fe20003fa4070 */
[----:B------:R-:W-:Y:S01]  /*12660*/  IMAD R165, R251, R197, R165 ;  /* 0x000000c5fba57224 */ /* 0x000fe200078e02a5 */
[----:B--2---:R-:W-:Y:S01]  /*12670*/  IADD3 R3, R248, 0x16f, RZ ;  /* 0x0000016ff8037810 */ /* 0x004fe20007ffe0ff */
[----:B------:R-:W-:Y:S01]  /*12680*/  IMAD.HI.U32 R197, R205, R166, RZ ;  /* 0x000000a6cdc57227 */ /* 0x000fe200078e00ff */
[----:B------:R-:W-:-:S03]  /*12690*/  IABS R191, R11 ;  /* 0x0000000b00bf7213 */ /* 0x000fc60000000000 */
[----:B------:R-:W-:Y:S01]  /*126a0*/  @!P3 IMAD.MOV R2, RZ, RZ, -R2 ;  /* 0x000000ffff02b224 */ /* 0x000fe200078e0a02 */
[----:B------:R-:W-:Y:S01]  /*126b0*/  ISETP.GT.U32.AND P3, PT, R251, R188, PT ;  /* 0x000000bcfb00720c */ /* 0x000fe20003f64070 */
[----:B------:R-:W-:Y:S02]  /*126c0*/  @!P6 IMAD.IADD R187, R187, 0x1, -R251 ;  /* 0x00000001bbbbe824 */ /* 0x000fe400078e0afb */
[----:B------:R-:W-:Y:S01]  /*126d0*/  IMAD.MOV.U32 R31, RZ, RZ, R186 ;  /* 0x000000ffff1f7224 */ /* 0x000fe200078e00ba */
[----:B------:R1:W-:Y:S01]  /*126e0*/  STL [R1+0x238], R2 ;  /* 0x0002380201007387 */ /* 0x0003e20000100800 */
[----:B------:R-:W-:Y:S01]  /*126f0*/  IMAD.MOV R197, RZ, RZ, -R197 ;  /* 0x000000ffffc57224 */ /* 0x000fe200078e0ac5 */
[C---:B------:R-:W-:Y:S01]  /*12700*/  ISETP.GT.U32.AND P6, PT, R251.reuse, R187, PT ;  /* 0x000000bbfb00720c */ /* 0x040fe20003fc4070 */
[----:B------:R-:W-:Y:S01]  /*12710*/  @!P4 IMAD.MOV R31, RZ, RZ, -R31 ;  /* 0x000000ffff1fc224 */ /* 0x000fe200078e0a1f */
[----:B------:R-:W-:Y:S01]  /*12720*/  ISETP.GT.U32.AND P4, PT, R251, R165, PT ;  /* 0x000000a5fb00720c */ /* 0x000fe20003f84070 */
[----:B------:R-:W-:Y:S01]  /*12730*/  IMAD.HI.U32 R183, R205, R167, RZ ;  /* 0x000000a7cdb77227 */ /* 0x000fe200078e00ff */
[----:B------:R-:W-:Y:S03]  /*12740*/  STL [R1+0x2588], R3 ;  /* 0x0025880301007387 */ /* 0x000fe60000100800 */
[----:B------:R-:W-:Y:S01]  /*12750*/  IMAD R166, R251, R197, R166 ;  /* 0x000000c5fba67224 */ /* 0x000fe200078e02a6 */
[----:B-1----:R-:W-:Y:S01]  /*12760*/  IADD3 R2, R248, 0x171, RZ ;  /* 0x00000171f8027810 */ /* 0x002fe20007ffe0ff */
[----:B------:R-:W-:Y:S01]  /*12770*/  IMAD.MOV R183, RZ, RZ, -R183 ;  /* 0x000000ffffb77224 */ /* 0x000fe200078e0ab7 */
[----:B------:R-:W-:Y:S01]  /*12780*/  STL [R1+0x2590], R11 ;  /* 0x0025900b01007387 */ /* 0x000fe20000100800 */
[----:B------:R-:W-:Y:S01]  /*12790*/  @!P5 IMAD.IADD R185, R185, 0x1, -R251 ;  /* 0x00000001b9b9d824 */ /* 0x000fe200078e0afb */
[C---:B------:R-:W-:Y:S01]  /*127a0*/  ISETP.GT.U32.AND P5, PT, R251.reuse, R166, PT ;  /* 0x000000a6fb00720c */ /* 0x040fe20003fa4070 */
[----:B------:R-:W-:Y:S01]  /*127b0*/  IMAD R167, R251, R183, R167 ;  /* 0x000000b7fba77224 */ /* 0x000fe200078e02a7 */
[----:B------:R-:W-:Y:S01]  /*127c0*/  STL [R1+0x2598], R2 ;  /* 0x0025980201007387 */ /* 0x000fe20000100800 */
[--C-:B------:R-:W-:Y:S01]  /*127d0*/  @!P3 IMAD.IADD R188, R188, 0x1, -R251.reuse ;  /* 0x00000001bcbcb824 */ /* 0x100fe200078e0afb */
[----:B------:R-:W-:Y:S01]  /*127e0*/  ISETP.GE.AND P3, PT, R27, RZ, PT ;  /* 0x000000ff1b00720c */ /* 0x000fe20003f66270 */
[--C-:B------:R-:W-:Y:S01]  /*127f0*/  @!P6 IMAD.IADD R187, R187, 0x1, -R251.reuse ;  /* 0x00000001bbbbe824 */ /* 0x100fe200078e0afb */
[----:B------:R-:W-:Y:S01]  /*12800*/  ISETP.GT.U32.AND P6, PT, R251, R167, PT ;  /* 0x000000a7fb00720c */ /* 0x000fe20003fc4070 */
[----:B------:R-:W-:Y:S01]  /*12810*/  @!P4 IMAD.IADD R165, R165, 0x1, -R251 ;  /* 0x00000001a5a5c824 */ /* 0x000fe200078e0afb */
[----:B------:R-:W-:Y:S01]  /*12820*/  ISETP.GE.AND P4, PT, R21, RZ, PT ;  /* 0x000000ff1500720c */ /* 0x000fe20003f86270 */
[----:B------:R-:W-:Y:S01]  /*12830*/  IMAD.HI.U32 R169, R205, R184, RZ ;  /* 0x000000b8cda97227 */ /* 0x000fe200078e00ff */
[----:B------:R-:W-:Y:S01]  /*12840*/  STL [R1+0x23c], R31 ;  /* 0x00023c1f01007387 */ /* 0x000fe20000100800 */
[----:B------:R-:W-:-:S02]  /*12850*/  IABS R183, R20 ;  /* 0x0000001400b77213 */ /* 0x000fc40000000000 */
[----:B------:R-:W-:Y:S01]  /*12860*/  IMAD.MOV.U32 R21, RZ, RZ, R185 ;  /* 0x000000ffff157224 */ /* 0x000fe200078e00b9 */
[----:B------:R-:W-:Y:S01]  /*12870*/  IADD3 R27, R248, 0x172, RZ ;  /* 0x00000172f81b7810 */ /* 0x000fe20007ffe0ff */
[----:B------:R-:W-:Y:S02]  /*12880*/  IMAD.MOV R169, RZ, RZ, -R169 ;  /* 0x000000ffffa97224 */ /* 0x000fe400078e0aa9 */
[----:B------:R-:W-:Y:S01]  /*12890*/  @!P5 IMAD.IADD R166, R166, 0x1, -R251 ;  /* 0x00000001a6a6d824 */ /* 0x000fe200078e0afb */
[----:B------:R-:W-:Y:S01]  /*128a0*/  ISETP.GE.AND P5, PT, R10, RZ, PT ;  /* 0x000000ff0a00720c */ /* 0x000fe20003fa6270 */
[----:B------:R-:W-:Y:S02]  /*128b0*/  IMAD.MOV.U32 R10, RZ, RZ, R188 ;  /* 0x000000ffff0a7224 */ /* 0x000fe400078e00bc */
[----:B------:R-:W-:Y:S01]  /*128c0*/  @!P3 IMAD.MOV R21, RZ, RZ, -R21 ;  /* 0x000000ffff15b224 */ /* 0x000fe200078e0a15 */
[C---:B------:R-:W-:Y:S01]  /*128d0*/  ISETP.GT.U32.AND P3, PT, R251.reuse, R165, PT ;  /* 0x000000a5fb00720c */ /* 0x040fe20003f64070 */
[----:B------:R-:W-:-:S02]  /*128e0*/  IMAD R184, R251, R169, R184 ;  /* 0x000000a9fbb87224 */ /* 0x000fc400078e02b8 */
[----:B------:R-:W-:Y:S01]  /*128f0*/  IMAD.HI.U32 R169, R205, R182, RZ ;  /* 0x000000b6cda97227 */ /* 0x000fe200078e00ff */
[----:B------:R1:W-:Y:S03]  /*12900*/  STL [R1+0x234], R21 ;  /* 0x0002341501007387 */ /* 0x0003e60000100800 */
[----:B------:R-:W-:Y:S01]  /*12910*/  @!P6 IMAD.IADD R167, R167, 0x1, -R251 ;  /* 0x00000001a7a7e824 */ /* 0x000fe200078e0afb */
[C---:B------:R-:W-:Y:S01]  /*12920*/  ISETP.GT.U32.AND P6, PT, R251.reuse, R166, PT ;  /* 0x000000a6fb00720c */ /* 0x040fe20003fc4070 */
[----:B------:R-:W-:Y:S02]  /*12930*/  @!P4 IMAD.MOV R10, RZ, RZ, -R10 ;  /* 0x000000ffff0ac224 */ /* 0x000fe400078e0a0a */
[----:B------:R-:W-:Y:S01]  /*12940*/  IMAD.MOV R169, RZ, RZ, -R169 ;  /* 0x000000ffffa97224 */ /* 0x000fe200078e0aa9 */
[----:B------:R-:W-:Y:S01]  /*12950*/  ISETP.GT.U32.AND P4, PT, R251, R167, PT ;  /* 0x000000a7fb00720c */ /* 0x000fe20003f84070 */
[----:B------:R-:W-:Y:S01]  /*12960*/  @!P3 IMAD.IADD R165, R165, 0x1, -R251 ;  /* 0x00000001a5a5b824 */ /* 0x000fe200078e0afb */
[----:B------:R2:W-:Y:S01]  /*12970*/  STL [R1+0x230], R10 ;  /* 0x0002300a01007387 */ /* 0x0005e20000100800 */
[----:B------:R-:W-:Y:S01]  /*12980*/  IMAD R182, R251, R169, R182 ;  /* 0x000000a9fbb67224 */ /* 0x000fe200078e02b6 */
[----:B------:R-:W-:Y:S01]  /*12990*/  IABS R169, R0 ;  /* 0x0000000000a97213 */ /* 0x000fe20000000000 */
[----:B------:R-:W-:Y:S01]  /*129a0*/  IMAD.HI.U32 R197, R205, R183, RZ ;  /* 0x000000b7cdc57227 */ /* 0x000fe200078e00ff */
[----:B-1----:R-:W-:-:S02]  /*129b0*/  IADD3 R21, R248, 0x173, RZ ;  /* 0x00000173f8157810 */ /* 0x002fc40007ffe0ff */
[----:B------:R-:W-:Y:S01]  /*129c0*/  ISETP.GT.U32.AND P3, PT, R251, R182, PT ;  /* 0x000000b6fb00720c */ /* 0x000fe20003f64070 */
[----:B------:R-:W-:Y:S01]  /*129d0*/  @!P6 IMAD.IADD R166, R166, 0x1, -R251 ;  /* 0x00000001a6a6e824 */ /* 0x000fe200078e0afb */
[----:B------:R-:W-:Y:S01]  /*129e0*/  ISETP.GE.AND P6, PT, R30, RZ, PT ;  /* 0x000000ff1e00720c */ /* 0x000fe20003fc6270 */
[----:B------:R-:W-:-:S04]  /*129f0*/  IMAD.HI.U32 R196, R205, R168, RZ ;  /* 0x000000a8cdc47227 */ /* 0x000fc800078e00ff */
[----:B--2---:R-:W-:Y:S02]  /*12a00*/  IMAD.MOV.U32 R10, RZ, RZ, R187 ;  /* 0x000000ffff0a7224 */ /* 0x004fe400078e00bb */
[--C-:B------:R-:W-:Y:S01]  /*12a10*/  @!P4 IMAD.IADD R167, R167, 0x1, -R251.reuse ;  /* 0x00000001a7a7c824 */ /* 0x100fe200078e0afb */
[----:B------:R-:W-:Y:S01]  /*12a20*/  ISETP.GE.AND P4, PT, R29, RZ, PT ;  /* 0x000000ff1d00720c */ /* 0x000fe20003f86270 */
[----:B------:R-:W-:Y:S01]  /*12a30*/  @!P5 IMAD.MOV R10, RZ, RZ, -R10 ;  /* 0x000000ffff0ad224 */ /* 0x000fe200078e0a0a */
[C---:B------:R-:W-:Y:S01]  /*12a40*/  ISETP.GT.U32.AND P5, PT, R251.reuse, R184, PT ;  /* 0x000000b8fb00720c */ /* 0x040fe20003fa4070 */
[----:B------:R-:W-:Y:S02]  /*12a50*/  @!P3 IMAD.IADD R182, R182, 0x1, -R251 ;  /* 0x00000001b6b6b824 */ /* 0x000fe400078e0afb */
[----:B------:R-:W-:Y:S01]  /*12a60*/  IMAD.MOV R197, RZ, RZ, -R197 ;  /* 0x000000ffffc57224 */ /* 0x000fe200078e0ac5 */
[----:B------:R1:W-:Y:S01]  /*12a70*/  STL [R1+0x22c], R10 ;  /* 0x00022c0a01007387 */ /* 0x0003e20000100800 */
[----:B------:R-:W-:Y:S01]  /*12a80*/  @!P6 IMAD.MOV R165, RZ, RZ, -R165 ;  /* 0x000000ffffa5e224 */ /* 0x000fe200078e0aa5 */
[C---:B------:R-:W-:Y:S01]  /*12a90*/  ISETP.GT.U32.AND P6, PT, R251.reuse, R182, PT ;  /* 0x000000b6fb00720c */ /* 0x040fe20003fc4070 */
[----:B------:R-:W-:Y:S01]  /*12aa0*/  IMAD.MOV R196, RZ, RZ, -R196 ;  /* 0x000000ffffc47224 */ /* 0x000fe200078e0ac4 */
[----:B------:R-:W-:Y:S01]  /*12ab0*/  STL [R1+0x257c], R27 ;  /* 0x00257c1b01007387 */ /* 0x000fe20000100800 */
[C---:B------:R-:W-:Y:S01]  /*12ac0*/  IMAD R183, R251.reuse, R197, R183 ;  /* 0x000000c5fbb77224 */ /* 0x040fe200078e02b7 */
[----:B------:R-:W-:Y:S01]  /*12ad0*/  IABS R197, R26 ;  /* 0x0000001a00c57213 */ /* 0x000fe20000000000 */
[----:B------:R-:W-:Y:S01]  /*12ae0*/  IMAD R168, R251, R196, R168 ;  /* 0x000000c4fba87224 */ /* 0x000fe200078e02a8 */
[----:B------:R-:W-:Y:S01]  /*12af0*/  STL [R1+0x2580], R21 ;  /* 0x0025801501007387 */ /* 0x000fe20000100800 */
[----:B------:R-:W-:Y:S01]  /*12b00*/  @!P5 IMAD.IADD R184, R184, 0x1, -R251 ;  /* 0x00000001b8b8d824 */ /* 0x000fe200078e0afb */
[----:B------:R-:W-:Y:S01]  /*12b10*/  ISETP.GE.AND P5, PT, R17, RZ, PT ;  /* 0x000000ff1100720c */ /* 0x000fe20003fa6270 */
[----:B------:R-:W-:Y:S01]  /*12b20*/  @!P4 IMAD.MOV R166, RZ, RZ, -R166 ;  /* 0x000000ffffa6c224 */ /* 0x000fe200078e0aa6 */
[----:B------:R-:W-:Y:S01]  /*12b30*/  ISETP.GT.U32.AND P4, PT, R251, R183, PT ;  /* 0x000000b7fb00720c */ /* 0x000fe20003f84070 */
[----:B------:R-:W-:Y:S01]  /*12b40*/  IMAD.HI.U32 R195, R205, R169, RZ ;  /* 0x000000a9cdc37227 */ /* 0x000fe200078e00ff */
[----:B------:R-:W-:-:S02]  /*12b50*/  ISETP.GT.U32.AND P3, PT, R251, R184, PT ;  /* 0x000000b8fb00720c */ /* 0x000fc40003f64070 */
[C---:B-1----:R-:W-:Y:S01]  /*12b60*/  IADD3 R10, R248.reuse, 0x174, RZ ;  /* 0x00000174f80a7810 */ /* 0x042fe20007ffe0ff */
[----:B------:R-:W-:Y:S01]  /*12b70*/  IMAD.MOV R195, RZ, RZ, -R195 ;  /* 0x000000ffffc37224 */ /* 0x000fe200078e0ac3 */
[----:B------:R-:W-:Y:S01]  /*12b80*/  IADD3 R17, R248, 0x175, RZ ;  /* 0x00000175f8117810 */ /* 0x000fe20007ffe0ff */
[----:B------:R-:W-:Y:S01]  /*12b90*/  @!P6 IMAD.IADD R182, R182, 0x1, -R251 ;  /* 0x00000001b6b6e824 */ /* 0x000fe200078e0afb */
[----:B------:R-:W-:Y:S01]  /*12ba0*/  ISETP.GE.AND P6, PT, R12, RZ, PT ;  /* 0x000000ff0c00720c */ /* 0x000fe20003fc6270 */
[C---:B------:R-:W-:Y:S01]  /*12bb0*/  IMAD R169, R251.reuse, R195, R169 ;  /* 0x000000c3fba97224 */ /* 0x040fe200078e02a9 */
[----:B------:R-:W-:Y:S01]  /*12bc0*/  IADD3 R12, R248, 0x176, RZ ;  /* 0x00000176f80c7810 */ /* 0x000fe20007ffe0ff */
[----:B------:R-:W-:Y:S01]  /*12bd0*/  @!P5 IMAD.MOV R167, RZ, RZ, -R167 ;  /* 0x000000ffffa7d224 */ /* 0x000fe200078e0aa7 */
[----:B------:R-:W-:Y:S01]  /*12be0*/  ISETP.GT.U32.AND P5, PT, R251, R168, PT ;  /* 0x000000a8fb00720c */ /* 0x000fe20003fa4070 */
[--C-:B------:R-:W-:Y:S01]  /*12bf0*/  @!P4 IMAD.IADD R183, R183, 0x1, -R251.reuse ;  /* 0x00000001b7b7c824 */ /* 0x100fe200078e0afb */
[----:B------:R-:W-:Y:S01]  /*12c00*/  ISETP.GE.AND P4, PT, R9, RZ, PT ;  /* 0x000000ff0900720c */ /* 0x000fe20003f86270 */
[----:B------:R-:W-:Y:S01]  /*12c10*/  @!P3 IMAD.IADD R184, R184, 0x1, -R251 ;  /* 0x00000001b8b8b824 */ /* 0x000fe200078e0afb */
[----:B------:R-:W-:Y:S01]  /*12c20*/  ISETP.GT.U32.AND P3, PT, R251, R169, PT ;  /* 0x000000a9fb00720c */ /* 0x000fe20003f64070 */
[----:B------:R-:W-:Y:S01]  /*12c30*/  IMAD.HI.U32 R196, R205, R181, RZ ;  /* 0x000000b5cdc47227 */ /* 0x000fe200078e00ff */
[----:B------:R-:W-:Y:S01]  /*12c40*/  STL [R1+0x2584], R10 ;  /* 0x0025840a01007387 */ /* 0x000fe20000100800 */
[----:B------:R-:W-:-:S02]  /*12c50*/  IABS R188, R10 ;  /* 0x0000000a00bc7213 */ /* 0x000fc40000000000 */
[----:B------:R-:W-:Y:S01]  /*12c60*/  IMAD.MOV.U32 R9, RZ, RZ, R184 ;  /* 0x000000ffff097224 */ /* 0x000fe200078e00b8 */
[----:B------:R-:W-:Y:S01]  /*12c70*/  STL.64 [R1+0x2e98], R164 ;  /* 0x002e98a401007387 */ /* 0x000fe20000100a00 */
[----:B------:R-:W-:-:S03]  /*12c80*/  IMAD.HI.U32 R195, R205, R197, RZ ;  /* 0x000000c5cdc37227 */ /* 0x000fc600078e00ff */
[----:B------:R-:W-:Y:S01]  /*12c90*/  STL.64 [R1+0x2ea0], R166 ;  /* 0x002ea0a601007387 */ /* 0x000fe20000100a00 */
[----:B------:R-:W-:Y:S01]  /*12ca0*/  @!P5 IMAD.IADD R168, R168, 0x1, -R251 ;  /* 0x00000001a8a8d824 */ /* 0x000fe200078e0afb */
[C---:B------:R-:W-:Y:S01]  /*12cb0*/  ISETP.GT.U32.AND P5, PT, R251.reuse, R183, PT ;  /* 0x000000b7fb00720c */ /* 0x040fe20003fa4070 */
[----:B------:R-:W-:Y:S01]  /*12cc0*/  @!P6 IMAD.MOV R9, RZ, RZ, -R9 ;  /* 0x000000ffff09e224 */ /* 0x000fe200078e0a09 */
[----:B------:R-:W-:Y:S01]  /*12cd0*/  STL [R1+0x2568], R17 ;  /* 0x0025681101007387 */ /* 0x000fe20000100800 */
[----:B------:R-:W-:Y:S01]  /*12ce0*/  IMAD.MOV R196, RZ, RZ, -R196 ;  /* 0x000000ffffc47224 */ /* 0x000fe200078e0ac4 */
[----:B------:R-:W-:Y:S01]  /*12cf0*/  ISETP.GT.U32.AND P6, PT, R251, R168, PT ;  /* 0x000000a8fb00720c */ /* 0x000fe20003fc4070 */
[----:B------:R-:W-:Y:S01]  /*12d00*/  IMAD.HI.U32 R180, R205, R177, RZ ;  /* 0x000000b1cdb47227 */ /* 0x000fe200078e00ff */
[----:B------:R-:W-:Y:S03]  /*12d10*/  STL [R1+0x2574], R12 ;  /* 0x0025740c01007387 */ /* 0x000fe60000100800 */
[----:B------:R-:W-:Y:S01]  /*12d20*/  IMAD.MOV R195, RZ, RZ, -R195 ;  /* 0x000000ffffc37224 */ /* 0x000fe200078e0ac3 */
[----:B------:R1:W-:Y:S01]  /*12d30*/  STL [R1+0x21c], R9 ;  /* 0x00021c0901007387 */ /* 0x0003e20000100800 */
[----:B------:R-:W-:-:S02]  /*12d40*/  IMAD R181, R251, R196, R181 ;  /* 0x000000c4fbb57224 */ /* 0x000fc400078e02b5 */
[----:B------:R-:W-:Y:S02]  /*12d50*/  IMAD.MOV R180, RZ, RZ, -R180 ;  /* 0x000000ffffb47224 */ /* 0x000fe400078e0ab4 */
[----:B------:R-:W-:Y:S02]  /*12d60*/  @!P3 IMAD.IADD R169, R169, 0x1, -R251 ;  /* 0x00000001a9a9b824 */ /* 0x000fe400078e0afb */
[----:B------:R-:W-:Y:S02]  /*12d70*/  IMAD R197, R251, R195, R197 ;  /* 0x000000c3fbc57224 */ /* 0x000fe400078e02c5 */
[----:B------:R-:W-:Y:S01]  /*12d80*/  @!P5 IMAD.IADD R183, R183, 0x1, -R251 ;  /* 0x00000001b7b7d824 */ /* 0x000fe200078e0afb */
[C---:B------:R-:W-:Y:S01]  /*12d90*/  ISETP.GT.U32.AND P5, PT, R251.reuse, R181, PT ;  /* 0x000000b5fb00720c */ /* 0x040fe20003fa4070 */
[C---:B------:R-:W-:Y:S01]  /*12da0*/  IMAD R177, R251.reuse, R180, R177 ;  /* 0x000000b4fbb17224 */ /* 0x040fe200078e02b1 */
[----:B------:R-:W-:Y:S01]  /*12db0*/  IABS R180, R15 ;  /* 0x0000000f00b47213 */ /* 0x000fe20000000000 */
[----:B------:R-:W-:Y:S01]  /*12dc0*/  IMAD.MOV.U32 R29, RZ, RZ, R182 ;  /* 0x000000ffff1d7224 */ /* 0x000fe200078e00b6 */
[C---:B------:R-:W-:Y:S01]  /*12dd0*/  ISETP.GT.U32.AND P3, PT, R251.reuse, R169, PT ;  /* 0x000000a9fb00720c */ /* 0x040fe20003f64070 */
[----:B------:R-:W-:Y:S01]  /*12de0*/  @!P6 IMAD.IADD R168, R168, 0x1, -R251 ;  /* 0x00000001a8a8e824 */ /* 0x000fe200078e0afb */
[----:B------:R-:W-:Y:S01]  /*12df0*/  ISETP.GT.U32.AND P6, PT, R251, R197, PT ;  /* 0x000000c5fb00720c */ /* 0x000fe20003fc4070 */
[----:B------:R-:W-:Y:S01]  /*12e00*/  @!P4 IMAD.MOV R29, RZ, RZ, -R29 ;  /* 0x000000ffff1dc224 */ /* 0x000fe200078e0a1d */
[----:B------:R-:W-:Y:S01]  /*12e10*/  ISETP.GE.AND P4, PT, R20, RZ, PT ;  /* 0x000000ff1400720c */ /* 0x000fe20003f86270 */
[----:B------:R-:W-:Y:S01]  /*12e20*/  IMAD.HI.U32 R179, R205, R180, RZ ;  /* 0x000000b4cdb37227 */ /* 0x000fe200078e00ff */
[----:B-1----:R-:W-:-:S02]  /*12e30*/  IADD3 R9, R248, 0x177, RZ ;  /* 0x00000177f8097810 */ /* 0x002fc40007ffe0ff */
[----:B------:R-:W-:Y:S01]  /*12e40*/  IADD3 R20, R248, 0x179, RZ ;  /* 0x00000179f8147810 */ /* 0x000fe20007ffe0ff */
[----:B------:R-:W-:Y:S02]  /*12e50*/  IMAD.MOV R179, RZ, RZ, -R179 ;  /* 0x000000ffffb37224 */ /* 0x000fe400078e0ab3 */
[--C-:B------:R-:W-:Y:S01]  /*12e60*/  @!P5 IMAD.IADD R181, R181, 0x1, -R251.reuse ;  /* 0x00000001b5b5d824 */ /* 0x100fe200078e0afb */
[----:B------:R-:W-:Y:S01]  /*12e70*/  ISETP.GE.AND P5, PT, R0, RZ, PT ;  /* 0x000000ff0000720c */ /* 0x000fe20003fa6270 */
[----:B------:R-:W-:Y:S01]  /*12e80*/  IMAD R180, R251, R179, R180 ;  /* 0x000000b3fbb47224 */ /* 0x000fe200078e02b4 */
[----:B------:R-:W-:Y:S01]  /*12e90*/  IABS R179, R8 ;  /* 0x0000000800b37213 */ /* 0x000fe20000000000 */
[----:B------:R-:W-:Y:S01]  /*12ea0*/  @!P3 IMAD.IADD R169, R169, 0x1, -R251 ;  /* 0x00000001a9a9b824 */ /* 0x000fe200078e0afb */
[----:B------:R-:W-:Y:S01]  /*12eb0*/  ISETP.GE.AND P3, PT, R14, RZ, PT ;  /* 0x000000ff0e00720c */ /* 0x000fe20003f66270 */
[----:B------:R-:W-:Y:S01]  /*12ec0*/  IMAD.MOV.U32 R0, RZ, RZ, R183 ;  /* 0x000000ffff007224 */ /* 0x000fe200078e00b7 */
[----:B------:R-:W-:Y:S01]  /*12ed0*/  STL [R1+0x256c], R9 ;  /* 0x00256c0901007387 */ /* 0x000fe20000100800 */
[----:B------:R-:W-:Y:S01]  /*12ee0*/  @!P6 IMAD.IADD R197, R197, 0x1, -R251 ;  /* 0x00000001c5c5e824 */ /* 0x000fe200078e0afb */
[----:B------:R-:W-:Y:S01]  /*12ef0*/  IADD3 R14, R248, 0x17a, RZ ;  /* 0x0000017af80e7810 */ /* 0x000fe20007ffe0ff */
[----:B------:R-:W-:Y:S01]  /*12f00*/  @!P4 IMAD.MOV R0, RZ, RZ, -R0 ;  /* 0x000000ffff00c224 */ /* 0x000fe200078e0a00 */
[----:B------:R-:W-:Y:S01]  /*12f10*/  ISETP.GT.U32.AND P4, PT, R251, R181, PT ;  /* 0x000000b5fb00720c */ /* 0x000fe20003f84070 */
[----:B------:R-:W-:Y:S01]  /*12f20*/  IMAD.HI.U32 R195, R205, R179, RZ ;  /* 0x000000b3cdc37227 */ /* 0x000fe200078e00ff */
[----:B------:R-:W-:Y:S01]  /*12f30*/  ISETP.GT.U32.AND P6, PT, R251, R197, PT ;  /* 0x000000c5fb00720c */ /* 0x000fe20003fc4070 */
[----:B------:R-:W-:Y:S02]  /*12f40*/  STL [R1+0x224], R29 ;  /* 0x0002241d01007387 */ /* 0x000fe40000100800 */
[----:B------:R-:W-:-:S02]  /*12f50*/  IMAD.MOV R195, RZ, RZ, -R195 ;  /* 0x000000ffffc37224 */ /* 0x000fc400078e0ac3 */
[----:B------:R-:W-:Y:S01]  /*12f60*/  @!P3 IMAD.MOV R168, RZ, RZ, -R168 ;  /* 0x000000ffffa8b224 */ /* 0x000fe200078e0aa8 */
[C---:B------:R-:W-:Y:S01]  /*12f70*/  ISETP.GT.U32.AND P3, PT, R251.reuse, R177, PT ;  /* 0x000000b1fb00720c */ /* 0x040fe20003f64070 */
[C---:B------:R-:W-:Y:S01]  /*12f80*/  IMAD R179, R251.reuse, R195, R179 ;  /* 0x000000c3fbb37224 */ /* 0x040fe200078e02b3 */
[----:B------:R1:W-:Y:S01]  /*12f90*/  STL [R1+0x220], R0 ;  /* 0x0002200001007387 */ /* 0x0003e20000100800 */
[----:B------:R-:W-:Y:S01]  /*12fa0*/  @!P5 IMAD.MOV R169, RZ, RZ, -R169 ;  /* 0x000000ffffa9d224 */ /* 0x000fe200078e0aa9 */
[----:B------:R-:W-:Y:S01]  /*12fb0*/  ISETP.GT.U32.AND P5, PT, R251, R180, PT ;  /* 0x000000b4fb00720c */ /* 0x000fe20003fa4070 */
[--C-:B------:R-:W-:Y:S01]  /*12fc0*/  @!P4 IMAD.IADD R181, R181, 0x1, -R251.reuse ;  /* 0x00000001b5b5c824 */ /* 0x100fe200078e0afb */
[----:B------:R-:W-:Y:S01]  /*12fd0*/  ISETP.GT.U32.AND P4, PT, R251, R179, PT ;  /* 0x000000b3fb00720c */ /* 0x000fe20003f84070 */
[----:B------:R-:W-:Y:S01]  /*12fe0*/  @!P6 IMAD.IADD R197, R197, 0x1, -R251 ;  /* 0x00000001c5c5e824 */ /* 0x000fe200078e0afb */
[----:B------:R-:W-:Y:S01]  /*12ff0*/  ISETP.GE.AND P6, PT, R28, RZ, PT ;  /* 0x000000ff1c00720c */ /* 0x000fe20003fc6270 */
[----:B------:R-:W-:Y:S01]  /*13000*/  IMAD.HI.U32 R196, R205, R178, RZ ;  /* 0x000000b2cdc47227 */ /* 0x000fe200078e00ff */
[----:B------:R-:W-:Y:S01]  /*13010*/  STL.64 [R1+0x2ea8], R168 ;  /* 0x002ea8a801007387 */ /* 0x000fe20000100a00 */
[----:B-1----:R-:W-:-:S02]  /*13020*/  IADD3 R0, R248, 0x178, RZ ;  /* 0x00000178f8007810 */ /* 0x002fc40007ffe0ff */
[----:B------:R-:W-:Y:S01]  /*13030*/  @!P3 IMAD.IADD R177, R177, 0x1, -R251 ;  /* 0x00000001b1b1b824 */ /* 0x000fe200078e0afb */
[----:B------:R-:W-:Y:S01]  /*13040*/  ISETP.GE.AND P3, PT, R26, RZ, PT ;  /* 0x000000ff1a00720c */ /* 0x000fe20003f66270 */
[----:B------:R-:W-:Y:S02]  /*13050*/  IMAD.MOV.U32 R26, RZ, RZ, R181 ;  /* 0x000000ffff1a7224 */ /* 0x000fe400078e00b5 */
[--C-:B------:R-:W-:Y:S01]  /*13060*/  @!P5 IMAD.IADD R180, R180, 0x1, -R251.reuse ;  /* 0x00000001b4b4d824 */ /* 0x100fe200078e0afb */
[----:B------:R-:W-:Y:S01]  /*13070*/  STL [R1+0x2558], R0 ;  /* 0x0025580001007387 */ /* 0x000fe20000100800 */
[----:B------:R-:W-:Y:S01]  /*13080*/  @!P4 IMAD.IADD R179, R179, 0x1, -R251 ;  /* 0x00000001b3b3c824 */ /* 0x000fe200078e0afb */
[----:B------:R-:W-:Y:S01]  /*13090*/  ISETP.GT.U32.AND P5, PT, R251, R177, PT ;  /* 0x000000b1fb00720c */ /* 0x000fe20003fa4070 */
[----:B------:R-:W-:Y:S01]  /*130a0*/  IMAD.HI.U32 R174, R205, R175, RZ ;  /* 0x000000afcdae7227 */ /* 0x000fe200078e00ff */
[C---:B------:R-:W-:Y:S01]  /*130b0*/  ISETP.GT.U32.AND P4, PT, R251.reuse, R180, PT ;  /* 0x000000b4fb00720c */ /* 0x040fe20003f84070 */
[----:B------:R-:W-:Y:S02]  /*130c0*/  STL [R1+0x2560], R20 ;  /* 0x0025601401007387 */ /* 0x000fe40000100800 */
[----:B------:R-:W-:Y:S01]  /*130d0*/  @!P6 IMAD.MOV R26, RZ, RZ, -R26 ;  /* 0x000000ffff1ae224 */ /* 0x000fe200078e0a1a */
[C---:B------:R-:W-:Y:S01]  /*130e0*/  ISETP.GT.U32.AND P6, PT, R251.reuse, R179, PT ;  /* 0x000000b3fb00720c */ /* 0x040fe20003fc4070 */
[----:B------:R-:W-:Y:S01]  /*130f0*/  IMAD.MOV R194, RZ, RZ, -R196 ;  /* 0x000000ffffc27224 */ /* 0x000fe200078e0ac4 */
[----:B------:R-:W-:Y:S01]  /*13100*/  STL [R1+0x2564], R14 ;  /* 0x0025640e01007387 */ /* 0x000fe20000100800 */
[----:B------:R-:W-:Y:S01]  /*13110*/  IMAD.MOV R174, RZ, RZ, -R174 ;  /* 0x000000ffffae7224 */ /* 0x000fe200078e0aae */
[----:B------:R-:W-:Y:S01]  /*13120*/  IABS R196, R24 ;  /* 0x0000001800c47213 */ /* 0x000fe20000000000 */
[C---:B------:R-:W-:Y:S01]  /*13130*/  IMAD R178, R251.reuse, R194, R178 ;  /* 0x000000c2fbb27224 */ /* 0x040fe200078e02b2 */
[----:B------:R1:W-:Y:S01]  /*13140*/  STL [R1+0x218], R26 ;  /* 0x0002181a01007387 */ /* 0x0003e20000100800 */
[----:B------:R-:W-:Y:S01]  /*13150*/  IMAD R175, R251, R174, R175 ;  /* 0x000000aefbaf7224 */ /* 0x000fe200078e02af */
[----:B------:R-:W-:Y:S01]  /*13160*/  IABS R174, R25 ;  /* 0x0000001900ae7213 */ /* 0x000fe20000000000 */
[--C-:B------:R-:W-:Y:S01]  /*13170*/  @!P4 IMAD.IADD R180, R180, 0x1, -R251.reuse ;  /* 0x00000001b4b4c824 */ /* 0x100fe200078e0afb */
[----:B------:R-:W-:Y:S01]  /*13180*/  IABS R194, R23 ;  /* 0x0000001700c27213 */ /* 0x000fe20000000000 */
[--C-:B------:R-:W-:Y:S01]  /*13190*/  @!P5 IMAD.IADD R177, R177, 0x1, -R251.reuse ;  /* 0x00000001b1b1d824 */ /* 0x100fe200078e0afb */
[----:B------:R-:W-:Y:S01]  /*131a0*/  ISETP.GT.U32.AND P4, PT, R251, R175, PT ;  /* 0x000000affb00720c */ /* 0x000fe20003f84070 */
[----:B------:R-:W-:Y:S01]  /*131b0*/  @!P6 IMAD.IADD R179, R179, 0x1, -R251 ;  /* 0x00000001b3b3e824 */ /* 0x000fe200078e0afb */
[----:B------:R-:W-:Y:S01]  /*131c0*/  ISETP.GE.AND P5, PT, R16, RZ, PT ;  /* 0x000000ff1000720c */ /* 0x000fe20003fa6270 */
[----:B------:R-:W-:Y:S01]  /*131d0*/  IMAD.HI.U32 R195, R205, R174, RZ ;  /* 0x000000aecdc37227 */ /* 0x000fe200078e00ff */
[----:B------:R-:W-:-:S02]  /*131e0*/  ISETP.GE.AND P6, PT, R15, RZ, PT ;  /* 0x000000ff0f00720c */ /* 0x000fc40003fc6270 */
[C---:B------:R-:W-:Y:S01]  /*131f0*/  IADD3 R16, R248.reuse, 0x17b, RZ ;  /* 0x0000017bf8107810 */ /* 0x040fe20007ffe0ff */
[----:B-1----:R-:W-:Y:S01]  /*13200*/  IMAD.MOV.U32 R26, RZ, RZ, R197 ;  /* 0x000000ffff1a7224 */ /* 0x002fe200078e00c5 */
[----:B------:R-:W-:Y:S01]  /*13210*/  IADD3 R15, R248, 0x17c, RZ ;  /* 0x0000017cf80f7810 */ /* 0x000fe20007ffe0ff */
[----:B------:R-:W-:-:S04]  /*13220*/  IMAD.HI.U32 R190, R205, R196, RZ ;  /* 0x000000c4cdbe7227 */ /* 0x000fc800078e00ff */
[----:B------:R-:W-:Y:S01]  /*13230*/  @!P3 IMAD.MOV R26, RZ, RZ, -R26 ;  /* 0x000000ffff1ab224 */ /* 0x000fe200078e0a1a */
[----:B------:R-:W-:Y:S01]  /*13240*/  ISETP.GT.U32.AND P3, PT, R251, R178, PT ;  /* 0x000000b2fb00720c */ /* 0x000fe20003f64070 */
[----:B------:R-:W-:Y:S02]  /*13250*/  @!P4 IMAD.IADD R175, R175, 0x1, -R251 ;  /* 0x00000001afafc824 */ /* 0x000fe400078e0afb */
[----:B------:R-:W-:Y:S01]  /*13260*/  IMAD.MOV R195, RZ, RZ, -R195 ;  /* 0x000000ffffc37224 */ /* 0x000fe200078e0ac3 */
[----:B------:R1:W-:Y:S01]  /*13270*/  STL [R1+0x204], R26 ;  /* 0x0002041a01007387 */ /* 0x0003e20000100800 */
[----:B------:R-:W-:Y:S01]  /*13280*/  IMAD.HI.U32 R173, R205, R194, RZ ;  /* 0x000000c2cdad7227 */ /* 0x000fe200078e00ff */
[----:B------:R-:W-:Y:S02]  /*13290*/  ISETP.GT.U32.AND P4, PT, R251, R175, PT ;  /* 0x000000affb00720c */ /* 0x000fe40003f84070 */
[----:B------:R-:W-:Y:S01]  /*132a0*/  STL [R1+0x254c], R16 ;  /* 0x00254c1001007387 */ /* 0x000fe20000100800 */
[----:B------:R-:W-:-:S02]  /*132b0*/  IMAD.MOV R190, RZ, RZ, -R190 ;  /* 0x000000ffffbe7224 */ /* 0x000fc400078e0abe */
[C---:B------:R-:W-:Y:S01]  /*132c0*/  IMAD R174, R251.reuse, R195, R174 ;  /* 0x000000c3fbae7224 */ /* 0x040fe200078e02ae */
[----:B------:R-:W-:Y:S01]  /*132d0*/  STL [R1+0x2550], R15 ;  /* 0x0025500f01007387 */ /* 0x000fe20000100800 */
[----:B------:R-:W-:Y:S01]  /*132e0*/  @!P3 IMAD.IADD R178, R178, 0x1, -R251 ;  /* 0x00000001b2b2b824 */ /* 0x000fe200078e0afb */
[----:B------:R-:W-:Y:S01]  /*132f0*/  ISETP.GE.AND P3, PT, R8, RZ, PT ;  /* 0x000000ff0800720c */ /* 0x000fe20003f66270 */
[----:B-1----:R-:W-:Y:S02]  /*13300*/  IMAD.MOV.U32 R26, RZ, RZ, R177 ;  /* 0x000000ffff1a7224 */ /* 0x002fe400078e00b1 */
[----:B------:R-:W-:Y:S01]  /*13310*/  IMAD.MOV.U32 R8, RZ, RZ, R180 ;  /* 0x000000ffff087224 */ /* 0x000fe200078e00b4 */
[----:B------:R-:W-:Y:S01]  /*13320*/  IABS R180, R15 ;  /* 0x0000000f00b47213 */ /* 0x000fe20000000000 */
[----:B------:R-:W-:Y:S01]  /*13330*/  @!P5 IMAD.MOV R26, RZ, RZ, -R26 ;  /* 0x000000ffff1ad224 */ /* 0x000fe200078e0a1a */
[C---:B------:R-:W-:Y:S01]  /*13340*/  ISETP.GT.U32.AND P5, PT, R251.reuse, R178, PT ;  /* 0x000000b2fb00720c */ /* 0x040fe20003fa4070 */
[----:B------:R-:W-:Y:S01]  /*13350*/  @!P6 IMAD.MOV R8, RZ, RZ, -R8 ;  /* 0x000000ffff08e224 */ /* 0x000fe200078e0a08 */
[C---:B------:R-:W-:Y:S01]  /*13360*/  ISETP.GT.U32.AND P6, PT, R251.reuse, R174, PT ;  /* 0x000000aefb00720c */ /* 0x040fe20003fc4070 */
[----:B------:R-:W-:Y:S01]  /*13370*/  IMAD.MOV R173, RZ, RZ, -R173 ;  /* 0x000000ffffad7224 */ /* 0x000fe200078e0aad */
[----:B------:R-:W-:Y:S01]  /*13380*/  STL [R1+0x214], R26 ;  /* 0x0002141a01007387 */ /* 0x000fe20000100800 */
[----:B------:R-:W-:-:S02]  /*13390*/  IMAD R196, R251, R190, R196 ;  /* 0x000000befbc47224 */ /* 0x000fc400078e02c4 */
[----:B------:R-:W-:Y:S01]  /*133a0*/  IMAD R194, R251, R173, R194 ;  /* 0x000000adfbc27224 */ /* 0x000fe200078e02c2 */
[----:B------:R1:W-:Y:S01]  /*133b0*/  STL [R1+0x210], R8 ;  /* 0x0002100801007387 */ /* 0x0003e20000100800 */
[----:B------:R-:W-:Y:S01]  /*133c0*/  @!P4 IMAD.IADD R175, R175, 0x1, -R251 ;  /* 0x00000001afafc824 */ /* 0x000fe200078e0afb */
[----:B------:R-:W-:Y:S01]  /*133d0*/  IABS R173, R19 ;  /* 0x0000001300ad7213 */ /* 0x000fe20000000000 */
[----:B------:R-:W-:Y:S01]  /*133e0*/  IMAD.HI.U32 R190, R205, R172, RZ ;  /* 0x000000accdbe7227 */ /* 0x000fe200078e00ff */
[----:B------:R-:W-:-:S03]  /*133f0*/  ISETP.GT.U32.AND P4, PT, R251, R194, PT ;  /* 0x000000c2fb00720c */ /* 0x000fc60003f84070 */
[--C-:B------:R-:W-:Y:S01]  /*13400*/  @!P5 IMAD.IADD R178, R178, 0x1, -R251.reuse ;  /* 0x00000001b2b2d824 */ /* 0x100fe200078e0afb */
[----:B------:R-:W-:Y:S01]  /*13410*/  ISETP.GE.AND P5, PT, R7, RZ, PT ;  /* 0x000000ff0700720c */ /* 0x000fe20003fa6270 */
[----:B------:R-:W-:Y:S01]  /*13420*/  @!P6 IMAD.IADD R174, R174, 0x1, -R251 ;  /* 0x00000001aeaee824 */ /* 0x000fe200078e0afb */
[----:B------:R-:W-:Y:S01]  /*13430*/  ISETP.GE.AND P6, PT, R5, RZ, PT ;  /* 0x000000ff0500720c */ /* 0x000fe20003fc6270 */
[----:B-1----:R-:W-:Y:S01]  /*13440*/  IMAD.MOV.U32 R8, RZ, RZ, R179 ;  /* 0x000000ffff087224 */ /* 0x002fe200078e00b3 */
[----:B------:R-:W-:Y:S01]  /*13450*/  IADD3 R7, R248, 0x17e, RZ ;  /* 0x0000017ef8077810 */ /* 0x000fe20007ffe0ff */
[----:B------:R-:W-:-:S04]  /*13460*/  IMAD.HI.U32 R171, R205, R173, RZ ;  /* 0x000000adcdab7227 */ /* 0x000fc800078e00ff */
[----:B------:R-:W-:Y:S01]  /*13470*/  @!P3 IMAD.MOV R8, RZ, RZ, -R8 ;  /* 0x000000ffff08b224 */ /* 0x000fe200078e0a08 */
[C---:B------:R-:W-:Y:S01]  /*13480*/  ISETP.GT.U32.AND P3, PT, R251.reuse, R196, PT ;  /* 0x000000c4fb00720c */ /* 0x040fe20003f64070 */
[----:B------:R-:W-:Y:S01]  /*13490*/  IMAD.MOV.U32 R5, RZ, RZ, R178 ;  /* 0x000000ffff057224 */ /* 0x000fe200078e00b2 */
[----:B------:R-:W-:Y:S01]  /*134a0*/  IABS R178, R7 ;  /* 0x0000000700b27213 */ /* 0x000fe20000000000 */
[----:B------:R-:W-:Y:S01]  /*134b0*/  IMAD.MOV R171, RZ, RZ, -R171 ;  /* 0x000000ffffab7224 */ /* 0x000fe200078e0aab */
[----:B------:R1:W-:Y:S01]  /*134c0*/  STL [R1+0x20c], R8 ;  /* 0x00020c0801007387 */ /* 0x0003e20000100800 */
[----:B------:R-:W-:Y:S02]  /*134d0*/  @!P5 IMAD.MOV R5, RZ, RZ, -R5 ;  /* 0x000000ffff05d224 */ /* 0x000fe400078e0a05 */
[----:B------:R-:W-:Y:S02]  /*134e0*/  @!P4 IMAD.IADD R194, R194, 0x1, -R251 ;  /* 0x00000001c2c2c824 */ /* 0x000fe400078e0afb */
[----:B------:R-:W-:-:S02]  /*134f0*/  IMAD R173, R251, R171, R173 ;  /* 0x000000abfbad7224 */ /* 0x000fc400078e02ad */
[----:B------:R-:W-:Y:S01]  /*13500*/  IMAD.MOV.U32 R26, RZ, RZ, R175 ;  /* 0x000000ffff1a7224 */ /* 0x000fe200078e00af */
[C---:B------:R-:W-:Y:S01]  /*13510*/  ISETP.GT.U32.AND P4, PT, R251.reuse, R194, PT ;  /* 0x000000c2fb00720c */ /* 0x040fe20003f84070 */
[----:B------:R-:W-:Y:S01]  /*13520*/  @!P3 IMAD.IADD R196, R196, 0x1, -R251 ;  /* 0x00000001c4c4b824 */ /* 0x000fe200078e0afb */
[C---:B------:R-:W-:Y:S01]  /*13530*/  ISETP.GT.U32.AND P3, PT, R251.reuse, R174, PT ;  /* 0x000000aefb00720c */ /* 0x040fe20003f64070 */
[----:B------:R-:W-:Y:S01]  /*13540*/  IMAD.MOV R190, RZ, RZ, -R190 ;  /* 0x000000ffffbe7224 */ /* 0x000fe200078e0abe */
[----:B-1----:R-:W-:Y:S01]  /*13550*/  IADD3 R8, R248, 0x17d, RZ ;  /* 0x0000017df8087810 */ /* 0x002fe20007ffe0ff */
[----:B------:R-:W-:Y:S01]  /*13560*/  @!P6 IMAD.MOV R26, RZ, RZ, -R26 ;  /* 0x000000ffff1ae224 */ /* 0x000fe200078e0a1a */
[C---:B------:R-:W-:Y:S01]  /*13570*/  ISETP.GT.U32.AND P5, PT, R251.reuse, R196, PT ;  /* 0x000000c4fb00720c */ /* 0x040fe20003fa4070 */
[C---:B------:R-:W-:Y:S01]  /*13580*/  IMAD R172, R251.reuse, R190, R172 ;  /* 0x000000befbac7224 */ /* 0x040fe200078e02ac */
[----:B------:R-:W-:Y:S01]  /*13590*/  ISETP.GT.U32.AND P6, PT, R251, R173, PT ;  /* 0x000000adfb00720c */ /* 0x000fe20003fc4070 */
[----:B------:R-:W-:Y:S01]  /*135a0*/  IMAD.HI.U32 R171, R205, R176, RZ ;  /* 0x000000b0cdab7227 */ /* 0x000fe200078e00ff */
[----:B------:R-:W-:Y:S01]  /*135b0*/  STL [R1+0x2548], R8 ;  /* 0x0025480801007387 */ /* 0x000fe20000100800 */
[----:B------:R-:W-:-:S02]  /*135c0*/  IABS R179, R8 ;  /* 0x0000000800b37213 */ /* 0x000fc40000000000 */
[--C-:B------:R-:W-:Y:S01]  /*135d0*/  @!P4 IMAD.IADD R194, R194, 0x1, -R251.reuse ;  /* 0x00000001c2c2c824 */ /* 0x100fe200078e0afb */
[----:B------:R-:W-:Y:S01]  /*135e0*/  ISETP.GE.AND P4, PT, R24, RZ, PT ;  /* 0x000000ff1800720c */ /* 0x000fe20003f86270 */
[----:B------:R-:W-:Y:S01]  /*135f0*/  @!P3 IMAD.IADD R174, R174, 0x1, -R251 ;  /* 0x00000001aeaeb824 */ /* 0x000fe200078e0afb */
[----:B------:R-:W-:Y:S01]  /*13600*/  ISETP.GE.AND P3, PT, R25, RZ, PT ;  /* 0x000000ff1900720c */ /* 0x000fe20003f66270 */
[----:B------:R1:W-:Y:S01]  /*13610*/  STL [R1+0x208], R5 ;  /* 0x0002080501007387 */ /* 0x0003e20000100800 */
[----:B------:R-:W-:Y:S01]  /*13620*/  IMAD.MOV R171, RZ, RZ, -R171 ;  /* 0x000000ffffab7224 */ /* 0x000fe200078e0aab */
[----:B------:R-:W-:Y:S01]  /*13630*/  IADD3 R25, R248, 0x180, RZ ;  /* 0x00000180f8197810 */ /* 0x000fe20007ffe0ff */
[--C-:B------:R-:W-:Y:S01]  /*13640*/  @!P5 IMAD.IADD R196, R196, 0x1, -R251.reuse ;  /* 0x00000001c4c4d824 */ /* 0x100fe200078e0afb */
[----:B------:R-:W-:Y:S01]  /*13650*/  ISETP.GT.U32.AND P5, PT, R251, R172, PT ;  /* 0x000000acfb00720c */ /* 0x000fe20003fa4070 */
[----:B------:R-:W-:Y:S01]  /*13660*/  @!P6 IMAD.IADD R173, R173, 0x1, -R251 ;  /* 0x00000001adade824 */ /* 0x000fe200078e0afb */
[----:B------:R-:W-:Y:S01]  /*13670*/  ISETP.GE.AND P6, PT, R23, RZ, PT ;  /* 0x000000ff1700720c */ /* 0x000fe20003fc6270 */
[----:B------:R-:W-:Y:S01]  /*13680*/  IMAD.MOV.U32 R23, RZ, RZ, R174 ;  /* 0x000000ffff177224 */ /* 0x000fe200078e00ae */
[----:B------:R-:W-:Y:S01]  /*13690*/  STL [R1+0x2538], R7 ;  /* 0x0025380701007387 */ /* 0x000fe20000100800 */
[----:B------:R-:W-:Y:S01]  /*136a0*/  IMAD R176, R251, R171, R176 ;  /* 0x000000abfbb07224 */ /* 0x000fe200078e02b0 */
[----:B-1----:R-:W-:Y:S01]  /*136b0*/  IADD3 R5, R248, 0x17f, RZ ;  /* 0x0000017ff8057810 */ /* 0x002fe20007ffe0ff */
[----:B------:R-:W-:Y:S01]  /*136c0*/  IMAD.MOV.U32 R24, RZ, RZ, R196 ;  /* 0x000000ffff187224 */ /* 0x000fe200078e00c4 */
[----:B------:R-:W-:Y:S01]  /*136d0*/  IABS R171, R6 ;  /* 0x0000000600ab7213 */ /* 0x000fe20000000000 */
[----:B------:R-:W-:-:S02]  /*136e0*/  @!P3 IMAD.MOV R23, RZ, RZ, -R23 ;  /* 0x000000ffff17b224 */ /* 0x000fc400078e0a17 */
[----:B------:R-:W-:Y:S01]  /*136f0*/  STL [R1+0x253c], R5 ;  /* 0x00253c0501007387 */ /* 0x000fe20000100800 */
[----:B------:R-:W-:Y:S01]  /*13700*/  @!P4 IMAD.MOV R24, RZ, RZ, -R24 ;  /* 0x000000ffff18c224 */ /* 0x000fe200078e0a18 */
[C---:B------:R-:W-:Y:S01]  /*13710*/  ISETP.GT.U32.AND P4, PT, R251.reuse, R176, PT ;  /* 0x000000b0fb00720c */ /* 0x040fe20003f84070 */
[----:B------:R-:W-:Y:S01]  /*13720*/  @!P5 IMAD.IADD R172, R172, 0x1, -R251 ;  /* 0x00000001acacd824 */ /* 0x000fe200078e0afb */
[----:B------:R-:W-:Y:S01]  /*13730*/  ISETP.GT.U32.AND P5, PT, R251, R173, PT ;  /* 0x000000adfb00720c */ /* 0x000fe20003fa4070 */
[----:B------:R-:W-:Y:S01]  /*13740*/  STL [R1+0x1dc], R26 ;  /* 0x0001dc1a01007387 */ /* 0x000fe20000100800 */
[----:B------:R-:W-:Y:S02]  /*13750*/  IMAD.HI.U32 R192, R205, R171, RZ ;  /* 0x000000abcdc07227 */ /* 0x000fe400078e00ff */
[----:B------:R-:W-:Y:S01]  /*13760*/  ISETP.GT.U32.AND P3, PT, R251, R172, PT ;  /* 0x000000acfb00720c */ /* 0x000fe20003f64070 */
[----:B------:R1:W-:Y:S01]  /*13770*/  STL [R1+0x200], R23 ;  /* 0x0002001701007387 */ /* 0x0003e20000100800 */
[----:B------:R-:W-:-:S03]  /*13780*/  IMAD.HI.U32 R190, R205, R170, RZ ;  /* 0x000000aacdbe7227 */ /* 0x000fc600078e00ff */
[----:B------:R2:W-:Y:S01]  /*13790*/  STL [R1+0x1ec], R24 ;  /* 0x0001ec1801007387 */ /* 0x0005e20000100800 */
[----:B------:R-:W-:Y:S02]  /*137a0*/  IMAD.MOV R192, RZ, RZ, -R192 ;  /* 0x000000ffffc07224 */ /* 0x000fe400078e0ac0 */
[----:B------:R-:W-:Y:S02]  /*137b0*/  IMAD.MOV R190, RZ, RZ, -R190 ;  /* 0x000000ffffbe7224 */ /* 0x000fe400078e0abe */
[----:B------:R-:W-:Y:S01]  /*137c0*/  @!P5 IMAD.IADD R173, R173, 0x1, -R251 ;  /* 0x00000001adadd824 */ /* 0x000fe200078e0afb */
[----:B------:R-:W-:Y:S01]  /*137d0*/  ISETP.GE.AND P5, PT, R22, RZ, PT ;  /* 0x000000ff1600720c */ /* 0x000fe20003fa6270 */
[----:B-1----:R-:W-:Y:S01]  /*137e0*/  IMAD.MOV.U32 R23, RZ, RZ, R194 ;  /* 0x000000ffff177224 */ /* 0x002fe200078e00c2 */
[----:B------:R-:W-:Y:S01]  /*137f0*/  IABS R194, R25 ;  /* 0x0000001900c27213 */ /* 0x000fe20000000000 */
[----:B------:R-:W-:Y:S01]  /*13800*/  IMAD R171, R251, R192, R171 ;  /* 0x000000c0fbab7224 */ /* 0x000fe200078e02ab */
[C---:B--2---:R-:W-:Y:S01]  /*13810*/  IADD3 R24, R248.reuse, 0x181, RZ ;  /* 0x00000181f8187810 */ /* 0x044fe20007ffe0ff */
[----:B------:R-:W-:Y:S01]  /*13820*/  @!P6 IMAD.MOV R23, RZ, RZ, -R23 ;  /* 0x000000ffff17e224 */ /* 0x000fe200078e0a17 */
[----:B------:R-:W-:Y:S01]  /*13830*/  ISETP.GE.AND P6, PT, R19, RZ, PT ;  /* 0x000000ff1300720c */ /* 0x000fe20003fc6270 */
[----:B------:R-:W-:Y:S01]  /*13840*/  IMAD.MOV.U32 R22, RZ, RZ, R173 ;  /* 0x000000ffff167224 */ /* 0x000fe200078e00ad */
[----:B------:R-:W-:Y:S01]  /*13850*/  IADD3 R19, R248, 0x182, RZ ;  /* 0x00000182f8137810 */ /* 0x000fe20007ffe0ff */
[--C-:B------:R-:W-:Y:S01]  /*13860*/  @!P4 IMAD.IADD R176, R176, 0x1, -R251.reuse ;  /* 0x00000001b0b0c824 */ /* 0x100fe200078e0afb */
[----:B------:R1:W-:Y:S01]  /*13870*/  STL [R1+0x1f4], R23 ;  /* 0x0001f41701007387 */ /* 0x0003e20000100800 */
        /* <DEDUP_REMOVED lines=9> */
[----:B------:R-:W-:Y:S01]  /*13910*/  ISETP.GT.U32.AND P6, PT, R251, R176, PT ;  /* 0x000000b0fb00720c */ /* 0x000fe20003fc4070 */
[----:B------:R-:W-:Y:S01]  /*13920*/  STL [R1+0x2528], R24 ;  /* 0x0025281801007387 */ /* 0x000fe20000100800 */
[----:B------:R-:W-:Y:S01]  /*13930*/  IMAD.MOV R189, RZ, RZ, -R189 ;  /* 0x000000ffffbd7224 */ /* 0x000fe200078e0abd */
[----:B-1----:R-:W-:Y:S01]  /*13940*/  IADD3 R23, R248, 0x185, RZ ;  /* 0x00000185f8177810 */ /* 0x002fe20007ffe0ff */
[----:B------:R-:W-:Y:S01]  /*13950*/  IMAD.HI.U32 R186, R205, R191, RZ ;  /* 0x000000bfcdba7227 */ /* 0x000fe200078e00ff */
[----:B------:R-:W-:Y:S03]  /*13960*/  STL [R1+0x2530], R19 ;  /* 0x0025301301007387 */ /* 0x000fe60000100800 */
[----:B------:R-:W-:Y:S01]  /*13970*/  IMAD R193, R251, R189, R193 ;  /* 0x000000bdfbc17224 */ /* 0x000fe200078e02c1 */
[----:B------:R1:W-:Y:S01]  /*13980*/  STL [R1+0x1f8], R22 ;  /* 0x0001f81601007387 */ /* 0x0003e20000100800 */
[----:B------:R-:W-:-:S02]  /*13990*/  @!P3 IMAD.IADD R171, R171, 0x1, -R251 ;  /* 0x00000001ababb824 */ /* 0x000fc400078e0afb */
[--C-:B------:R-:W-:Y:S02]  /*139a0*/  @!P4 IMAD.IADD R170, R170, 0x1, -R251.reuse ;  /* 0x00000001aaaac824 */ /* 0x100fe400078e0afb */
[----:B------:R-:W-:Y:S01]  /*139b0*/  @!P6 IMAD.IADD R176, R176, 0x1, -R251 ;  /* 0x00000001b0b0e824 */ /* 0x000fe200078e0afb */
[----:B------:R-:W-:Y:S01]  /*139c0*/  ISETP.GT.U32.AND P6, PT, R251, R193, PT ;  /* 0x000000c1fb00720c */ /* 0x000fe20003fc4070 */
[----:B------:R-:W-:Y:S01]  /*139d0*/  IMAD.HI.U32 R189, R205, R192, RZ ;  /* 0x000000c0cdbd7227 */ /* 0x000fe200078e00ff */
[C---:B------:R-:W-:Y:S02]  /*139e0*/  ISETP.GT.U32.AND P3, PT, R251.reuse, R171, PT ;  /* 0x000000abfb00720c */ /* 0x040fe40003f64070 */
[----:B------:R-:W-:Y:S01]  /*139f0*/  ISETP.GT.U32.AND P4, PT, R251, R170, PT ;  /* 0x000000aafb00720c */ /* 0x000fe20003f84070 */
[----:B-1----:R-:W-:Y:S02]  /*13a00*/  IMAD.MOV.U32 R22, RZ, RZ, R172 ;  /* 0x000000ffff167224 */ /* 0x002fe400078e00ac */
[----:B------:R-:W-:-:S02]  /*13a10*/  IMAD.MOV R189, RZ, RZ, -R189 ;  /* 0x000000ffffbd7224 */ /* 0x000fc400078e0abd */
[----:B------:R-:W-:Y:S01]  /*13a20*/  @!P5 IMAD.MOV R22, RZ, RZ, -R22 ;  /* 0x000000ffff16d224 */ /* 0x000fe200078e0a16 */
[----:B------:R-:W-:Y:S01]  /*13a30*/  ISETP.GE.AND P5, PT, R13, RZ, PT ;  /* 0x000000ff0d00720c */ /* 0x000fe20003fa6270 */
[----:B------:R-:W-:Y:S02]  /*13a40*/  IMAD.MOV.U32 R13, RZ, RZ, R176 ;  /* 0x000000ffff0d7224 */ /* 0x000fe400078e00b0 */
[--C-:B------:R-:W-:Y:S01]  /*13a50*/  @!P6 IMAD.IADD R193, R193, 0x1, -R251.reuse ;  /* 0x00000001c1c1e824 */ /* 0x100fe200078e0afb */
[----:B------:R1:W-:Y:S01]  /*13a60*/  STL [R1+0x1fc], R22 ;  /* 0x0001fc1601007387 */ /* 0x0003e20000100800 */
[----:B------:R-:W-:Y:S01]  /*13a70*/  IMAD R192, R251, R189, R192 ;  /* 0x000000bdfbc07224 */ /* 0x000fe200078e02c0 */
[----:B------:R-:W-:Y:S01]  /*13a80*/  IABS R189, R21 ;  /* 0x0000001500bd7213 */ /* 0x000fe20000000000 */
[--C-:B------:R-:W-:Y:S01]  /*13a90*/  @!P3 IMAD.IADD R171, R171, 0x1, -R251.reuse ;  /* 0x00000001ababb824 */ /* 0x100fe200078e0afb */
[C---:B------:R-:W-:Y:S01]  /*13aa0*/  ISETP.GT.U32.AND P6, PT, R251.reuse, R193, PT ;  /* 0x000000c1fb00720c */ /* 0x040fe20003fc4070 */
[----:B------:R-:W-:Y:S01]  /*13ab0*/  @!P4 IMAD.IADD R170, R170, 0x1, -R251 ;  /* 0x00000001aaaac824 */ /* 0x000fe200078e0afb */
[----:B------:R-:W-:Y:S01]  /*13ac0*/  ISETP.GE.AND P3, PT, R4, RZ, PT ;  /* 0x000000ff0400720c */ /* 0x000fe20003f66270 */
[----:B------:R-:W-:Y:S01]  /*13ad0*/  IMAD.MOV.U32 R26, RZ, RZ, R171 ;  /* 0x000000ffff1a7224 */ /* 0x000fe200078e00ab */
[----:B------:R-:W-:Y:S01]  /*13ae0*/  ISETP.GT.U32.AND P4, PT, R251, R192, PT ;  /* 0x000000c0fb00720c */ /* 0x000fe20003f84070 */
[----:B------:R-:W-:Y:S01]  /*13af0*/  @!P5 IMAD.MOV R13, RZ, RZ, -R13 ;  /* 0x000000ffff0dd224 */ /* 0x000fe200078e0a0d */
[----:B------:R-:W-:Y:S01]  /*13b00*/  ISETP.GE.AND P5, PT, R6, RZ, PT ;  /* 0x000000ff0600720c */ /* 0x000fe20003fa6270 */
[----:B------:R-:W-:Y:S01]  /*13b10*/  IMAD.MOV R186, RZ, RZ, -R186 ;  /* 0x000000ffffba7224 */ /* 0x000fe200078e0aba */
[C---:B------:R-:W-:Y:S01]  /*13b20*/  IADD3 R6, R248.reuse, 0x183, RZ ;  /* 0x00000183f8067810 */ /* 0x040fe20007ffe0ff */
[----:B------:R-:W-:Y:S01]  /*13b30*/  IMAD.HI.U32 R195, R205, R190, RZ ;  /* 0x000000becdc37227 */ /* 0x000fe200078e00ff */
[----:B------:R2:W-:Y:S01]  /*13b40*/  STL [R1+0x1f0], R13 ;  /* 0x0001f00d01007387 */ /* 0x0005e20000100800 */
[----:B------:R-:W-:-:S02]  /*13b50*/  IADD3 R4, R248, 0x184, RZ ;  /* 0x00000184f8047810 */ /* 0x000fc40007ffe0ff */
[----:B------:R-:W-:Y:S01]  /*13b60*/  IMAD R191, R251, R186, R191 ;  /* 0x000000bafbbf7224 */ /* 0x000fe200078e02bf */
[----:B-1----:R-:W-:Y:S01]  /*13b70*/  IADD3 R22, R248, 0x186, RZ ;  /* 0x00000186f8167810 */ /* 0x002fe20007ffe0ff */
[----:B------:R-:W-:Y:S01]  /*13b80*/  IMAD.MOV R185, RZ, RZ, -R195 ;  /* 0x000000ffffb97224 */ /* 0x000fe200078e0ac3 */
[----:B------:R-:W-:Y:S01]  /*13b90*/  IABS R195, R27 ;  /* 0x0000001b00c37213 */ /* 0x000fe20000000000 */
[--C-:B------:R-:W-:Y:S01]  /*13ba0*/  @!P6 IMAD.IADD R193, R193, 0x1, -R251.reuse ;  /* 0x00000001c1c1e824 */ /* 0x100fe200078e0afb */
[----:B------:R-:W-:Y:S01]  /*13bb0*/  ISETP.GT.U32.AND P6, PT, R251, R191, PT ;  /* 0x000000bffb00720c */ /* 0x000fe20003fc4070 */
[----:B------:R-:W-:Y:S01]  /*13bc0*/  @!P5 IMAD.MOV R26, RZ, RZ, -R26 ;  /* 0x000000ffff1ad224 */ /* 0x000fe200078e0a1a */
[----:B------:R-:W-:Y:S01]  /*13bd0*/  ISETP.GE.AND P5, PT, R18, RZ, PT ;  /* 0x000000ff1200720c */ /* 0x000fe20003fa6270 */
[----:B--2---:R-:W-:Y:S01]  /*13be0*/  IMAD.MOV.U32 R13, RZ, RZ, R170 ;  /* 0x000000ffff0d7224 */ /* 0x004fe200078e00aa */
[----:B------:R-:W-:Y:S01]  /*13bf0*/  STL [R1+0x2510], R6 ;  /* 0x0025100601007387 */ /* 0x000fe20000100800 */
[----:B------:R-:W-:Y:S01]  /*13c00*/  @!P4 IMAD.IADD R192, R192, 0x1, -R251 ;  /* 0x00000001c0c0c824 */ /* 0x000fe200078e0afb */
[----:B------:R-:W-:Y:S01]  /*13c10*/  IADD3 R18, R248, 0x18a, RZ ;  /* 0x0000018af8127810 */ /* 0x000fe20007ffe0ff */
[----:B------:R-:W-:Y:S01]  /*13c20*/  @!P3 IMAD.MOV R13, RZ, RZ, -R13 ;  /* 0x000000ffff0db224 */ /* 0x000fe200078e0a0d */
[----:B------:R-:W-:Y:S01]  /*13c30*/  ISETP.GE.AND P3, PT, R3, RZ, PT ;  /* 0x000000ff0300720c */ /* 0x000fe20003f66270 */
[C---:B------:R-:W-:Y:S01]  /*13c40*/  IMAD R190, R251.reuse, R185, R190 ;  /* 0x000000b9fbbe7224 */ /* 0x040fe200078e02be */
[----:B------:R-:W-:Y:S01]  /*13c50*/  ISETP.GT.U32.AND P4, PT, R251, R192, PT ;  /* 0x000000c0fb00720c */ /* 0x000fe20003f84070 */
[----:B------:R-:W-:Y:S01]  /*13c60*/  IMAD.MOV.U32 R3, RZ, RZ, R193 ;  /* 0x000000ffff037224 */ /* 0x000fe200078e00c1 */
[----:B------:R-:W-:Y:S01]  /*13c70*/  STL [R1+0x2514], R4 ;  /* 0x0025140401007387 */ /* 0x000fe20000100800 */
[----:B------:R-:W-:Y:S01]  /*13c80*/  IMAD.HI.U32 R187, R205, R195, RZ ;  /* 0x000000c3cdbb7227 */ /* 0x000fe200078e00ff */
[----:B------:R-:W-:-:S02]  /*13c90*/  IABS R171, R23 ;  /* 0x0000001700ab7213 */ /* 0x000fc40000000000 */
[----:B------:R-:W-:Y:S01]  /*13ca0*/  STL [R1+0x251c], R23 ;  /* 0x00251c1701007387 */ /* 0x000fe20000100800 */
[----:B------:R-:W-:Y:S01]  /*13cb0*/  @!P5 IMAD.MOV R3, RZ, RZ, -R3 ;  /* 0x000000ffff03d224 */ /* 0x000fe200078e0a03 */
[----:B------:R-:W-:Y:S01]  /*13cc0*/  ISETP.GT.U32.AND P5, PT, R251, R190, PT ;  /* 0x000000befb00720c */ /* 0x000fe20003fa4070 */
[----:B------:R-:W-:Y:S01]  /*13cd0*/  IMAD.MOV R187, RZ, RZ, -R187 ;  /* 0x000000ffffbb7224 */ /* 0x000fe200078e0abb */
[----:B------:R-:W-:Y:S01]  /*13ce0*/  STL [R1+0x1e0], R26 ;  /* 0x0001e01a01007387 */ /* 0x000fe20000100800 */
[----:B------:R-:W-:Y:S01]  /*13cf0*/  @!P6 IMAD.IADD R191, R191, 0x1, -R251 ;  /* 0x00000001bfbfe824 */ /* 0x000fe200078e0afb */
[----:B------:R-:W-:Y:S01]  /*13d00*/  IABS R170, R22 ;  /* 0x0000001600aa7213 */ /* 0x000fe20000000000 */
[C---:B------:R-:W-:Y:S01]  /*13d10*/  IMAD R195, R251.reuse, R187, R195 ;  /* 0x000000bbfbc37224 */ /* 0x040fe200078e02c3 */
[----:B------:R-:W-:Y:S01]  /*13d20*/  STL [R1+0x2520], R22 ;  /* 0x0025201601007387 */ /* 0x000fe20000100800 */
[--C-:B------:R-:W-:Y:S01]  /*13d30*/  @!P4 IMAD.IADD R192, R192, 0x1, -R251.reuse ;  /* 0x00000001c0c0c824 */ /* 0x100fe200078e0afb */
[----:B------:R-:W-:Y:S01]  /*13d40*/  ISETP.GT.U32.AND P6, PT, R251, R191, PT ;  /* 0x000000bffb00720c */ /* 0x000fe20003fc4070 */
[----:B------:R-:W-:Y:S01]  /*13d50*/  IMAD.HI.U32 R186, R205, R189, RZ ;  /* 0x000000bdcdba7227 */ /* 0x000fe200078e00ff */
[----:B------:R-:W-:Y:S01]  /*13d60*/  ISETP.GT.U32.AND P4, PT, R251, R195, PT ;  /* 0x000000c3fb00720c */ /* 0x000fe20003f84070 */
[----:B------:R1:W-:Y:S01]  /*13d70*/  STL [R1+0x1e4], R13 ;  /* 0x0001e40d01007387 */ /* 0x0003e20000100800 */
[----:B------:R-:W-:Y:S01]  /*13d80*/  IABS R187, R17 ;  /* 0x0000001100bb7213 */ /* 0x000fe20000000000 */
[----:B------:R-:W-:-:S02]  /*13d90*/  @!P5 IMAD.IADD R190, R190, 0x1, -R251 ;  /* 0x00000001bebed824 */ /* 0x000fc400078e0afb */
[----:B------:R2:W-:Y:S01]  /*13da0*/  STL [R1+0x1e8], R3 ;  /* 0x0001e80301007387 */ /* 0x0005e20000100800 */
[----:B------:R-:W-:Y:S02]  /*13db0*/  IMAD.HI.U32 R185, R205, R188, RZ ;  /* 0x000000bccdb97227 */ /* 0x000fe400078e00ff */
[----:B------:R-:W-:Y:S02]  /*13dc0*/  ISETP.GT.U32.AND P5, PT, R251, R190, PT ;  /* 0x000000befb00720c */ /* 0x000fe40003fa4070 */
[----:B------:R-:W-:Y:S01]  /*13dd0*/  IMAD.MOV R186, RZ, RZ, -R186 ;  /* 0x000000ffffba7224 */ /* 0x000fe200078e0aba */
[----:B-1----:R-:W-:Y:S01]  /*13de0*/  IADD3 R13, R248, 0x187, RZ ;  /* 0x00000187f80d7810 */ /* 0x002fe20007ffe0ff */
[--C-:B------:R-:W-:Y:S01]  /*13df0*/  @!P6 IMAD.IADD R191, R191, 0x1, -R251.reuse ;  /* 0x00000001bfbfe824 */ /* 0x100fe200078e0afb */
[----:B------:R-:W-:Y:S01]  /*13e00*/  ISETP.GE.AND P6, PT, R11, RZ, PT ;  /* 0x000000ff0b00720c */ /* 0x000fe20003fc6270 */
[----:B------:R-:W-:Y:S01]  /*13e10*/  @!P4 IMAD.IADD R195, R195, 0x1, -R251 ;  /* 0x00000001c3c3c824 */ /* 0x000fe200078e0afb */
[----:B------:R-:W-:Y:S01]  /*13e20*/  ISETP.GE.AND P4, PT, R2, RZ, PT ;  /* 0x000000ff0200720c */ /* 0x000fe20003f86270 */
[----:B--2---:R-:W-:Y:S01]  /*13e30*/  IMAD.MOV.U32 R3, RZ, RZ, R192 ;  /* 0x000000ffff037224 */ /* 0x004fe200078e00c0 */
[C---:B------:R-:W-:Y:S01]  /*13e40*/  IADD3 R11, R248.reuse, 0x188, RZ ;  /* 0x00000188f80b7810 */ /* 0x040fe20007ffe0ff */
[----:B------:R-:W-:Y:S01]  /*13e50*/  IMAD.MOV R185, RZ, RZ, -R185 ;  /* 0x000000ffffb97224 */ /* 0x000fe200078e0ab9 */
[----:B------:R-:W-:Y:S01]  /*13e60*/  IADD3 R2, R248, 0x18b, RZ ;  /* 0x0000018bf8027810 */ /* 0x000fe20007ffe0ff */
[C---:B------:R-:W-:Y:S01]  /*13e70*/  IMAD R189, R251.reuse, R186, R189 ;  /* 0x000000bafbbd7224 */ /* 0x040fe200078e02bd */
[----:B------:R-:W-:Y:S01]  /*13e80*/  IABS R186, R12 ;  /* 0x0000000c00ba7213 */ /* 0x000fe20000000000 */
[----:B------:R-:W-:Y:S01]  /*13e90*/  @!P3 IMAD.MOV R3, RZ, RZ, -R3 ;  /* 0x000000ffff03b224 */ /* 0x000fe200078e0a03 */
[C---:B------:R-:W-:Y:S01]  /*13ea0*/  ISETP.GT.U32.AND P3, PT, R251.reuse, R195, PT ;  /* 0x000000c3fb00720c */ /* 0x040fe20003f64070 */
[----:B------:R-:W-:Y:S01]  /*13eb0*/  @!P5 IMAD.IADD R190, R190, 0x1, -R251 ;  /* 0x00000001bebed824 */ /* 0x000fe200078e0afb */
[C---:B------:R-:W-:Y:S01]  /*13ec0*/  ISETP.GT.U32.AND P5, PT, R251.reuse, R189, PT ;  /* 0x000000bdfb00720c */ /* 0x040fe20003fa4070 */
[----:B------:R-:W-:Y:S01]  /*13ed0*/  IMAD R188, R251, R185, R188 ;  /* 0x000000b9fbbc7224 */ /* 0x000fe200078e02bc */
[----:B------:R-:W-:Y:S01]  /*13ee0*/  IABS R185, R9 ;  /* 0x0000000900b97213 */ /* 0x000fe20000000000 */
[----:B------:R-:W-:Y:S01]  /*13ef0*/  IMAD.MOV.U32 R28, RZ, RZ, R191 ;  /* 0x000000ffff1c7224 */ /* 0x000fe200078e00bf */
[----:B------:R1:W-:Y:S01]  /*13f00*/  STL [R1+0x1cc], R3 ;  /* 0x0001cc0301007387 */ /* 0x0003e20000100800 */
[----:B------:R-:W-:Y:S01]  /*13f10*/  IMAD.MOV.U32 R26, RZ, RZ, R190 ;  /* 0x000000ffff1a7224 */ /* 0x000fe200078e00be */
[----:B------:R-:W-:Y:S01]  /*13f20*/  IABS R190, R13 ;  /* 0x0000000d00be7213 */ /* 0x000fe20000000000 */
[----:B------:R-:W-:Y:S01]  /*13f30*/  IMAD.HI.U32 R182, R205, R187, RZ ;  /* 0x000000bbcdb67227 */ /* 0x000fe200078e00ff */
[----:B------:R-:W-:Y:S01]  /*13f40*/  STL [R1+0x24f4], R13 ;  /* 0x0024f40d01007387 */ /* 0x000fe20000100800 */
[----:B------:R-:W-:-:S02]  /*13f50*/  IABS R191, R11 ;  /* 0x0000000b00bf7213 */ /* 0x000fc40000000000 */
[----:B------:R-:W-:Y:S01]  /*13f60*/  @!P6 IMAD.MOV R28, RZ, RZ, -R28 ;  /* 0x000000ffff1ce224 */ /* 0x000fe200078e0a1c */
[----:B------:R-:W-:Y:S01]  /*13f70*/  ISETP.GE.AND P6, PT, R27, RZ, PT ;  /* 0x000000ff1b00720c */ /* 0x000fe20003fc6270 */
[----:B------:R-:W-:Y:S01]  /*13f80*/  @!P4 IMAD.MOV R26, RZ, RZ, -R26 ;  /* 0x000000ffff1ac224 */ /* 0x000fe200078e0a1a */
[----:B------:R-:W-:Y:S01]  /*13f90*/  ISETP.GT.U32.AND P4, PT, R251, R188, PT ;  /* 0x000000bcfb00720c */ /* 0x000fe20003f84070 */
[----:B------:R-:W-:Y:S01]  /*13fa0*/  IMAD.MOV R182, RZ, RZ, -R182 ;  /* 0x000000ffffb67224 */ /* 0x000fe200078e0ab6 */
[----:B-1----:R-:W-:Y:S01]  /*13fb0*/  IADD3 R3, R248, 0x189, RZ ;  /* 0x00000189f8037810 */ /* 0x002fe20007ffe0ff */
[----:B------:R-:W-:Y:S01]  /*13fc0*/  @!P3 IMAD.IADD R195, R195, 0x1, -R251 ;  /* 0x00000001c3c3b824 */ /* 0x000fe200078e0afb */
[----:B------:R-:W-:Y:S01]  /*13fd0*/  ISETP.GE.AND P3, PT, R21, RZ, PT ;  /* 0x000000ff1500720c */ /* 0x000fe20003f66270 */
[----:B------:R-:W-:Y:S01]  /*13fe0*/  IMAD R187, R251, R182, R187 ;  /* 0x000000b6fbbb7224 */ /* 0x000fe200078e02bb */
[----:B------:R-:W-:Y:S01]  /*13ff0*/  STL [R1+0x24fc], R11 ;  /* 0x0024fc0b01007387 */ /* 0x000fe20000100800 */
[----:B------:R-:W-:Y:S01]  /*14000*/  @!P5 IMAD.IADD R189, R189, 0x1, -R251 ;  /* 0x00000001bdbdd824 */ /* 0x000fe200078e0afb */
[----:B------:R-:W-:Y:S01]  /*14010*/  IABS R192, R3 ;  /* 0x0000000300c07213 */ /* 0x000fe20000000000 */
[----:B------:R-:W-:Y:S01]  /*14020*/  IMAD.MOV.U32 R21, RZ, RZ, R195 ;  /* 0x000000ffff157224 */ /* 0x000fe200078e00c3 */
[----:B------:R-:W-:Y:S01]  /*14030*/  ISETP.GT.U32.AND P5, PT, R251, R187, PT ;  /* 0x000000bbfb00720c */ /* 0x000fe20003fa4070 */
[----:B------:R-:W-:Y:S01]  /*14040*/  IMAD.HI.U32 R184, R205, R186, RZ ;  /* 0x000000bacdb87227 */ /* 0x000fe200078e00ff */
[----:B------:R-:W-:Y:S03]  /*14050*/  STL [R1+0x2500], R3 ;  /* 0x0025000301007387 */ /* 0x000fe60000100800 */
[----:B------:R-:W-:Y:S01]  /*14060*/  @!P4 IMAD.IADD R188, R188, 0x1, -R251 ;  /* 0x00000001bcbcc824 */ /* 0x000fe200078e0afb */
[----:B------:R-:W-:Y:S01]  /*14070*/  STL [R1+0x2508], R18 ;  /* 0x0025081201007387 */ /* 0x000fe20000100800 */
[----:B------:R-:W-:Y:S01]  /*14080*/  @!P6 IMAD.MOV R21, RZ, RZ, -R21 ;  /* 0x000000ffff15e224 */ /* 0x000fe200078e0a15 */
[----:B------:R-:W-:Y:S01]  /*14090*/  ISETP.GT.U32.AND P6, PT, R251, R189, PT ;  /* 0x000000bdfb00720c */ /* 0x000fe20003fc4070 */
[----:B------:R-:W-:Y:S01]  /*140a0*/  IMAD.HI.U32 R182, R205, R185, RZ ;  /* 0x000000b9cdb67227 */ /* 0x000fe200078e00ff */
[C---:B------:R-:W-:Y:S01]  /*140b0*/  ISETP.GT.U32.AND P4, PT, R251.reuse, R188, PT ;  /* 0x000000bcfb00720c */ /* 0x040fe20003f84070 */
[----:B------:R-:W-:Y:S02]  /*140c0*/  STL [R1+0x2504], R2 ;  /* 0x0025040201007387 */ /* 0x000fe40000100800 */
[----:B------:R-:W-:Y:S01]  /*140d0*/  IMAD.MOV R183, RZ, RZ, -R184 ;  /* 0x000000ffffb77224 */ /* 0x000fe200078e0ab8 */
[----:B------:R-:W-:Y:S01]  /*140e0*/  IABS R184, R0 ;  /* 0x0000000000b87213 */ /* 0x000fe20000000000 */
[----:B------:R-:W-:Y:S01]  /*140f0*/  IMAD.MOV R182, RZ, RZ, -R182 ;  /* 0x000000ffffb67224 */ /* 0x000fe200078e0ab6 */
[----:B------:R-:W-:Y:S01]  /*14100*/  STL [R1+0x1d0], R28 ;  /* 0x0001d01c01007387 */ /* 0x000fe20000100800 */
[----:B------:R-:W-:Y:S01]  /*14110*/  IMAD R186, R251, R183, R186 ;  /* 0x000000b7fbba7224 */ /* 0x000fe200078e02ba */
[----:B------:R-:W-:Y:S01]  /*14120*/  IABS R183, R20 ;  /* 0x0000001400b77213 */ /* 0x000fe20000000000 */
[----:B------:R-:W-:Y:S01]  /*14130*/  @!P5 IMAD.IADD R187, R187, 0x1, -R251 ;  /* 0x00000001bbbbd824 */ /* 0x000fe200078e0afb */
[----:B------:R-:W-:Y:S01]  /*14140*/  STL [R1+0x1d8], R26 ;  /* 0x0001d81a01007387 */ /* 0x000fe20000100800 */
[----:B------:R-:W-:-:S02]  /*14150*/  IMAD R185, R251, R182, R185 ;  /* 0x000000b6fbb97224 */ /* 0x000fc400078e02b9 */
[--C-:B------:R-:W-:Y:S01]  /*14160*/  @!P6 IMAD.IADD R189, R189, 0x1, -R251.reuse ;  /* 0x00000001bdbde824 */ /* 0x100fe200078e0afb */
[C---:B------:R-:W-:Y:S01]  /*14170*/  ISETP.GT.U32.AND P5, PT, R251.reuse, R187, PT ;  /* 0x000000bbfb00720c */ /* 0x040fe20003fa4070 */
[----:B------:R-:W-:Y:S01]  /*14180*/  @!P4 IMAD.IADD R188, R188, 0x1, -R251 ;  /* 0x00000001bcbcc824 */ /* 0x000fe200078e0afb */
[----:B------:R-:W-:Y:S01]  /*14190*/  ISETP.GT.U32.AND P6, PT, R251, R186, PT ;  /* 0x000000bafb00720c */ /* 0x000fe20003fc4070 */
[----:B------:R-:W-:Y:S01]  /*141a0*/  IMAD.HI.U32 R182, R205, R184, RZ ;  /* 0x000000b8cdb67227 */ /* 0x000fe200078e00ff */
[----:B------:R-:W-:Y:S01]  /*141b0*/  ISETP.GT.U32.AND P4, PT, R251, R185, PT ;  /* 0x000000b9fb00720c */ /* 0x000fe20003f84070 */
[----:B------:R1:W-:Y:S02]  /*141c0*/  STL [R1+0x1d4], R21 ;  /* 0x0001d41501007387 */ /* 0x0003e40000100800 */
[----:B------:R-:W-:-:S04]  /*141d0*/  IMAD.HI.U32 R181, R205, R183, RZ ;  /* 0x000000b7cdb57227 */ /* 0x000fc800078e00ff */
[----:B------:R-:W-:Y:S02]  /*141e0*/  IMAD.MOV R182, RZ, RZ, -R182 ;  /* 0x000000ffffb67224 */ /* 0x000fe400078e0ab6 */
[--C-:B------:R-:W-:Y:S01]  /*141f0*/  @!P5 IMAD.IADD R187, R187, 0x1, -R251.reuse ;  /* 0x00000001bbbbd824 */ /* 0x100fe200078e0afb */
[----:B------:R-:W-:Y:S01]  /*14200*/  ISETP.GE.AND P5, PT, R10, RZ, PT ;  /* 0x000000ff0a00720c */ /* 0x000fe20003fa6270 */
[--C-:B------:R-:W-:Y:S01]  /*14210*/  @!P6 IMAD.IADD R186, R186, 0x1, -R251.reuse ;  /* 0x00000001babae824 */ /* 0x100fe200078e0afb */
[----:B------:R-:W-:Y:S01]  /*14220*/  ISETP.GE.AND P6, PT, R17, RZ, PT ;  /* 0x000000ff1100720c */ /* 0x000fe20003fc6270 */
[----:B------:R-:W-:Y:S01]  /*14230*/  @!P4 IMAD.IADD R185, R185, 0x1, -R251 ;  /* 0x00000001b9b9c824 */ /* 0x000fe200078e0afb */
[C---:B------:R-:W-:Y:S01]  /*14240*/  IADD3 R17, R248.reuse, 0x18c, RZ ;  /* 0x0000018cf8117810 */ /* 0x040fe20007ffe0ff */
[----:B------:R-:W-:Y:S01]  /*14250*/  IMAD.MOV R181, RZ, RZ, -R181 ;  /* 0x000000ffffb57224 */ /* 0x000fe200078e0ab5 */
[C---:B------:R-:W-:Y:S01]  /*14260*/  ISETP.GT.U32.AND P4, PT, R251.reuse, R186, PT ;  /* 0x000000bafb00720c */ /* 0x040fe20003f84070 */
[C---:B------:R-:W-:Y:S01]  /*14270*/  IMAD R184, R251.reuse, R182, R184 ;  /* 0x000000b6fbb87224 */ /* 0x040fe200078e02b8 */
[----:B------:R-:W-:Y:S01]  /*14280*/  IABS R182, R14 ;  /* 0x0000000e00b67213 */ /* 0x000fe20000000000 */
[----:B------:R-:W-:Y:S01]  /*14290*/  IMAD.MOV.U32 R27, RZ, RZ, R188 ;  /* 0x000000ffff1b7224 */ /* 0x000fe200078e00bc */
[----:B-1----:R-:W-:Y:S01]  /*142a0*/  IADD3 R21, R248, 0x18d, RZ ;  /* 0x0000018df8157810 */ /* 0x002fe20007ffe0ff */
[C---:B------:R-:W-:Y:S01]  /*142b0*/  IMAD R183, R251.reuse, R181, R183 ;  /* 0x000000b5fbb77224 */ /* 0x040fe200078e02b7 */
[----:B------:R-:W-:Y:S01]  /*142c0*/  IABS R181, R16 ;  /* 0x0000001000b57213 */ /* 0x000fe20000000000 */
[----:B------:R-:W-:Y:S01]  /*142d0*/  IMAD.MOV.U32 R10, RZ, RZ, R189 ;  /* 0x000000ffff0a7224 */ /* 0x000fe200078e00bd */
[----:B------:R-:W-:Y:S01]  /*142e0*/  IABS R189, R21 ;  /* 0x0000001500bd7213 */ /* 0x000fe20000000000 */
[----:B------:R-:W-:Y:S01]  /*142f0*/  @!P5 IMAD.MOV R27, RZ, RZ, -R27 ;  /* 0x000000ffff1bd224 */ /* 0x000fe200078e0a1b */
[C---:B------:R-:W-:Y:S01]  /*14300*/  ISETP.GT.U32.AND P5, PT, R251.reuse, R184, PT ;  /* 0x000000b8fb00720c */ /* 0x040fe20003fa4070 */
[----:B------:R-:W-:Y:S01]  /*14310*/  IMAD.MOV.U32 R26, RZ, RZ, R187 ;  /* 0x000000ffff1a7224 */ /* 0x000fe200078e00bb */
[----:B------:R-:W-:Y:S01]  /*14320*/  IABS R187, R17 ;  /* 0x0000001100bb7213 */ /* 0x000fe20000000000 */
[----:B------:R-:W-:Y:S01]  /*14330*/  @!P3 IMAD.MOV R10, RZ, RZ, -R10 ;  /* 0x000000ffff0ab224 */ /* 0x000fe200078e0a0a */
[C---:B------:R-:W-:Y:S01]  /*14340*/  ISETP.GT.U32.AND P3, PT, R251.reuse, R185, PT ;  /* 0x000000b9fb00720c */ /* 0x040fe20003f64070 */
[----:B------:R-:W-:Y:S01]  /*14350*/  @!P4 IMAD.IADD R186, R186, 0x1, -R251 ;  /* 0x00000001babac824 */ /* 0x000fe200078e0afb */
[----:B------:R-:W-:Y:S01]  /*14360*/  ISETP.GT.U32.AND P4, PT, R251, R183, PT ;  /* 0x000000b7fb00720c */ /* 0x000fe20003f84070 */
[----:B------:R-:W-:Y:S01]  /*14370*/  IMAD.HI.U32 R177, R205, R182, RZ ;  /* 0x000000b6cdb17227 */ /* 0x000fe200078e00ff */
[----:B------:R1:W-:Y:S03]  /*14380*/  STL [R1+0x1c8], R10 ;  /* 0x0001c80a01007387 */ /* 0x0003e60000100800 */
[----:B------:R-:W-:Y:S01]  /*14390*/  @!P6 IMAD.MOV R26, RZ, RZ, -R26 ;  /* 0x000000ffff1ae224 */ /* 0x000fe200078e0a1a */
[----:B------:R-:W-:Y:S01]  /*143a0*/  ISETP.GE.AND P6, PT, R12, RZ, PT ;  /* 0x000000ff0c00720c */ /* 0x000fe20003fc6270 */
[----:B------:R-:W-:Y:S01]  /*143b0*/  IMAD.MOV R177, RZ, RZ, -R177 ;  /* 0x000000ffffb17224 */ /* 0x000fe200078e0ab1 */
[----:B------:R-:W-:Y:S01]  /*143c0*/  STL [R1+0x24dc], R17 ;  /* 0x0024dc1101007387 */ /* 0x000fe20000100800 */
[----:B------:R-:W-:Y:S01]  /*143d0*/  @!P5 IMAD.IADD R184, R184, 0x1, -R251 ;  /* 0x00000001b8b8d824 */ /* 0x000fe200078e0afb */
[----:B------:R-:W-:Y:S01]  /*143e0*/  ISETP.GE.AND P5, PT, R9, RZ, PT ;  /* 0x000000ff0900720c */ /* 0x000fe20003fa6270 */
[----:B------:R-:W-:Y:S01]  /*143f0*/  IMAD R182, R251, R177, R182 ;  /* 0x000000b1fbb67224 */ /* 0x000fe200078e02b6 */
[C---:B-1----:R-:W-:Y:S01]  /*14400*/  IADD3 R10, R248.reuse, 0x18e, RZ ;  /* 0x0000018ef80a7810 */ /* 0x042fe20007ffe0ff */
[----:B------:R-:W-:Y:S01]  /*14410*/  IMAD.MOV.U32 R9, RZ, RZ, R186 ;  /* 0x000000ffff097224 */ /* 0x000fe200078e00ba */
[----:B------:R-:W-:Y:S01]  /*14420*/  STL [R1+0x24e8], R21 ;  /* 0x0024e81501007387 */ /* 0x000fe20000100800 */
[----:B------:R-:W-:Y:S01]  /*14430*/  IMAD.HI.U32 R197, R205, R181, RZ ;  /* 0x000000b5cdc57227 */ /* 0x000fe200078e00ff */
[----:B------:R-:W-:-:S02]  /*14440*/  IADD3 R12, R248, 0x18f, RZ ;  /* 0x0000018ff80c7810 */ /* 0x000fc40007ffe0ff */
[----:B------:R-:W-:Y:S01]  /*14450*/  STL [R1+0x24e4], R10 ;  /* 0x0024e40a01007387 */ /* 0x000fe20000100800 */
[--C-:B------:R-:W-:Y:S01]  /*14460*/  @!P3 IMAD.IADD R185, R185, 0x1, -R251.reuse ;  /* 0x00000001b9b9b824 */ /* 0x100fe200078e0afb */
[----:B------:R-:W-:Y:S01]  /*14470*/  ISETP.GT.U32.AND P3, PT, R251, R182, PT ;  /* 0x000000b6fb00720c */ /* 0x000fe20003f64070 */
[----:B------:R-:W-:Y:S01]  /*14480*/  @!P4 IMAD.IADD R183, R183, 0x1, -R251 ;  /* 0x00000001b7b7c824 */ /* 0x000fe200078e0afb */
[----:B------:R-:W-:Y:S01]  /*14490*/  STL [R1+0x1c4], R27 ;  /* 0x0001c41b01007387 */ /* 0x000fe20000100800 */
[----:B------:R-:W-:Y:S01]  /*144a0*/  @!P6 IMAD.MOV R9, RZ, RZ, -R9 ;  /* 0x000000ffff09e224 */ /* 0x000fe200078e0a09 */
[C---:B------:R-:W-:Y:S01]  /*144b0*/  ISETP.GT.U32.AND P6, PT, R251.reuse, R184, PT ;  /* 0x000000b8fb00720c */ /* 0x040fe20003fc4070 */
[----:B------:R-:W-:Y:S01]  /*144c0*/  IMAD.MOV R197, RZ, RZ, -R197 ;  /* 0x000000ffffc57224 */ /* 0x000fe200078e0ac5 */
[----:B------:R-:W-:Y:S01]  /*144d0*/  ISETP.GT.U32.AND P4, PT, R251, R183, PT ;  /* 0x000000b7fb00720c */ /* 0x000fe20003f84070 */
[----:B------:R-:W-:Y:S01]  /*144e0*/  STL [R1+0x1c0], R26 ;  /* 0x0001c01a01007387 */ /* 0x000fe20000100800 */
[----:B------:R-:W-:Y:S01]  /*144f0*/  IMAD.HI.U32 R177, R205, R180, RZ ;  /* 0x000000b4cdb17227 */ /* 0x000fe200078e00ff */
[----:B------:R-:W-:-:S02]  /*14500*/  IABS R188, R10 ;  /* 0x0000000a00bc7213 */ /* 0x000fc40000000000 */
[----:B------:R1:W-:Y:S01]  /*14510*/  STL [R1+0x1bc], R9 ;  /* 0x0001bc0901007387 */ /* 0x0003e20000100800 */
[C---:B------:R-:W-:Y:S02]  /*14520*/  IMAD R181, R251.reuse, R197, R181 ;  /* 0x000000c5fbb57224 */ /* 0x040fe400078e02b5 */
[----:B------:R-:W-:Y:S02]  /*14530*/  IMAD.MOV R177, RZ, RZ, -R177 ;  /* 0x000000ffffb17224 */ /* 0x000fe400078e0ab1 */
[--C-:B------:R-:W-:Y:S02]  /*14540*/  @!P3 IMAD.IADD R182, R182, 0x1, -R251.reuse ;  /* 0x00000001b6b6b824 */ /* 0x100fe400078e0afb */
[----:B------:R-:W-:Y:S01]  /*14550*/  IMAD R180, R251, R177, R180 ;  /* 0x000000b1fbb47224 */ /* 0x000fe200078e02b4 */
[----:B------:R-:W-:Y:S01]  /*14560*/  IABS R177, R5 ;  /* 0x0000000500b17213 */ /* 0x000fe20000000000 */
[----:B------:R-:W-:Y:S01]  /*14570*/  @!P4 IMAD.IADD R183, R183, 0x1, -R251 ;  /* 0x00000001b7b7c824 */ /* 0x000fe200078e0afb */
[C---:B------:R-:W-:Y:S01]  /*14580*/  ISETP.GT.U32.AND P3, PT, R251.reuse, R182, PT ;  /* 0x000000b6fb00720c */ /* 0x040fe20003f64070 */
[----:B-1----:R-:W-:Y:S01]  /*14590*/  IMAD.MOV.U32 R9, RZ, RZ, R185 ;  /* 0x000000ffff097224 */ /* 0x002fe200078e00b9 */
[----:B------:R-:W-:Y:S01]  /*145a0*/  ISETP.GE.AND P4, PT, R0, RZ, PT ;  /* 0x000000ff0000720c */ /* 0x000fe20003f86270 */
[----:B------:R-:W-:Y:S01]  /*145b0*/  @!P6 IMAD.IADD R184, R184, 0x1, -R251 ;  /* 0x00000001b8b8e824 */ /* 0x000fe200078e0afb */
[C---:B------:R-:W-:Y:S01]  /*145c0*/  ISETP.GT.U32.AND P6, PT, R251.reuse, R180, PT ;  /* 0x000000b4fb00720c */ /* 0x040fe20003fc4070 */
[----:B------:R-:W-:Y:S01]  /*145d0*/  @!P5 IMAD.MOV R9, RZ, RZ, -R9 ;  /* 0x000000ffff09d224 */ /* 0x000fe200078e0a09 */
[----:B------:R-:W-:Y:S01]  /*145e0*/  ISETP.GT.U32.AND P5, PT, R251, R181, PT ;  /* 0x000000b5fb00720c */ /* 0x000fe20003fa4070 */
[----:B------:R-:W-:Y:S01]  /*145f0*/  IMAD.HI.U32 R175, R205, R179, RZ ;  /* 0x000000b3cdaf7227 */ /* 0x000fe200078e00ff */
[----:B------:R-:W-:-:S02]  /*14600*/  IADD3 R0, R248, 0x191, RZ ;  /* 0x00000191f8007810 */ /* 0x000fc40007ffe0ff */
[----:B------:R1:W-:Y:S01]  /*14610*/  STL [R1+0x1b8], R9 ;  /* 0x0001b80901007387 */ /* 0x0003e20000100800 */
[----:B------:R-:W-:Y:S02]  /*14620*/  IMAD.MOV R175, RZ, RZ, -R175 ;  /* 0x000000ffffaf7224 */ /* 0x000fe400078e0aaf */
[----:B------:R-:W-:Y:S01]  /*14630*/  @!P3 IMAD.IADD R182, R182, 0x1, -R251 ;  /* 0x00000001b6b6b824 */ /* 0x000fe200078e0afb */
[----:B------:R-:W-:Y:S01]  /*14640*/  ISETP.GE.AND P3, PT, R20, RZ, PT ;  /* 0x000000ff1400720c */ /* 0x000fe20003f66270 */
[----:B------:R-:W-:Y:S01]  /*14650*/  STL [R1+0x24cc], R12 ;  /* 0x0024cc0c01007387 */ /* 0x000fe20000100800 */
[----:B------:R-:W-:Y:S02]  /*14660*/  IMAD R179, R251, R175, R179 ;  /* 0x000000affbb37224 */ /* 0x000fe400078e02b3 */
[--C-:B------:R-:W-:Y:S02]  /*14670*/  @!P6 IMAD.IADD R180, R180, 0x1, -R251.reuse ;  /* 0x00000001b4b4e824 */ /* 0x100fe400078e0afb */
[----:B------:R-:W-:Y:S01]  /*14680*/  @!P5 IMAD.IADD R181, R181, 0x1, -R251 ;  /* 0x00000001b5b5d824 */ /* 0x000fe200078e0afb */
[----:B------:R-:W-:Y:S01]  /*14690*/  ISETP.GE.AND P5, PT, R14, RZ, PT ;  /* 0x000000ff0e00720c */ /* 0x000fe20003fa6270 */
[----:B------:R-:W-:Y:S01]  /*146a0*/  IMAD.MOV.U32 R14, RZ, RZ, R184 ;  /* 0x000000ffff0e7224 */ /* 0x000fe200078e00b8 */
[----:B-1----:R-:W-:Y:S01]  /*146b0*/  IADD3 R9, R248, 0x190, RZ ;  /* 0x00000190f8097810 */ /* 0x002fe20007ffe0ff */
[----:B------:R-:W-:Y:S01]  /*146c0*/  IMAD.HI.U32 R175, R205, R178, RZ ;  /* 0x000000b2cdaf7227 */ /* 0x000fe200078e00ff */
[----:B------:R-:W-:-:S02]  /*146d0*/  ISETP.GT.U32.AND P6, PT, R251, R180, PT ;  /* 0x000000b4fb00720c */ /* 0x000fc40003fc4070 */
[----:B------:R-:W-:Y:S01]  /*146e0*/  IABS R184, R9 ;  /* 0x0000000900b87213 */ /* 0x000fe20000000000 */
[----:B------:R-:W-:Y:S01]  /*146f0*/  @!P4 IMAD.MOV R14, RZ, RZ, -R14 ;  /* 0x000000ffff0ec224 */ /* 0x000fe200078e0a0e */
[----:B------:R-:W-:Y:S01]  /*14700*/  STL [R1+0x24d0], R9 ;  /* 0x0024d00901007387 */ /* 0x000fe20000100800 */
[----:B------:R-:W-:Y:S01]  /*14710*/  ISETP.GT.U32.AND P4, PT, R251, R181, PT ;  /* 0x000000b5fb00720c */ /* 0x000fe20003f84070 */
[----:B------:R-:W-:Y:S02]  /*14720*/  IMAD.HI.U32 R174, R205, R177, RZ ;  /* 0x000000b1cdae7227 */ /* 0x000fe400078e00ff */
[----:B------:R-:W-:Y:S02]  /*14730*/  STL [R1+0x24d8], R0 ;  /* 0x0024d80001007387 */ /* 0x000fe40000100800 */
[----:B------:R-:W-:Y:S02]  /*14740*/  IMAD.MOV R175, RZ, RZ, -R175 ;  /* 0x000000ffffaf7224 */ /* 0x000fe400078e0aaf */
[----:B------:R1:W-:Y:S01]  /*14750*/  STL [R1+0x1b4], R14 ;  /* 0x0001b40e01007387 */ /* 0x0003e20000100800 */
[----:B------:R-:W-:-:S02]  /*14760*/  IMAD.MOV.U32 R20, RZ, RZ, R183 ;  /* 0x000000ffff147224 */ /* 0x000fc400078e00b7 */
[----:B------:R-:W-:Y:S02]  /*14770*/  IMAD.MOV R174, RZ, RZ, -R174 ;  /* 0x000000ffffae7224 */ /* 0x000fe400078e0aae */
[C---:B------:R-:W-:Y:S01]  /*14780*/  IMAD R178, R251.reuse, R175, R178 ;  /* 0x000000affbb27224 */ /* 0x040fe200078e02b2 */
[----:B------:R-:W-:Y:S01]  /*14790*/  IABS R175, R24 ;  /* 0x0000001800af7213 */ /* 0x000fe20000000000 */
[----:B------:R-:W-:Y:S01]  /*147a0*/  @!P3 IMAD.MOV R20, RZ, RZ, -R20 ;  /* 0x000000ffff14b224 */ /* 0x000fe200078e0a14 */
[----:B------:R-:W-:Y:S01]  /*147b0*/  ISETP.GE.AND P3, PT, R16, RZ, PT ;  /* 0x000000ff1000720c */ /* 0x000fe20003f66270 */
[----:B------:R-:W-:Y:S01]  /*147c0*/  IMAD R177, R251, R174, R177 ;  /* 0x000000aefbb17224 */ /* 0x000fe200078e02b1 */
[----:B------:R-:W-:Y:S01]  /*147d0*/  IABS R174, R19 ;  /* 0x0000001300ae7213 */ /* 0x000fe20000000000 */
[----:B-1----:R-:W-:Y:S01]  /*147e0*/  IMAD.MOV.U32 R14, RZ, RZ, R182 ;  /* 0x000000ffff0e7224 */ /* 0x002fe200078e00b6 */
[----:B------:R1:W-:Y:S01]  /*147f0*/  STL [R1+0x1b0], R20 ;  /* 0x0001b01401007387 */ /* 0x0003e20000100800 */
[--C-:B------:R-:W-:Y:S01]  /*14800*/  @!P4 IMAD.IADD R181, R181, 0x1, -R251.reuse ;  /* 0x00000001b5b5c824 */ /* 0x100fe200078e0afb */
[C---:B------:R-:W-:Y:S01]  /*14810*/  ISETP.GT.U32.AND P4, PT, R251.reuse, R178, PT ;  /* 0x000000b2fb00720c */ /* 0x040fe20003f84070 */
[----:B------:R-:W-:Y:S01]  /*14820*/  @!P5 IMAD.MOV R14, RZ, RZ, -R14 ;  /* 0x000000ffff0ed224 */ /* 0x000fe200078e0a0e */
[C---:B------:R-:W-:Y:S01]  /*14830*/  ISETP.GT.U32.AND P5, PT, R251.reuse, R179, PT ;  /* 0x000000b3fb00720c */ /* 0x040fe20003fa4070 */
[----:B------:R-:W-:Y:S01]  /*14840*/  @!P6 IMAD.IADD R180, R180, 0x1, -R251 ;  /* 0x00000001b4b4e824 */ /* 0x000fe200078e0afb */
[----:B------:R-:W-:Y:S01]  /*14850*/  ISETP.GT.U32.AND P6, PT, R251, R177, PT ;  /* 0x000000b1fb00720c */ /* 0x000fe20003fc4070 */
[----:B------:R-:W-:Y:S01]  /*14860*/  IMAD.HI.U32 R196, R205, R194, RZ ;  /* 0x000000c2cdc47227 */ /* 0x000fe200078e00ff */
[----:B------:R2:W-:Y:S01]  /*14870*/  STL [R1+0x1ac], R14 ;  /* 0x0001ac0e01007387 */ /* 0x0005e20000100800 */
[----:B------:R-:W-:-:S02]  /*14880*/  IADD3 R16, R248, 0x193, RZ ;  /* 0x00000193f8107810 */ /* 0x000fc40007ffe0ff */
[C---:B-1----:R-:W-:Y:S01]  /*14890*/  IADD3 R20, R248.reuse, 0x192, RZ ;  /* 0x00000192f8147810 */ /* 0x042fe20007ffe0ff */
[----:B------:R-:W-:Y:S02]  /*148a0*/  IMAD.MOV R196, RZ, RZ, -R196 ;  /* 0x000000ffffc47224 */ /* 0x000fe400078e0ac4 */
[----:B------:R-:W-:Y:S02]  /*148b0*/  IMAD.HI.U32 R173, R205, R175, RZ ;  /* 0x000000afcdad7227 */ /* 0x000fe400078e00ff */
[----:B------:R-:W-:Y:S02]  /*148c0*/  STL [R1+0x24c4], R20 ;  /* 0x0024c41401007387 */ /* 0x000fe40000100800 */
[----:B------:R-:W-:Y:S01]  /*148d0*/  @!P5 IMAD.IADD R179, R179, 0x1, -R251 ;  /* 0x00000001b3b3d824 */ /* 0x000fe200078e0afb */
[----:B------:R-:W-:Y:S01]  /*148e0*/  ISETP.GE.AND P5, PT, R15, RZ, PT ;  /* 0x000000ff0f00720c */ /* 0x000fe20003fa6270 */
[----:B--2---:R-:W-:Y:S01]  /*148f0*/  IMAD.MOV.U32 R14, RZ, RZ, R181 ;  /* 0x000000ffff0e7224 */ /* 0x004fe200078e00b5 */
[----:B------:R-:W-:Y:S01]  /*14900*/  IADD3 R15, R248, 0x194, RZ ;  /* 0x00000194f80f7810 */ /* 0x000fe20007ffe0ff */
[----:B------:R-:W-:Y:S01]  /*14910*/  @!P4 IMAD.IADD R178, R178, 0x1, -R251 ;  /* 0x00000001b2b2c824 */ /* 0x000fe200078e0afb */
[----:B------:R-:W-:Y:S01]  /*14920*/  ISETP.GT.U32.AND P4, PT, R251, R179, PT ;  /* 0x000000b3fb00720c */ /* 0x000fe20003f84070 */
[----:B------:R-:W-:-:S02]  /*14930*/  @!P3 IMAD.MOV R14, RZ, RZ, -R14 ;  /* 0x000000ffff0eb224 */ /* 0x000fc400078e0a0e */
[C---:B------:R-:W-:Y:S01]  /*14940*/  IMAD R176, R251.reuse, R196, R194 ;  /* 0x000000c4fbb07224 */ /* 0x040fe200078e02c2 */
[----:B------:R-:W-:Y:S01]  /*14950*/  ISETP.GT.U32.AND P3, PT, R251, R178, PT ;  /* 0x000000b2fb00720c */ /* 0x000fe20003f64070 */
[----:B------:R-:W-:Y:S01]  /*14960*/  @!P6 IMAD.IADD R177, R177, 0x1, -R251 ;  /* 0x00000001b1b1e824 */ /* 0x000fe200078e0afb */
[----:B------:R1:W-:Y:S01]  /*14970*/  STL [R1+0x1a8], R14 ;  /* 0x0001a80e01007387 */ /* 0x0003e20000100800 */
[----:B------:R-:W-:Y:S02]  /*14980*/  IMAD.MOV R173, RZ, RZ, -R173 ;  /* 0x000000ffffad7224 */ /* 0x000fe400078e0aad */
[----:B------:R-:W-:Y:S01]  /*14990*/  IMAD.HI.U32 R172, R205, R174, RZ ;  /* 0x000000aecdac7227 */ /* 0x000fe200078e00ff */
[C---:B------:R-:W-:Y:S01]  /*149a0*/  ISETP.GT.U32.AND P6, PT, R251.reuse, R177, PT ;  /* 0x000000b1fb00720c */ /* 0x040fe20003fc4070 */
[----:B------:R-:W-:Y:S02]  /*149b0*/  STL [R1+0x24b4], R16 ;  /* 0x0024b41001007387 */ /* 0x000fe40000100800 */
[----:B------:R-:W-:Y:S01]  /*149c0*/  IMAD R175, R251, R173, R175 ;  /* 0x000000adfbaf7224 */ /* 0x000fe200078e02af */
[----:B------:R-:W-:Y:S01]  /*149d0*/  IABS R173, R6 ;  /* 0x0000000600ad7213 */ /* 0x000fe20000000000 */
[----:B------:R-:W-:-:S02]  /*149e0*/  IMAD.MOV R172, RZ, RZ, -R172 ;  /* 0x000000ffffac7224 */ /* 0x000fc400078e0aac */
[----:B-1----:R-:W-:Y:S02]  /*149f0*/  IMAD.MOV.U32 R14, RZ, RZ, R180 ;  /* 0x000000ffff0e7224 */ /* 0x002fe400078e00b4 */
[--C-:B------:R-:W-:Y:S01]  /*14a00*/  @!P4 IMAD.IADD R179, R179, 0x1, -R251.reuse ;  /* 0x00000001b3b3c824 */ /* 0x100fe200078e0afb */
[C---:B------:R-:W-:Y:S01]  /*14a10*/  ISETP.GT.U32.AND P4, PT, R251.reuse, R175, PT ;  /* 0x000000affb00720c */ /* 0x040fe20003f84070 */
        /* <DEDUP_REMOVED lines=9> */
[----:B------:R1:W-:Y:S01]  /*14ab0*/  STL [R1+0x1a4], R14 ;  /* 0x0001a40e01007387 */ /* 0x0003e20000100800 */
[----:B------:R-:W-:-:S02]  /*14ac0*/  IADD3 R8, R248, 0x195, RZ ;  /* 0x00000195f8087810 */ /* 0x000fc40007ffe0ff */
[--C-:B------:R-:W-:Y:S01]  /*14ad0*/  @!P4 IMAD.IADD R175, R175, 0x1, -R251.reuse ;  /* 0x00000001afafc824 */ /* 0x100fe200078e0afb */
[----:B------:R-:W-:Y:S01]  /*14ae0*/  ISETP.GE.AND P4, PT, R5, RZ, PT ;  /* 0x000000ff0500720c */ /* 0x000fe20003f86270 */
[----:B------:R-:W-:Y:S01]  /*14af0*/  @!P5 IMAD.IADD R176, R176, 0x1, -R251 ;  /* 0x00000001b0b0d824 */ /* 0x000fe200078e0afb */
[----:B------:R-:W-:Y:S01]  /*14b00*/  ISETP.GE.AND P5, PT, R7, RZ, PT ;  /* 0x000000ff0700720c */ /* 0x000fe20003fa6270 */
[----:B------:R-:W-:Y:S01]  /*14b10*/  IMAD.MOV.U32 R7, RZ, RZ, R179 ;  /* 0x000000ffff077224 */ /* 0x000fe200078e00b3 */
[----:B------:R-:W-:Y:S01]  /*14b20*/  STL [R1+0x24bc], R15 ;  /* 0x0024bc0f01007387 */ /* 0x000fe20000100800 */
[----:B------:R-:W-:Y:S01]  /*14b30*/  IMAD.MOV.U32 R5, RZ, RZ, R178 ;  /* 0x000000ffff057224 */ /* 0x000fe200078e00b2 */
[----:B-1----:R-:W-:Y:S01]  /*14b40*/  IADD3 R14, R248, 0x197, RZ ;  /* 0x00000197f80e7810 */ /* 0x002fe20007ffe0ff */
[----:B------:R-:W-:Y:S01]  /*14b50*/  @!P3 IMAD.MOV R7, RZ, RZ, -R7 ;  /* 0x000000ffff07b224 */ /* 0x000fe200078e0a07 */
[C---:B------:R-:W-:Y:S01]  /*14b60*/  ISETP.GT.U32.AND P3, PT, R251.reuse, R176, PT ;  /* 0x000000b0fb00720c */ /* 0x040fe20003f64070 */
[----:B------:R-:W-:Y:S01]  /*14b70*/  @!P6 IMAD.IADD R174, R174, 0x1, -R251 ;  /* 0x00000001aeaee824 */ /* 0x000fe200078e0afb */
[----:B------:R-:W-:Y:S01]  /*14b80*/  ISETP.GT.U32.AND P6, PT, R251, R175, PT ;  /* 0x000000affb00720c */ /* 0x000fe20003fc4070 */
[----:B------:R-:W-:Y:S01]  /*14b90*/  IMAD.HI.U32 R196, R205, R172, RZ ;  /* 0x000000accdc47227 */ /* 0x000fe200078e00ff */
[----:B------:R1:W-:Y:S03]  /*14ba0*/  STL [R1+0x1a0], R7 ;  /* 0x0001a00701007387 */ /* 0x0003e60000100800 */
[----:B------:R-:W-:Y:S01]  /*14bb0*/  @!P5 IMAD.MOV R5, RZ, RZ, -R5 ;  /* 0x000000ffff05d224 */ /* 0x000fe200078e0a05 */
[----:B------:R-:W-:Y:S01]  /*14bc0*/  ISETP.GT.U32.AND P5, PT, R251, R174, PT ;  /* 0x000000aefb00720c */ /* 0x000fe20003fa4070 */
[----:B------:R-:W-:-:S02]  /*14bd0*/  IMAD.MOV R197, RZ, RZ, -R197 ;  /* 0x000000ffffc57224 */ /* 0x000fc400078e0ac5 */
[----:B------:R-:W-:Y:S01]  /*14be0*/  IMAD.MOV R196, RZ, RZ, -R196 ;  /* 0x000000ffffc47224 */ /* 0x000fe200078e0ac4 */
[----:B------:R2:W-:Y:S01]  /*14bf0*/  STL [R1+0x19c], R5 ;  /* 0x00019c0501007387 */ /* 0x0005e20000100800 */
[C---:B------:R-:W-:Y:S01]  /*14c00*/  IMAD R173, R251.reuse, R197, R173 ;  /* 0x000000c5fbad7224 */ /* 0x040fe200078e02ad */
[----:B-1----:R-:W-:Y:S01]  /*14c10*/  IADD3 R7, R248, 0x198, RZ ;  /* 0x00000198f8077810 */ /* 0x002fe20007ffe0ff */
[----:B------:R-:W-:Y:S02]  /*14c20*/  IMAD R172, R251, R196, R172 ;  /* 0x000000c4fbac7224 */ /* 0x000fe400078e02ac */
[--C-:B------:R-:W-:Y:S02]  /*14c30*/  @!P6 IMAD.IADD R175, R175, 0x1, -R251.reuse ;  /* 0x00000001afafe824 */ /* 0x100fe400078e0afb */
[--C-:B------:R-:W-:Y:S01]  /*14c40*/  @!P3 IMAD.IADD R176, R176, 0x1, -R251.reuse ;  /* 0x00000001b0b0b824 */ /* 0x100fe200078e0afb */
[----:B------:R-:W-:Y:S01]  /*14c50*/  ISETP.GT.U32.AND P6, PT, R251, R172, PT ;  /* 0x000000acfb00720c */ /* 0x000fe20003fc4070 */
[----:B------:R-:W-:Y:S01]  /*14c60*/  @!P5 IMAD.IADD R174, R174, 0x1, -R251 ;  /* 0x00000001aeaed824 */ /* 0x000fe200078e0afb */
[----:B------:R-:W-:Y:S01]  /*14c70*/  ISETP.GE.AND P3, PT, R25, RZ, PT ;  /* 0x000000ff1900720c */ /* 0x000fe20003f66270 */
[----:B--2---:R-:W-:Y:S01]  /*14c80*/  IMAD.MOV.U32 R5, RZ, RZ, R177 ;  /* 0x000000ffff057224 */ /* 0x004fe200078e00b1 */
[----:B------:R-:W-:Y:S01]  /*14c90*/  ISETP.GE.AND P5, PT, R24, RZ, PT ;  /* 0x000000ff1800720c */ /* 0x000fe20003fa6270 */
[----:B------:R-:W-:-:S04]  /*14ca0*/  IMAD.HI.U32 R194, R205, R171, RZ ;  /* 0x000000abcdc27227 */ /* 0x000fc800078e00ff */
[----:B------:R-:W-:Y:S01]  /*14cb0*/  @!P4 IMAD.MOV R5, RZ, RZ, -R5 ;  /* 0x000000ffff05c224 */ /* 0x000fe200078e0a05 */
[----:B------:R-:W-:Y:S01]  /*14cc0*/  ISETP.GT.U32.AND P4, PT, R251, R173, PT ;  /* 0x000000adfb00720c */ /* 0x000fe20003f84070 */
[----:B------:R-:W-:-:S03]  /*14cd0*/  IMAD.HI.U32 R195, R205, R190, RZ ;  /* 0x000000becdc37227 */ /* 0x000fc600078e00ff */
[----:B------:R1:W-:Y:S01]  /*14ce0*/  STL [R1+0x198], R5 ;  /* 0x0001980501007387 */ /* 0x0003e20000100800 */
[----:B------:R-:W-:Y:S02]  /*14cf0*/  @!P6 IMAD.IADD R172, R172, 0x1, -R251 ;  /* 0x00000001acace824 */ /* 0x000fe400078e0afb */
[----:B------:R-:W-:Y:S01]  /*14d00*/  IMAD.MOV R194, RZ, RZ, -R194 ;  /* 0x000000ffffc27224 */ /* 0x000fe200078e0ac2 */
[----:B------:R-:W-:Y:S01]  /*14d10*/  STL [R1+0x24a0], R8 ;  /* 0x0024a00801007387 */ /* 0x000fe20000100800 */
[----:B------:R-:W-:-:S04]  /*14d20*/  IMAD.HI.U32 R193, R205, R170, RZ ;  /* 0x000000aacdc17227 */ /* 0x000fc800078e00ff */
        /* <DEDUP_REMOVED lines=8> */
[C---:B------:R-:W-:Y:S01]  /*14db0*/  IMAD R171, R251.reuse, R194, R171 ;  /* 0x000000c2fbab7224 */ /* 0x040fe200078e02ab */
[----:B------:R-:W-:Y:S01]  /*14dc0*/  STL [R1+0x24a4], R5 ;  /* 0x0024a40501007387 */ /* 0x000fe20000100800 */
[----:B------:R-:W-:Y:S01]  /*14dd0*/  IMAD.MOV.U32 R24, RZ, RZ, R175 ;  /* 0x000000ffff187224 */ /* 0x000fe200078e00af */
[----:B------:R-:W-:Y:S01]  /*14de0*/  IABS R194, R2 ;  /* 0x0000000200c27213 */ /* 0x000fe20000000000 */
[----:B------:R-:W-:Y:S01]  /*14df0*/  IMAD.MOV R193, RZ, RZ, -R193 ;  /* 0x000000ffffc17224 */ /* 0x000fe200078e0ac1 */
[----:B------:R-:W-:Y:S01]  /*14e00*/  STL [R1+0x24a8], R14 ;  /* 0x0024a80e01007387 */ /* 0x000fe20000100800 */
[----:B------:R-:W-:-:S02]  /*14e10*/  IMAD R190, R251, R195, R190 ;  /* 0x000000c3fbbe7224 */ /* 0x000fc400078e02be */
[----:B------:R-:W-:Y:S01]  /*14e20*/  @!P5 IMAD.MOV R24, RZ, RZ, -R24 ;  /* 0x000000ffff18d224 */ /* 0x000fe200078e0a18 */
[----:B------:R-:W-:Y:S01]  /*14e30*/  STL [R1+0x24ac], R7 ;  /* 0x0024ac0701007387 */ /* 0x000fe20000100800 */
[C---:B------:R-:W-:Y:S01]  /*14e40*/  IMAD R170, R251.reuse, R193, R170 ;  /* 0x000000c1fbaa7224 */ /* 0x040fe200078e02aa */
[----:B------:R-:W-:Y:S01]  /*14e50*/  ISETP.GT.U32.AND P5, PT, R251, R171, PT ;  /* 0x000000abfb00720c */ /* 0x000fe20003fa4070 */
[--C-:B------:R-:W-:Y:S01]  /*14e60*/  @!P6 IMAD.IADD R173, R173, 0x1, -R251.reuse ;  /* 0x00000001adade824 */ /* 0x100fe200078e0afb */
[----:B------:R1:W-:Y:S01]  /*14e70*/  STL [R1+0x194], R19 ;  /* 0x0001941301007387 */ /* 0x0003e20000100800 */
[----:B------:R-:W-:Y:S01]  /*14e80*/  ISETP.GT.U32.AND P6, PT, R251, R190, PT ;  /* 0x000000befb00720c */ /* 0x000fe20003fc4070 */
[----:B------:R-:W-:Y:S01]  /*14e90*/  @!P3 IMAD.IADD R172, R172, 0x1, -R251 ;  /* 0x00000001acacb824 */ /* 0x000fe200078e0afb */
[----:B------:R-:W-:Y:S01]  /*14ea0*/  ISETP.GE.AND P3, PT, R6, RZ, PT ;  /* 0x000000ff0600720c */ /* 0x000fe20003f66270 */
[----:B------:R-:W-:Y:S01]  /*14eb0*/  IMAD.HI.U32 R196, R205, R191, RZ ;  /* 0x000000bfcdc47227 */ /* 0x000fe200078e00ff */
[----:B------:R-:W-:Y:S01]  /*14ec0*/  IABS R193, R18 ;  /* 0x0000001200c17213 */ /* 0x000fe20000000000 */
[----:B------:R-:W-:Y:S02]  /*14ed0*/  STL [R1+0x190], R24 ;  /* 0x0001901801007387 */ /* 0x000fe40000100800 */
[----:B------:R-:W-:-:S02]  /*14ee0*/  IMAD.MOV R196, RZ, RZ, -R196 ;  /* 0x000000ffffc47224 */ /* 0x000fc400078e0ac4 */
[----:B-1----:R-:W-:Y:S02]  /*14ef0*/  IMAD.MOV.U32 R19, RZ, RZ, R174 ;  /* 0x000000ffff137224 */ /* 0x002fe400078e00ae */
[----:B------:R-:W-:Y:S01]  /*14f00*/  @!P5 IMAD.IADD R171, R171, 0x1, -R251 ;  /* 0x00000001ababd824 */ /* 0x000fe200078e0afb */
[----:B------:R-:W-:Y:S01]  /*14f10*/  ISETP.GE.AND P5, PT, R4, RZ, PT ;  /* 0x000000ff0400720c */ /* 0x000fe20003fa6270 */
[----:B------:R-:W-:Y:S01]  /*14f20*/  @!P4 IMAD.MOV R19, RZ, RZ, -R19 ;  /* 0x000000ffff13c224 */ /* 0x000fe200078e0a13 */
[----:B------:R-:W-:Y:S01]  /*14f30*/  ISETP.GT.U32.AND P4, PT, R251, R170, PT ;  /* 0x000000aafb00720c */ /* 0x000fe20003f84070 */
[----:B------:R-:W-:Y:S02]  /*14f40*/  IMAD.MOV.U32 R4, RZ, RZ, R173 ;  /* 0x000000ffff047224 */ /* 0x000fe400078e00ad */
[----:B------:R-:W-:Y:S01]  /*14f50*/  @!P6 IMAD.IADD R190, R190, 0x1, -R251 ;  /* 0x00000001bebee824 */ /* 0x000fe200078e0afb */
[----:B------:R1:W-:Y:S01]  /*14f60*/  STL [R1+0x18c], R19 ;  /* 0x00018c1301007387 */ /* 0x0003e20000100800 */
[----:B------:R-:W-:-:S02]  /*14f70*/  @!P3 IMAD.MOV R4, RZ, RZ, -R4 ;  /* 0x000000ffff04b224 */ /* 0x000fc400078e0a04 */
[C---:B------:R-:W-:Y:S01]  /*14f80*/  IMAD R191, R251.reuse, R196, R191 ;  /* 0x000000c4fbbf7224 */ /* 0x040fe200078e02bf */
[----:B------:R-:W-:Y:S01]  /*14f90*/  ISETP.GT.U32.AND P3, PT, R251, R190, PT ;  /* 0x000000befb00720c */ /* 0x000fe20003f64070 */
[----:B------:R-:W-:Y:S01]  /*14fa0*/  IMAD.MOV.U32 R6, RZ, RZ, R172 ;  /* 0x000000ffff067224 */ /* 0x000fe200078e00ac */
[----:B------:R2:W-:Y:S01]  /*14fb0*/  STL [R1+0x188], R4 ;  /* 0x0001880401007387 */ /* 0x0005e20000100800 */
[----:B------:R-:W-:Y:S01]  /*14fc0*/  IMAD.HI.U32 R197, R205, R192, RZ ;  /* 0x000000c0cdc57227 */ /* 0x000fe200078e00ff */
[----:B-1----:R-:W-:-:S03]  /*14fd0*/  IADD3 R19, R248, 0x19a, RZ ;  /* 0x0000019af8137810 */ /* 0x002fc60007ffe0ff */
[----:B------:R-:W-:Y:S01]  /*14fe0*/  @!P4 IMAD.IADD R170, R170, 0x1, -R251 ;  /* 0x00000001aaaac824 */ /* 0x000fe200078e0afb */
[C---:B------:R-:W-:Y:S01]  /*14ff0*/  ISETP.GT.U32.AND P4, PT, R251.reuse, R171, PT ;  /* 0x000000abfb00720c */ /* 0x040fe20003f84070 */
[----:B------:R-:W-:Y:S01]  /*15000*/  @!P5 IMAD.MOV R6, RZ, RZ, -R6 ;  /* 0x000000ffff06d224 */ /* 0x000fe200078e0a06 */
[C---:B------:R-:W-:Y:S01]  /*15010*/  ISETP.GT.U32.AND P5, PT, R251.reuse, R191, PT ;  /* 0x000000bffb00720c */ /* 0x040fe20003fa4070 */
[----:B------:R-:W-:Y:S01]  /*15020*/  IMAD.MOV R197, RZ, RZ, -R197 ;  /* 0x000000ffffc57224 */ /* 0x000fe200078e0ac5 */
[C---:B------:R-:W-:Y:S01]  /*15030*/  ISETP.GT.U32.AND P6, PT, R251.reuse, R170, PT ;  /* 0x000000aafb00720c */ /* 0x040fe20003fc4070 */
[----:B------:R-:W-:Y:S01]  /*15040*/  @!P3 IMAD.IADD R190, R190, 0x1, -R251 ;  /* 0x00000001bebeb824 */ /* 0x000fe200078e0afb */
[----:B------:R-:W-:Y:S01]  /*15050*/  ISETP.GE.AND P3, PT, R22, RZ, PT ;  /* 0x000000ff1600720c */ /* 0x000fe20003f66270 */
[----:B------:R-:W-:Y:S01]  /*15060*/  IMAD R192, R251, R197, R192 ;  /* 0x000000c5fbc07224 */ /* 0x000fe200078e02c0 */
[----:B--2---:R-:W-:Y:S01]  /*15070*/  IADD3 R4, R248, 0x199, RZ ;  /* 0x00000199f8047810 */ /* 0x004fe20007ffe0ff */
[----:B------:R-:W-:Y:S01]  /*15080*/  IMAD.HI.U32 R198, R205, R193, RZ ;  /* 0x000000c1cdc67227 */ /* 0x000fe200078e00ff */
[----:B------:R-:W-:-:S03]  /*15090*/  IABS R173, R19 ;  /* 0x0000001300ad7213 */ /* 0x000fc60000000000 */
[--C-:B------:R-:W-:Y:S01]  /*150a0*/  @!P4 IMAD.IADD R171, R171, 0x1, -R251.reuse ;  /* 0x00000001ababc824 */ /* 0x100fe200078e0afb */
[----:B------:R-:W-:Y:S01]  /*150b0*/  ISETP.GE.AND P4, PT, R23, RZ, PT ;  /* 0x000000ff1700720c */ /* 0x000fe20003f86270 */
[--C-:B------:R-:W-:Y:S01]  /*150c0*/  @!P5 IMAD.IADD R191, R191, 0x1, -R251.reuse ;  /* 0x00000001bfbfd824 */ /* 0x100fe200078e0afb */
[----:B------:R-:W-:Y:S01]  /*150d0*/  ISETP.GE.AND P5, PT, R13, RZ, PT ;  /* 0x000000ff0d00720c */ /* 0x000fe20003fa6270 */
[----:B------:R-:W-:Y:S01]  /*150e0*/  @!P6 IMAD.IADD R170, R170, 0x1, -R251 ;  /* 0x00000001aaaae824 */ /* 0x000fe200078e0afb */
[----:B------:R-:W-:Y:S01]  /*150f0*/  ISETP.GT.U32.AND P6, PT, R251, R192, PT ;  /* 0x000000c0fb00720c */ /* 0x000fe20003fc4070 */
[----:B------:R-:W-:Y:S01]  /*15100*/  IMAD.MOV.U32 R22, RZ, RZ, R171 ;  /* 0x000000ffff167224 */ /* 0x000fe200078e00ab */
[----:B------:R-:W-:Y:S01]  /*15110*/  STL [R1+0x248c], R4 ;  /* 0x00248c0401007387 */ /* 0x000fe20000100800 */
[----:B------:R-:W-:Y:S02]  /*15120*/  IMAD.MOV R198, RZ, RZ, -R198 ;  /* 0x000000ffffc67224 */ /* 0x000fe400078e0ac6 */
[----:B------:R-:W-:Y:S01]  /*15130*/  IMAD.MOV.U32 R13, RZ, RZ, R170 ;  /* 0x000000ffff0d7224 */ /* 0x000fe200078e00aa */
[----:B------:R1:W-:Y:S01]  /*15140*/  STL [R1+0x184], R6 ;  /* 0x0001840601007387 */ /* 0x0003e20000100800 */
[----:B------:R-:W-:-:S03]  /*15150*/  IMAD.HI.U32 R199, R205, R194, RZ ;  /* 0x000000c2cdc77227 */ /* 0x000fc600078e00ff */
[----:B------:R-:W-:Y:S01]  /*15160*/  STL [R1+0x2494], R19 ;  /* 0x0024941301007387 */ /* 0x000fe20000100800 */
[----:B------:R-:W-:Y:S01]  /*15170*/  @!P4 IMAD.MOV R22, RZ, RZ, -R22 ;  /* 0x000000ffff16c224 */ /* 0x000fe200078e0a16 */
[C---:B------:R-:W-:Y:S01]  /*15180*/  ISETP.GT.U32.AND P4, PT, R251.reuse, R191, PT ;  /* 0x000000bffb00720c */ /* 0x040fe20003f84070 */
[C---:B------:R-:W-:Y:S02]  /*15190*/  IMAD R193, R251.reuse, R198, R193 ;  /* 0x000000c6fbc17224 */ /* 0x040fe400078e02c1 */
[----:B------:R-:W-:Y:S01]  /*151a0*/  @!P3 IMAD.MOV R13, RZ, RZ, -R13 ;  /* 0x000000ffff0db224 */ /* 0x000fe200078e0a0d */
[----:B-1----:R-:W-:Y:S01]  /*151b0*/  IADD3 R6, R248, 0x19b, RZ ;  /* 0x0000019bf8067810 */ /* 0x002fe20007ffe0ff */
[----:B------:R-:W-:Y:S02]  /*151c0*/  IMAD.MOV R199, RZ, RZ, -R199 ;  /* 0x000000ffffc77224 */ /* 0x000fe400078e0ac7 */
[----:B------:R-:W-:Y:S01]  /*151d0*/  @!P6 IMAD.IADD R192, R192, 0x1, -R251 ;  /* 0x00000001c0c0e824 */ /* 0x000fe200078e0afb */
[C---:B------:R-:W-:Y:S01]  /*151e0*/  ISETP.GT.U32.AND P6, PT, R251.reuse, R193, PT ;  /* 0x000000c1fb00720c */ /* 0x040fe20003fc4070 */
[----:B------:R-:W-:Y:S01]  /*151f0*/  STL [R1+0x2498], R6 ;  /* 0x0024980601007387 */ /* 0x000fe20000100800 */
[----:B------:R-:W-:-:S02]  /*15200*/  IMAD R194, R251, R199, R194 ;  /* 0x000000c7fbc27224 */ /* 0x000fc400078e02c2 */
[----:B------:R-:W-:Y:S01]  /*15210*/  ISETP.GT.U32.AND P3, PT, R251, R192, PT ;  /* 0x000000c0fb00720c */ /* 0x000fe20003f64070 */
[----:B------:R-:W-:Y:S01]  /*15220*/  STL [R1+0x180], R22 ;  /* 0x0001801601007387 */ /* 0x000fe20000100800 */
[----:B------:R-:W-:Y:S01]  /*15230*/  @!P4 IMAD.IADD R191, R191, 0x1, -R251 ;  /* 0x00000001bfbfc824 */ /* 0x000fe200078e0afb */
[----:B------:R-:W-:Y:S01]  /*15240*/  ISETP.GE.AND P4, PT, R11, RZ, PT ;  /* 0x000000ff0b00720c */ /* 0x000fe20003f86270 */
[C---:B------:R-:W-:Y:S01]  /*15250*/  IMAD.HI.U32 R195, R205.reuse, R187, RZ ;  /* 0x000000bbcdc37227 */ /* 0x040fe200078e00ff */
[----:B------:R1:W-:Y:S01]  /*15260*/  STL [R1+0x17c], R13 ;  /* 0x00017c0d01007387 */ /* 0x0003e20000100800 */
[----:B------:R-:W-:Y:S02]  /*15270*/  IADD3 R11, R248, 0x19e, RZ ;  /* 0x0000019ef80b7810 */ /* 0x000fe40007ffe0ff */
[----:B------:R-:W-:-:S04]  /*15280*/  IMAD.HI.U32 R186, R205, R189, RZ ;  /* 0x000000bdcdba7227 */ /* 0x000fc800078e00ff */
[----:B------:R-:W-:Y:S02]  /*15290*/  @!P6 IMAD.IADD R193, R193, 0x1, -R251 ;  /* 0x00000001c1c1e824 */ /* 0x000fe400078e0afb */
[----:B------:R-:W-:Y:S02]  /*152a0*/  IMAD.MOV R195, RZ, RZ, -R195 ;  /* 0x000000ffffc37224 */ /* 0x000fe400078e0ac3 */
[----:B-1----:R-:W-:Y:S01]  /*152b0*/  IMAD.MOV.U32 R13, RZ, RZ, R190 ;  /* 0x000000ffff0d7224 */ /* 0x002fe200078e00be */
[----:B------:R-:W-:Y:S01]  /*152c0*/  ISETP.GT.U32.AND P6, PT, R251, R193, PT ;  /* 0x000000c1fb00720c */ /* 0x000fe20003fc4070 */
[----:B------:R-:W-:Y:S01]  /*152d0*/  @!P3 IMAD.IADD R192, R192, 0x1, -R251 ;  /* 0x00000001c0c0b824 */ /* 0x000fe200078e0afb */
[----:B------:R-:W-:Y:S01]  /*152e0*/  ISETP.GE.AND P3, PT, R3, RZ, PT ;  /* 0x000000ff0300720c */ /* 0x000fe20003f66270 */
[----:B------:R-:W-:Y:S01]  /*152f0*/  @!P5 IMAD.MOV R13, RZ, RZ, -R13 ;  /* 0x000000ffff0dd224 */ /* 0x000fe200078e0a0d */
[----:B------:R-:W-:Y:S01]  /*15300*/  ISETP.GT.U32.AND P5, PT, R251, R194, PT ;  /* 0x000000c2fb00720c */ /* 0x000fe20003fa4070 */
[----:B------:R-:W-:Y:S01]  /*15310*/  IMAD.MOV R186, RZ, RZ, -R186 ;  /* 0x000000ffffba7224 */ /* 0x000fe200078e0aba */
[----:B------:R-:W-:Y:S01]  /*15320*/  IADD3 R3, R248, 0x19c, RZ ;  /* 0x0000019cf8037810 */ /* 0x000fe20007ffe0ff */
[----:B------:R-:W-:Y:S01]  /*15330*/  IMAD.HI.U32 R196, R205, R188, RZ ;  /* 0x000000bccdc47227 */ /* 0x000fe200078e00ff */
[----:B------:R1:W-:Y:S03]  /*15340*/  STL [R1+0x178], R13 ;  /* 0x0001780d01007387 */ /* 0x0003e60000100800 */
[----:B------:R-:W-:Y:S01]  /*15350*/  IMAD R187, R251, R195, R187 ;  /* 0x000000c3fbbb7224 */ /* 0x000fe200078e02bb */
[----:B------:R-:W-:Y:S01]  /*15360*/  STL [R1+0x2474], R3 ;  /* 0x0024740301007387 */ /* 0x000fe20000100800 */
[----:B------:R-:W-:-:S02]  /*15370*/  IMAD.MOV.U32 R23, RZ, RZ, R191 ;  /* 0x000000ffff177224 */ /* 0x000fc400078e00bf */
[C---:B------:R-:W-:Y:S01]  /*15380*/  IMAD R186, R251.reuse, R186, R189 ;  /* 0x000000bafbba7224 */ /* 0x040fe200078e02bd */
[----:B------:R-:W-:Y:S01]  /*15390*/  IABS R189, R12 ;  /* 0x0000000c00bd7213 */ /* 0x000fe20000000000 */
[----:B------:R-:W-:Y:S01]  /*153a0*/  @!P5 IMAD.IADD R194, R194, 0x1, -R251 ;  /* 0x00000001c2c2d824 */ /* 0x000fe200078e0afb */
[----:B-1----:R-:W-:Y:S01]  /*153b0*/  IADD3 R13, R248, 0x19d, RZ ;  /* 0x0000019df80d7810 */ /* 0x002fe20007ffe0ff */
[----:B------:R-:W-:Y:S02]  /*153c0*/  IMAD.MOV R185, RZ, RZ, -R196 ;  /* 0x000000ffffb97224 */ /* 0x000fe400078e0ac4 */
[----:B------:R-:W-:Y:S01]  /*153d0*/  @!P4 IMAD.MOV R23, RZ, RZ, -R23 ;  /* 0x000000ffff17c224 */ /* 0x000fe200078e0a17 */
[C---:B------:R-:W-:Y:S01]  /*153e0*/  ISETP.GT.U32.AND P5, PT, R251.reuse, R194, PT ;  /* 0x000000c2fb00720c */ /* 0x040fe20003fa4070 */
[----:B------:R-:W-:Y:S01]  /*153f0*/  IMAD.MOV.U32 R22, RZ, RZ, R192 ;  /* 0x000000ffff167224 */ /* 0x000fe200078e00c0 */
[----:B------:R-:W-:Y:S01]  /*15400*/  ISETP.GT.U32.AND P4, PT, R251, R187, PT ;  /* 0x000000bbfb00720c */ /* 0x000fe20003f84070 */
[----:B------:R-:W-:Y:S01]  /*15410*/  @!P6 IMAD.IADD R193, R193, 0x1, -R251 ;  /* 0x00000001c1c1e824 */ /* 0x000fe200078e0afb */
[C---:B------:R-:W-:Y:S01]  /*15420*/  ISETP.GT.U32.AND P6, PT, R251.reuse, R186, PT ;  /* 0x000000bafb00720c */ /* 0x040fe20003fc4070 */
[----:B------:R-:W-:Y:S01]  /*15430*/  IMAD R185, R251, R185, R188 ;  /* 0x000000b9fbb97224 */ /* 0x000fe200078e02bc */
[----:B------:R-:W-:Y:S01]  /*15440*/  STL [R1+0x2480], R13 ;  /* 0x0024800d01007387 */ /* 0x000fe20000100800 */
[----:B------:R-:W-:Y:S01]  /*15450*/  @!P3 IMAD.MOV R22, RZ, RZ, -R22 ;  /* 0x000000ffff16b224 */ /* 0x000fe200078e0a16 */
[----:B------:R-:W-:Y:S01]  /*15460*/  ISETP.GE.AND P3, PT, R18, RZ, PT ;  /* 0x000000ff1200720c */ /* 0x000fe20003f66270 */
[----:B------:R-:W-:Y:S01]  /*15470*/  IMAD.HI.U32 R183, R205, R189, RZ ;  /* 0x000000bdcdb77227 */ /* 0x000fe200078e00ff */
[----:B------:R-:W-:Y:S01]  /*15480*/  STL [R1+0x247c], R11 ;  /* 0x00247c0b01007387 */ /* 0x000fe20000100800 */
[----:B------:R-:W-:-:S02]  /*15490*/  IABS R188, R0 ;  /* 0x0000000000bc7213 */ /* 0x000fc40000000000 */
[--C-:B------:R-:W-:Y:S01]  /*154a0*/  @!P5 IMAD.IADD R194, R194, 0x1, -R251.reuse ;  /* 0x00000001c2c2d824 */ /* 0x100fe200078e0afb */
[----:B------:R-:W-:Y:S01]  /*154b0*/  ISETP.GT.U32.AND P5, PT, R251, R185, PT ;  /* 0x000000b9fb00720c */ /* 0x000fe20003fa4070 */
[----:B------:R-:W-:Y:S01]  /*154c0*/  @!P4 IMAD.IADD R187, R187, 0x1, -R251 ;  /* 0x00000001bbbbc824 */ /* 0x000fe200078e0afb */
[----:B------:R-:W-:Y:S01]  /*154d0*/  ISETP.GE.AND P4, PT, R2, RZ, PT ;  /* 0x000000ff0200720c */ /* 0x000fe20003f86270 */
[----:B------:R-:W-:Y:S01]  /*154e0*/  IMAD.MOV.U32 R2, RZ, RZ, R193 ;  /* 0x000000ffff027224 */ /* 0x000fe200078e00c1 */
[----:B------:R-:W-:Y:S01]  /*154f0*/  STL [R1+0x174], R23 ;  /* 0x0001741701007387 */ /* 0x000fe20000100800 */
[----:B------:R-:W-:Y:S01]  /*15500*/  @!P6 IMAD.IADD R186, R186, 0x1, -R251 ;  /* 0x00000001babae824 */ /* 0x000fe200078e0afb */
[----:B------:R-:W-:Y:S01]  /*15510*/  IADD3 R18, R248, 0x1a0, RZ ;  /* 0x000001a0f8127810 */ /* 0x000fe20007ffe0ff */
[----:B------:R-:W-:Y:S01]  /*15520*/  @!P3 IMAD.MOV R2, RZ, RZ, -R2 ;  /* 0x000000ffff02b224 */ /* 0x000fe200078e0a02 */
[C---:B------:R-:W-:Y:S01]  /*15530*/  ISETP.GT.U32.AND P3, PT, R251.reuse, R187, PT ;  /* 0x000000bbfb00720c */ /* 0x040fe20003f64070 */
[----:B------:R-:W-:Y:S01]  /*15540*/  IMAD.MOV R183, RZ, RZ, -R183 ;  /* 0x000000ffffb77224 */ /* 0x000fe200078e0ab7 */
[----:B------:R-:W-:Y:S01]  /*15550*/  ISETP.GT.U32.AND P6, PT, R251, R186, PT ;  /* 0x000000bafb00720c */ /* 0x000fe20003fc4070 */
[----:B------:R-:W-:Y:S01]  /*15560*/  IMAD.HI.U32 R182, R205, R184, RZ ;  /* 0x000000b8cdb67227 */ /* 0x000fe200078e00ff */
[----:B------:R-:W-:Y:S03]  /*15570*/  STL [R1+0x170], R22 ;  /* 0x0001701601007387 */ /* 0x000fe60000100800 */
[----:B------:R-:W-:Y:S01]  /*15580*/  @!P5 IMAD.IADD R185, R185, 0x1, -R251 ;  /* 0x00000001b9b9d824 */ /* 0x000fe200078e0afb */
[----:B------:R1:W-:Y:S01]  /*15590*/  STL [R1+0x16c], R2 ;  /* 0x00016c0201007387 */ /* 0x0003e20000100800 */
[C---:B------:R-:W-:Y:S01]  /*155a0*/  IMAD R183, R251.reuse, R183, R189 ;  /* 0x000000b7fbb77224 */ /* 0x040fe200078e02bd */
[----:B------:R-:W-:Y:S01]  /*155b0*/  IABS R189, R16 ;  /* 0x0000001000bd7213 */ /* 0x000fe20000000000 */
[----:B------:R-:W-:Y:S01]  /*155c0*/  IMAD.MOV R182, RZ, RZ, -R182 ;  /* 0x000000ffffb67224 */ /* 0x000fe200078e0ab6 */
[----:B------:R-:W-:Y:S01]  /*155d0*/  ISETP.GT.U32.AND P5, PT, R251, R185, PT ;  /* 0x000000b9fb00720c */ /* 0x000fe20003fa4070 */
[----:B------:R-:W-:-:S02]  /*155e0*/  @!P3 IMAD.IADD R187, R187, 0x1, -R251 ;  /* 0x00000001bbbbb824 */ /* 0x000fc400078e0afb */
[----:B------:R-:W-:Y:S02]  /*155f0*/  IMAD R182, R251, R182, R184 ;  /* 0x000000b6fbb67224 */ /* 0x000fe400078e02b8 */
[----:B------:R-:W-:Y:S01]  /*15600*/  @!P6 IMAD.IADD R186, R186, 0x1, -R251 ;  /* 0x00000001babae824 */ /* 0x000fe200078e0afb */
[----:B------:R-:W-:Y:S01]  /*15610*/  ISETP.GE.AND P6, PT, R17, RZ, PT ;  /* 0x000000ff1100720c */ /* 0x000fe20003fc6270 */
[----:B-1----:R-:W-:Y:S01]  /*15620*/  IMAD.MOV.U32 R2, RZ, RZ, R194 ;  /* 0x000000ffff027224 */ /* 0x002fe200078e00c2 */
[----:B------:R-:W-:Y:S01]  /*15630*/  ISETP.GT.U32.AND P3, PT, R251, R182, PT ;  /* 0x000000b6fb00720c */ /* 0x000fe20003f64070 */
[----:B------:R-:W-:Y:S01]  /*15640*/  IMAD.HI.U32 R184, R205, R188, RZ ;  /* 0x000000bccdb87227 */ /* 0x000fe200078e00ff */
[----:B------:R-:W-:-:S03]  /*15650*/  IADD3 R17, R248, 0x1a1, RZ ;  /* 0x000001a1f8117810 */ /* 0x000fc60007ffe0ff */
[----:B------:R-:W-:Y:S01]  /*15660*/  @!P4 IMAD.MOV R2, RZ, RZ, -R2 ;  /* 0x000000ffff02c224 */ /* 0x000fe200078e0a02 */
[----:B------:R-:W-:Y:S01]  /*15670*/  ISETP.GT.U32.AND P4, PT, R251, R183, PT ;  /* 0x000000b7fb00720c */ /* 0x000fe20003f84070 */
[----:B------:R-:W-:Y:S01]  /*15680*/  @!P5 IMAD.IADD R185, R185, 0x1, -R251 ;  /* 0x00000001b9b9d824 */ /* 0x000fe200078e0afb */
[----:B------:R-:W-:Y:S01]  /*15690*/  ISETP.GE.AND P5, PT, R21, RZ, PT ;  /* 0x000000ff1500720c */ /* 0x000fe20003fa6270 */
[----:B------:R-:W-:Y:S01]  /*156a0*/  IMAD.MOV R181, RZ, RZ, -R184 ;  /* 0x000000ffffb57224 */ /* 0x000fe200078e0ab8 */
[----:B------:R1:W-:Y:S01]  /*156b0*/  STL [R1+0x168], R2 ;  /* 0x0001680201007387 */ /* 0x0003e20000100800 */
[----:B------:R-:W-:Y:S01]  /*156c0*/  IMAD.MOV.U32 R21, RZ, RZ, R187 ;  /* 0x000000ffff157224 */ /* 0x000fe200078e00bb */
[----:B------:R-:W-:Y:S01]  /*156d0*/  IABS R184, R20 ;  /* 0x0000001400b87213 */ /* 0x000fe20000000000 */
[----:B------:R-:W-:Y:S02]  /*156e0*/  IMAD R181, R251, R181, R188 ;  /* 0x000000b5fbb57224 */ /* 0x000fe400078e02bc */
[----:B------:R-:W-:-:S02]  /*156f0*/  @!P6 IMAD.MOV R21, RZ, RZ, -R21 ;  /* 0x000000ffff15e224 */ /* 0x000fc400078e0a15 */
[----:B------:R-:W-:Y:S01]  /*15700*/  IMAD.MOV.U32 R180, RZ, RZ, R184 ;  /* 0x000000ffffb47224 */ /* 0x000fe200078e00b8 */
[----:B------:R-:W-:Y:S01]  /*15710*/  IABS R184, R15 ;  /* 0x0000000f00b87213 */ /* 0x000fe20000000000 */
[--C-:B------:R-:W-:Y:S01]  /*15720*/  @!P4 IMAD.IADD R183, R183, 0x1, -R251.reuse ;  /* 0x00000001b7b7c824 */ /* 0x100fe200078e0afb */
[----:B-1----:R-:W-:Y:S01]  /*15730*/  IADD3 R2, R248, 0x19f, RZ ;  /* 0x0000019ff8027810 */ /* 0x002fe20007ffe0ff */
[----:B------:R-:W-:Y:S01]  /*15740*/  @!P3 IMAD.IADD R182, R182, 0x1, -R251 ;  /* 0x00000001b6b6b824 */ /* 0x000fe200078e0afb */
[----:B------:R-:W-:Y:S01]  /*15750*/  ISETP.GE.AND P4, PT, R10, RZ, PT ;  /* 0x000000ff0a00720c */ /* 0x000fe20003f86270 */
[----:B------:R-:W-:Y:S01]  /*15760*/  IMAD.MOV.U32 R22, RZ, RZ, R186 ;  /* 0x000000ffff167224 */ /* 0x000fe200078e00ba */
[----:B------:R-:W-:Y:S01]  /*15770*/  IADD3 R10, R248, 0x1a2, RZ ;  /* 0x000001a2f80a7810 */ /* 0x000fe20007ffe0ff */
[----:B------:R-:W-:Y:S01]  /*15780*/  STL [R1+0x246c], R2 ;  /* 0x00246c0201007387 */ /* 0x000fe20000100800 */
        /* <DEDUP_REMOVED lines=8> */
[----:B------:R-:W-:Y:S01]  /*15810*/  IMAD.HI.U32 R195, R205, R189, RZ ;  /* 0x000000bdcdc37227 */ /* 0x000fe200078e00ff */
[----:B------:R-:W-:-:S02]  /*15820*/  IABS R187, R10 ;  /* 0x0000000a00bb7213 */ /* 0x000fc40000000000 */
[----:B------:R-:W-:Y:S01]  /*15830*/  STL [R1+0x245c], R10 ;  /* 0x00245c0a01007387 */ /* 0x000fe20000100800 */
[----:B------:R-:W-:Y:S02]  /*15840*/  IMAD.MOV R188, RZ, RZ, -R188 ;  /* 0x000000ffffbc7224 */ /* 0x000fe400078e0abc */
[----:B------:R-:W-:Y:S01]  /*15850*/  IMAD.MOV R179, RZ, RZ, -R195 ;  /* 0x000000ffffb37224 */ /* 0x000fe200078e0ac3 */
[----:B------:R1:W-:Y:S01]  /*15860*/  STL [R1+0x164], R21 ;  /* 0x0001641501007387 */ /* 0x0003e20000100800 */
[C---:B------:R-:W-:Y:S02]  /*15870*/  IMAD R180, R251.reuse, R188, R180 ;  /* 0x000000bcfbb47224 */ /* 0x040fe400078e02b4 */
[----:B------:R-:W-:Y:S01]  /*15880*/  IMAD R178, R251, R179, R189 ;  /* 0x000000b3fbb27224 */ /* 0x000fe200078e02bd */
[----:B------:R-:W-:Y:S01]  /*15890*/  IABS R189, R8 ;  /* 0x0000000800bd7213 */ /* 0x000fe20000000000 */
[--C-:B------:R-:W-:Y:S01]  /*158a0*/  @!P6 IMAD.IADD R183, R183, 0x1, -R251.reuse ;  /* 0x00000001b7b7e824 */ /* 0x100fe200078e0afb */
[C---:B------:R-:W-:Y:S01]  /*158b0*/  ISETP.GT.U32.AND P6, PT, R251.reuse, R180, PT ;  /* 0x000000b4fb00720c */ /* 0x040fe20003fc4070 */
[--C-:B------:R-:W-:Y:S01]  /*158c0*/  @!P3 IMAD.IADD R182, R182, 0x1, -R251.reuse ;  /* 0x00000001b6b6b824 */ /* 0x100fe200078e0afb */
[----:B------:R-:W-:Y:S01]  /*158d0*/  ISETP.GT.U32.AND P3, PT, R251, R178, PT ;  /* 0x000000b2fb00720c */ /* 0x000fe20003f64070 */
[----:B------:R-:W-:Y:S01]  /*158e0*/  @!P5 IMAD.IADD R181, R181, 0x1, -R251 ;  /* 0x00000001b5b5d824 */ /* 0x000fe200078e0afb */
[----:B------:R-:W-:Y:S01]  /*158f0*/  ISETP.GE.AND P5, PT, R9, RZ, PT ;  /* 0x000000ff0900720c */ /* 0x000fe20003fa6270 */
[----:B-1----:R-:W-:Y:S01]  /*15900*/  IMAD.MOV.U32 R21, RZ, RZ, R185 ;  /* 0x000000ffff157224 */ /* 0x002fe200078e00b9 */
[----:B------:R-:W-:Y:S01]  /*15910*/  STL [R1+0x160], R22 ;  /* 0x0001601601007387 */ /* 0x000fe20000100800 */
[----:B------:R-:W-:Y:S01]  /*15920*/  IMAD.HI.U32 R188, R205, R184, RZ ;  /* 0x000000b8cdbc7227 */ /* 0x000fe200078e00ff */
[----:B------:R-:W-:-:S02]  /*15930*/  IADD3 R9, R248, 0x1a4, RZ ;  /* 0x000001a4f8097810 */ /* 0x000fc40007ffe0ff */
[----:B------:R-:W-:Y:S01]  /*15940*/  IABS R179, R7 ;  /* 0x0000000700b37213 */ /* 0x000fe20000000000 */
[----:B------:R-:W-:Y:S01]  /*15950*/  @!P4 IMAD.MOV R21, RZ, RZ, -R21 ;  /* 0x000000ffff15c224 */ /* 0x000fe200078e0a15 */
[----:B------:R-:W-:Y:S01]  /*15960*/  ISETP.GE.AND P4, PT, R12, RZ, PT ;  /* 0x000000ff0c00720c */ /* 0x000fe20003f86270 */
[----:B------:R-:W-:Y:S02]  /*15970*/  IMAD.MOV.U32 R12, RZ, RZ, R183 ;  /* 0x000000ffff0c7224 */ /* 0x000fe400078e00b7 */
[----:B------:R-:W-:Y:S01]  /*15980*/  IMAD.MOV R188, RZ, RZ, -R188 ;  /* 0x000000ffffbc7224 */ /* 0x000fe200078e0abc */
[----:B------:R-:W-:Y:S01]  /*15990*/  STL [R1+0x15c], R21 ;  /* 0x00015c1501007387 */ /* 0x000fe20000100800 */
[----:B------:R-:W-:Y:S01]  /*159a0*/  @!P6 IMAD.IADD R180, R180, 0x1, -R251 ;  /* 0x00000001b4b4e824 */ /* 0x000fe200078e0afb */
[----:B------:R-:W-:Y:S01]  /*159b0*/  ISETP.GE.AND P6, PT, R0, RZ, PT ;  /* 0x000000ff0000720c */ /* 0x000fe20003fc6270 */
[----:B------:R-:W-:Y:S01]  /*159c0*/  IMAD R177, R251, R188, R184 ;  /* 0x000000bcfbb17224 */ /* 0x000fe200078e02b8 */
[----:B------:R-:W-:Y:S01]  /*159d0*/  IABS R184, R5 ;  /* 0x0000000500b87213 */ /* 0x000fe20000000000 */
[----:B------:R-:W-:Y:S01]  /*159e0*/  IMAD.HI.U32 R176, R205, R189, RZ ;  /* 0x000000bdcdb07227 */ /* 0x000fe200078e00ff */
[----:B------:R-:W-:-:S03]  /*159f0*/  IABS R188, R14 ;  /* 0x0000000e00bc7213 */ /* 0x000fc60000000000 */
[----:B------:R-:W-:Y:S01]  /*15a00*/  @!P4 IMAD.MOV R12, RZ, RZ, -R12 ;  /* 0x000000ffff0cc224 */ /* 0x000fe200078e0a0c */
[C---:B------:R-:W-:Y:S01]  /*15a10*/  ISETP.GT.U32.AND P4, PT, R251.reuse, R181, PT ;  /* 0x000000b5fb00720c */ /* 0x040fe20003f84070 */
[----:B------:R-:W-:Y:S02]  /*15a20*/  IMAD.MOV.U32 R0, RZ, RZ, R182 ;  /* 0x000000ffff007224 */ /* 0x000fe400078e00b6 */
[----:B------:R-:W-:Y:S01]  /*15a30*/  @!P3 IMAD.IADD R178, R178, 0x1, -R251 ;  /* 0x00000001b2b2b824 */ /* 0x000fe200078e0afb */
[----:B------:R1:W-:Y:S01]  /*15a40*/  STL [R1+0x158], R12 ;  /* 0x0001580c01007387 */ /* 0x0003e20000100800 */
[----:B------:R-:W-:Y:S01]  /*15a50*/  IMAD.MOV R176, RZ, RZ, -R176 ;  /* 0x000000ffffb07224 */ /* 0x000fe200078e0ab0 */
[C---:B------:R-:W-:Y:S01]  /*15a60*/  ISETP.GT.U32.AND P3, PT, R251.reuse, R180, PT ;  /* 0x000000b4fb00720c */ /* 0x040fe20003f64070 */
[----:B------:R-:W-:Y:S01]  /*15a70*/  @!P5 IMAD.MOV R0, RZ, RZ, -R0 ;  /* 0x000000ffff00d224 */ /* 0x000fe200078e0a00 */
[----:B------:R-:W-:Y:S01]  /*15a80*/  ISETP.GT.U32.AND P5, PT, R251, R178, PT ;  /* 0x000000b2fb00720c */ /* 0x000fe20003fa4070 */
[----:B------:R-:W-:-:S03]  /*15a90*/  IMAD.HI.U32 R195, R205, R184, RZ ;  /* 0x000000b8cdc37227 */ /* 0x000fc600078e00ff */
[----:B------:R2:W-:Y:S01]  /*15aa0*/  STL [R1+0x154], R0 ;  /* 0x0001540001007387 */ /* 0x0005e20000100800 */
[----:B------:R-:W-:Y:S01]  /*15ab0*/  @!P4 IMAD.IADD R181, R181, 0x1, -R251 ;  /* 0x00000001b5b5c824 */ /* 0x000fe200078e0afb */
[C---:B------:R-:W-:Y:S01]  /*15ac0*/  ISETP.GT.U32.AND P4, PT, R251.reuse, R177, PT ;  /* 0x000000b1fb00720c */ /* 0x040fe20003f84070 */
[C---:B------:R-:W-:Y:S01]  /*15ad0*/  IMAD R176, R251.reuse, R176, R189 ;  /* 0x000000b0fbb07224 */ /* 0x040fe200078e02bd */
[----:B------:R-:W-:Y:S01]  /*15ae0*/  IABS R189, R13 ;  /* 0x0000000d00bd7213 */ /* 0x000fe20000000000 */
[----:B-1----:R-:W-:Y:S02]  /*15af0*/  IMAD.MOV.U32 R12, RZ, RZ, R181 ;  /* 0x000000ffff0c7224 */ /* 0x002fe400078e00b5 */
[----:B------:R-:W-:Y:S02]  /*15b00*/  IMAD.MOV R175, RZ, RZ, -R195 ;  /* 0x000000ffffaf7224 */ /* 0x000fe400078e0ac3 */
[----:B------:R-:W-:Y:S01]  /*15b10*/  @!P6 IMAD.MOV R12, RZ, RZ, -R12 ;  /* 0x000000ffff0ce224 */ /* 0x000fe200078e0a0c */
[C---:B------:R-:W-:Y:S01]  /*15b20*/  ISETP.GT.U32.AND P6, PT, R251.reuse, R176, PT ;  /* 0x000000b0fb00720c */ /* 0x040fe20003fc4070 */
[----:B------:R-:W-:Y:S01]  /*15b30*/  IMAD R175, R251, R175, R184 ;  /* 0x000000affbaf7224 */ /* 0x000fe200078e02b8 */
[----:B--2---:R-:W-:Y:S01]  /*15b40*/  IADD3 R0, R248, 0x1a3, RZ ;  /* 0x000001a3f8007810 */ /* 0x004fe20007ffe0ff */
[----:B------:R-:W-:-:S02]  /*15b50*/  @!P5 IMAD.IADD R178, R178, 0x1, -R251 ;  /* 0x00000001b2b2d824 */ /* 0x000fc400078e0afb */
[--C-:B------:R-:W-:Y:S01]  /*15b60*/  @!P3 IMAD.IADD R180, R180, 0x1, -R251.reuse ;  /* 0x00000001b4b4b824 */ /* 0x100fe200078e0afb */
[----:B------:R-:W-:Y:S01]  /*15b70*/  ISETP.GT.U32.AND P5, PT, R251, R175, PT ;  /* 0x000000affb00720c */ /* 0x000fe20003fa4070 */
[--C-:B------:R-:W-:Y:S01]  /*15b80*/  @!P4 IMAD.IADD R177, R177, 0x1, -R251.reuse ;  /* 0x00000001b1b1c824 */ /* 0x100fe200078e0afb */
[----:B------:R-:W-:Y:S01]  /*15b90*/  ISETP.GE.AND P3, PT, R20, RZ, PT ;  /* 0x000000ff1400720c */ /* 0x000fe20003f66270 */
[----:B------:R-:W-:Y:S01]  /*15ba0*/  STL [R1+0x244c], R0 ;  /* 0x00244c0001007387 */ /* 0x000fe20000100800 */
[----:B------:R-:W-:Y:S01]  /*15bb0*/  ISETP.GE.AND P4, PT, R16, RZ, PT ;  /* 0x000000ff1000720c */ /* 0x000fe20003f86270 */
[----:B------:R-:W-:Y:S02]  /*15bc0*/  IMAD.MOV.U32 R16, RZ, RZ, R180 ;  /* 0x000000ffff107224 */ /* 0x000fe400078e00b4 */
[--C-:B------:R-:W-:Y:S01]  /*15bd0*/  @!P6 IMAD.IADD R176, R176, 0x1, -R251.reuse ;  /* 0x00000001b0b0e824 */ /* 0x100fe200078e0afb */
[----:B------:R-:W-:Y:S01]  /*15be0*/  ISETP.GT.U32.AND P6, PT, R251, R177, PT ;  /* 0x000000b1fb00720c */ /* 0x000fe20003fc4070 */
[----:B------:R-:W-:Y:S01]  /*15bf0*/  IMAD.HI.U32 R196, R205, R188, RZ ;  /* 0x000000bccdc47227 */ /* 0x000fe200078e00ff */
[----:B------:R1:W-:Y:S03]  /*15c00*/  STL [R1+0x150], R12 ;  /* 0x0001500c01007387 */ /* 0x0003e60000100800 */
[----:B------:R-:W-:Y:S01]  /*15c10*/  @!P5 IMAD.IADD R175, R175, 0x1, -R251 ;  /* 0x00000001afafd824 */ /* 0x000fe200078e0afb */
[----:B------:R-:W-:Y:S01]  /*15c20*/  STL [R1+0x2444], R9 ;  /* 0x0024440901007387 */ /* 0x000fe20000100800 */
[----:B------:R-:W-:Y:S01]  /*15c30*/  @!P3 IMAD.MOV R16, RZ, RZ, -R16 ;  /* 0x000000ffff10b224 */ /* 0x000fe200078e0a10 */
[C---:B------:R-:W-:Y:S01]  /*15c40*/  ISETP.GT.U32.AND P5, PT, R251.reuse, R176, PT ;  /* 0x000000b0fb00720c */ /* 0x040fe20003fa4070 */
[----:B------:R-:W-:Y:S01]  /*15c50*/  IMAD.MOV R174, RZ, RZ, -R196 ;  /* 0x000000ffffae7224 */ /* 0x000fe200078e0ac4 */
[----:B------:R-:W-:Y:S01]  /*15c60*/  ISETP.GT.U32.AND P3, PT, R251, R175, PT ;  /* 0x000000affb00720c */ /* 0x000fe20003f64070 */
[----:B------:R-:W-:Y:S01]  /*15c70*/  IMAD.HI.U32 R184, R205, R179, RZ ;  /* 0x000000b3cdb87227 */ /* 0x000fe200078e00ff */
[----:B-1----:R-:W-:-:S03]  /*15c80*/  IADD3 R12, R248, 0x1a5, RZ ;  /* 0x000001a5f80c7810 */ /* 0x002fc60007ffe0ff */
[----:B------:R-:W-:Y:S01]  /*15c90*/  @!P6 IMAD.IADD R177, R177, 0x1, -R251 ;  /* 0x00000001b1b1e824 */ /* 0x000fe200078e0afb */
[----:B------:R-:W-:Y:S01]  /*15ca0*/  ISETP.GE.AND P6, PT, R15, RZ, PT ;  /* 0x000000ff0f00720c */ /* 0x000fe20003fc6270 */
[----:B------:R-:W-:Y:S01]  /*15cb0*/  STL [R1+0x243c], R12 ;  /* 0x00243c0c01007387 */ /* 0x000fe20000100800 */
[C---:B------:R-:W-:Y:S01]  /*15cc0*/  IMAD R174, R251.reuse, R174, R188 ;  /* 0x000000aefbae7224 */ /* 0x040fe200078e02bc */
[----:B------:R-:W-:Y:S01]  /*15cd0*/  IABS R181, R12 ;  /* 0x0000000c00b57213 */ /* 0x000fe20000000000 */
[----:B------:R-:W-:Y:S01]  /*15ce0*/  IMAD.MOV R184, RZ, RZ, -R184 ;  /* 0x000000ffffb87224 */ /* 0x000fe200078e0ab8 */
[----:B------:R1:W-:Y:S01]  /*15cf0*/  STL [R1+0x14c], R16 ;  /* 0x00014c1001007387 */ /* 0x0003e20000100800 */
[----:B------:R-:W-:Y:S02]  /*15d00*/  IMAD.MOV.U32 R15, RZ, RZ, R177 ;  /* 0x000000ffff0f7224 */ /* 0x000fe400078e00b1 */
[----:B------:R-:W-:Y:S01]  /*15d10*/  IMAD R172, R251, R184, R179 ;  /* 0x000000b8fbac7224 */ /* 0x000fe200078e02b3 */
[----:B------:R-:W-:Y:S01]  /*15d20*/  IABS R179, R4 ;  /* 0x0000000400b37213 */ /* 0x000fe20000000000 */
[--C-:B------:R-:W-:Y:S01]  /*15d30*/  @!P3 IMAD.IADD R175, R175, 0x1, -R251.reuse ;  /* 0x00000001afafb824 */ /* 0x100fe200078e0afb */
[----:B------:R-:W-:Y:S01]  /*15d40*/  ISETP.GE.AND P3, PT, R8, RZ, PT ;  /* 0x000000ff0800720c */ /* 0x000fe20003f66270 */
[----:B------:R-:W-:Y:S01]  /*15d50*/  @!P5 IMAD.IADD R176, R176, 0x1, -R251 ;  /* 0x00000001b0b0d824 */ /* 0x000fe200078e0afb */
[----:B------:R-:W-:Y:S01]  /*15d60*/  IADD3 R8, R248, 0x1a6, RZ ;  /* 0x000001a6f8087810 */ /* 0x000fe20007ffe0ff */
[----:B------:R-:W-:Y:S01]  /*15d70*/  @!P6 IMAD.MOV R15, RZ, RZ, -R15 ;  /* 0x000000ffff0fe224 */ /* 0x000fe200078e0a0f */
[----:B------:R-:W-:Y:S01]  /*15d80*/  ISETP.GT.U32.AND P5, PT, R251, R172, PT ;  /* 0x000000acfb00720c */ /* 0x000fe20003fa4070 */
[----:B-1----:R-:W-:Y:S01]  /*15d90*/  IMAD.MOV.U32 R16, RZ, RZ, R178 ;  /* 0x000000ffff107224 */ /* 0x002fe200078e00b2 */
[----:B------:R-:W-:Y:S01]  /*15da0*/  IABS R184, R6 ;  /* 0x0000000600b87213 */ /* 0x000fe20000000000 */
[----:B------:R-:W-:-:S04]  /*15db0*/  IMAD.HI.U32 R188, R205, R179, RZ ;  /* 0x000000b3cdbc7227 */ /* 0x000fc800078e00ff */
[----:B------:R-:W-:Y:S01]  /*15dc0*/  @!P4 IMAD.MOV R16, RZ, RZ, -R16 ;  /* 0x000000ffff10c224 */ /* 0x000fe200078e0a10 */
[----:B------:R-:W-:Y:S01]  /*15dd0*/  ISETP.GT.U32.AND P4, PT, R251, R174, PT ;  /* 0x000000aefb00720c */ /* 0x000fe20003f84070 */
[----:B------:R-:W-:Y:S02]  /*15de0*/  IMAD.MOV R188, RZ, RZ, -R188 ;  /* 0x000000ffffbc7224 */ /* 0x000fe400078e0abc */
[----:B------:R-:W-:Y:S01]  /*15df0*/  IMAD.HI.U32 R171, R205, R173, RZ ;  /* 0x000000adcdab7227 */ /* 0x000fe200078e00ff */
[----:B------:R-:W-:Y:S03]  /*15e00*/  STL [R1+0x148], R16 ;  /* 0x0001481001007387 */ /* 0x000fe60000100800 */
[----:B------:R-:W-:Y:S01]  /*15e10*/  IMAD R179, R251, R188, R179 ;  /* 0x000000bcfbb37224 */ /* 0x000fe200078e02b3 */
[----:B------:R-:W-:Y:S01]  /*15e20*/  STL [R1+0x2430], R8 ;  /* 0x0024300801007387 */ /* 0x000fe20000100800 */
[----:B------:R-:W-:Y:S01]  /*15e30*/  IMAD.MOV R171, RZ, RZ, -R171 ;  /* 0x000000ffffab7224 */ /* 0x000fe200078e0aab */
[----:B------:R-:W-:Y:S01]  /*15e40*/  IABS R188, R11 ;  /* 0x0000000b00bc7213 */ /* 0x000fe20000000000 */
[--C-:B------:R-:W-:Y:S01]  /*15e50*/  @!P5 IMAD.IADD R172, R172, 0x1, -R251.reuse ;  /* 0x00000001acacd824 */ /* 0x100fe200078e0afb */
[----:B------:R1:W-:Y:S01]  /*15e60*/  STL [R1+0x144], R15 ;  /* 0x0001440f01007387 */ /* 0x0003e20000100800 */
[----:B------:R-:W-:Y:S01]  /*15e70*/  @!P4 IMAD.IADD R174, R174, 0x1, -R251 ;  /* 0x00000001aeaec824 */ /* 0x000fe200078e0afb */
[----:B------:R-:W-:Y:S01]  /*15e80*/  ISETP.GE.AND P4, PT, R5, RZ, PT ;  /* 0x000000ff0500720c */ /* 0x000fe20003f86270 */
[----:B------:R-:W-:Y:S01]  /*15e90*/  IMAD R173, R251, R171, R173 ;  /* 0x000000abfbad7224 */ /* 0x000fe200078e02ad */
[----:B------:R-:W-:Y:S01]  /*15ea0*/  IADD3 R5, R248, 0x1a7, RZ ;  /* 0x000001a7f8057810 */ /* 0x000fe20007ffe0ff */
[----:B------:R-:W-:Y:S01]  /*15eb0*/  IMAD.HI.U32 R170, R205, R184, RZ ;  /* 0x000000b8cdaa7227 */ /* 0x000fe200078e00ff */
[----:B------:R-:W-:-:S02]  /*15ec0*/  ISETP.GT.U32.AND P5, PT, R251, R179, PT ;  /* 0x000000b3fb00720c */ /* 0x000fc40003fa4070 */
[C---:B------:R-:W-:Y:S01]  /*15ed0*/  ISETP.GT.U32.AND P6, PT, R251.reuse, R174, PT ;  /* 0x000000aefb00720c */ /* 0x040fe20003fc4070 */
[----:B------:R-:W-:Y:S01]  /*15ee0*/  STL [R1+0x2424], R5 ;  /* 0x0024240501007387 */ /* 0x000fe20000100800 */
[----:B-1----:R-:W-:Y:S01]  /*15ef0*/  IMAD.MOV.U32 R15, RZ, RZ, R176 ;  /* 0x000000ffff0f7224 */ /* 0x002fe200078e00b0 */
[----:B------:R-:W-:Y:S01]  /*15f00*/  IABS R171, R3 ;  /* 0x0000000300ab7213 */ /* 0x000fe20000000000 */
[----:B------:R-:W-:Y:S01]  /*15f10*/  IMAD.MOV R170, RZ, RZ, -R170 ;  /* 0x000000ffffaa7224 */ /* 0x000fe200078e0aaa */
[----:B------:R-:W-:Y:S01]  /*15f20*/  IADD3 R16, R248, 0x1a8, RZ ;  /* 0x000001a8f8107810 */ /* 0x000fe20007ffe0ff */
[----:B------:R-:W-:Y:S01]  /*15f30*/  @!P3 IMAD.MOV R15, RZ, RZ, -R15 ;  /* 0x000000ffff0fb224 */ /* 0x000fe200078e0a0f */
[----:B------:R-:W-:Y:S01]  /*15f40*/  ISETP.GT.U32.AND P3, PT, R251, R172, PT ;  /* 0x000000acfb00720c */ /* 0x000fe20003f64070 */
[----:B------:R-:W-:-:S03]  /*15f50*/  IMAD.HI.U32 R191, R205, R171, RZ ;  /* 0x000000abcdbf7227 */ /* 0x000fc600078e00ff */
[----:B------:R1:W-:Y:S01]  /*15f60*/  STL [R1+0x140], R15 ;  /* 0x0001400f01007387 */ /* 0x0003e20000100800 */
[--C-:B------:R-:W-:Y:S02]  /*15f70*/  @!P5 IMAD.IADD R179, R179, 0x1, -R251.reuse ;  /* 0x00000001b3b3d824 */ /* 0x100fe400078e0afb */
[----:B------:R-:W-:Y:S01]  /*15f80*/  @!P6 IMAD.IADD R174, R174, 0x1, -R251 ;  /* 0x00000001aeaee824 */ /* 0x000fe200078e0afb */
[----:B------:R-:W-:Y:S01]  /*15f90*/  ISETP.GE.AND P6, PT, R14, RZ, PT ;  /* 0x000000ff0e00720c */ /* 0x000fe20003fc6270 */
[----:B------:R-:W-:Y:S01]  /*15fa0*/  IMAD.MOV R191, RZ, RZ, -R191 ;  /* 0x000000ffffbf7224 */ /* 0x000fe200078e0abf */
[C---:B------:R-:W-:Y:S01]  /*15fb0*/  ISETP.GT.U32.AND P5, PT, R251.reuse, R179, PT ;  /* 0x000000b3fb00720c */ /* 0x040fe20003fa4070 */
[----:B------:R-:W-:Y:S01]  /*15fc0*/  IMAD R170, R251, R170, R184 ;  /* 0x000000aafbaa7224 */ /* 0x000fe200078e02b8 */
[----:B------:R-:W-:Y:S01]  /*15fd0*/  STL [R1+0x241c], R16 ;  /* 0x00241c1001007387 */ /* 0x000fe20000100800 */
[----:B------:R-:W-:Y:S01]  /*15fe0*/  @!P3 IMAD.IADD R172, R172, 0x1, -R251 ;  /* 0x00000001acacb824 */ /* 0x000fe200078e0afb */
[----:B------:R-:W-:Y:S01]  /*15ff0*/  ISETP.GE.AND P3, PT, R7, RZ, PT ;  /* 0x000000ff0700720c */ /* 0x000fe20003f66270 */
[----:B-1----:R-:W-:-:S02]  /*16000*/  IMAD.MOV.U32 R15, RZ, RZ, R175 ;  /* 0x000000ffff0f7224 */ /* 0x002fc400078e00af */
[----:B------:R-:W-:Y:S02]  /*16010*/  IMAD.MOV.U32 R14, RZ, RZ, R174 ;  /* 0x000000ffff0e7224 */ /* 0x000fe400078e00ae */
[----:B------:R-:W-:Y:S01]  /*16020*/  @!P4 IMAD.MOV R15, RZ, RZ, -R15 ;  /* 0x000000ffff0fc224 */ /* 0x000fe200078e0a0f */
[C---:B------:R-:W-:Y:S01]  /*16030*/  ISETP.GT.U32.AND P4, PT, R251.reuse, R173, PT ;  /* 0x000000adfb00720c */ /* 0x040fe20003f84070 */
[C---:B------:R-:W-:Y:S01]  /*16040*/  IMAD R171, R251.reuse, R191, R171 ;  /* 0x000000bffbab7224 */ /* 0x040fe200078e02ab */
[----:B------:R-:W-:Y:S01]  /*16050*/  IABS R191, R2 ;  /* 0x0000000200bf7213 */ /* 0x000fe20000000000 */
[----:B------:R-:W-:Y:S01]  /*16060*/  IMAD.MOV.U32 R7, RZ, RZ, R172 ;  /* 0x000000ffff077224 */ /* 0x000fe200078e00ac */
[----:B------:R1:W-:Y:S01]  /*16070*/  STL [R1+0x13c], R15 ;  /* 0x00013c0f01007387 */ /* 0x0003e20000100800 */
[----:B------:R-:W-:Y:S01]  /*16080*/  @!P6 IMAD.MOV R14, RZ, RZ, -R14 ;  /* 0x000000ffff0ee224 */ /* 0x000fe200078e0a0e */
[----:B------:R-:W-:Y:S01]  /*16090*/  ISETP.GT.U32.AND P6, PT, R251, R170, PT ;  /* 0x000000aafb00720c */ /* 0x000fe20003fc4070 */
[----:B------:R-:W-:Y:S01]  /*160a0*/  @!P5 IMAD.IADD R179, R179, 0x1, -R251 ;  /* 0x00000001b3b3d824 */ /* 0x000fe200078e0afb */
[----:B------:R-:W-:Y:S01]  /*160b0*/  ISETP.GT.U32.AND P5, PT, R251, R171, PT ;  /* 0x000000abfb00720c */ /* 0x000fe20003fa4070 */
[----:B------:R-:W-:Y:S01]  /*160c0*/  @!P3 IMAD.MOV R7, RZ, RZ, -R7 ;  /* 0x000000ffff07b224 */ /* 0x000fe200078e0a07 */
[----:B------:R-:W-:Y:S01]  /*160d0*/  ISETP.GE.AND P3, PT, R4, RZ, PT ;  /* 0x000000ff0400720c */ /* 0x000fe20003f66270 */
[----:B------:R-:W-:Y:S01]  /*160e0*/  IMAD.HI.U32 R190, R205, R189, RZ ;  /* 0x000000bdcdbe7227 */ /* 0x000fe200078e00ff */
[----:B------:R2:W-:Y:S01]  /*160f0*/  STL [R1+0x138], R14 ;  /* 0x0001380e01007387 */ /* 0x0005e20000100800 */
[----:B------:R-:W-:-:S02]  /*16100*/  IADD3 R4, R248, 0x1aa, RZ ;  /* 0x000001aaf8047810 */ /* 0x000fc40007ffe0ff */
[--C-:B------:R-:W-:Y:S01]  /*16110*/  @!P4 IMAD.IADD R173, R173, 0x1, -R251.reuse ;  /* 0x00000001adadc824 */ /* 0x100fe200078e0afb */
[----:B-1----:R-:W-:Y:S01]  /*16120*/  IADD3 R15, R248, 0x1a9, RZ ;  /* 0x000001a9f80f7810 */ /* 0x002fe20007ffe0ff */
[----:B------:R-:W-:Y:S01]  /*16130*/  IMAD.HI.U32 R184, R205, R188, RZ ;  /* 0x000000bccdb87227 */ /* 0x000fe200078e00ff */
[----:B------:R1:W-:Y:S02]  /*16140*/  STL [R1+0x134], R7 ;  /* 0x0001340701007387 */ /* 0x0003e40000100800 */
[----:B------:R-:W-:Y:S01]  /*16150*/  ISETP.GT.U32.AND P4, PT, R251, R173, PT ;  /* 0x000000adfb00720c */ /* 0x000fe20003f84070 */
[----:B------:R-:W-:Y:S01]  /*16160*/  @!P6 IMAD.IADD R170, R170, 0x1, -R251 ;  /* 0x00000001aaaae824 */ /* 0x000fe200078e0afb */
[----:B------:R-:W-:Y:S01]  /*16170*/  ISETP.GE.AND P6, PT, R6, RZ, PT ;  /* 0x000000ff0600720c */ /* 0x000fe20003fc6270 */
[----:B--2---:R-:W-:Y:S01]  /*16180*/  IMAD.MOV.U32 R14, RZ, RZ, R179 ;  /* 0x000000ffff0e7224 */ /* 0x004fe200078e00b3 */
[----:B------:R-:W-:Y:S01]  /*16190*/  STL [R1+0x2414], R15 ;  /* 0x0024140f01007387 */ /* 0x000fe20000100800 */
[----:B------:R-:W-:Y:S01]  /*161a0*/  IMAD.MOV R190, RZ, RZ, -R190 ;  /* 0x000000ffffbe7224 */ /* 0x000fe200078e0abe */
[----:B------:R-:W-:Y:S01]  /*161b0*/  IABS R179, R15 ;  /* 0x0000000f00b37213 */ /* 0x000fe20000000000 */
[--C-:B------:R-:W-:Y:S01]  /*161c0*/  @!P5 IMAD.IADD R171, R171, 0x1, -R251.reuse ;  /* 0x00000001ababd824 */ /* 0x100fe200078e0afb */
[----:B-1----:R-:W-:Y:S01]  /*161d0*/  IADD3 R7, R248, 0x1ab, RZ ;  /* 0x000001abf8077810 */ /* 0x002fe20007ffe0ff */
[----:B------:R-:W-:Y:S01]  /*161e0*/  IMAD.MOV R184, RZ, RZ, -R184 ;  /* 0x000000ffffb87224 */ /* 0x000fe200078e0ab8 */
[----:B------:R-:W-:Y:S01]  /*161f0*/  STL [R1+0x240c], R4 ;  /* 0x00240c0401007387 */ /* 0x000fe20000100800 */
[----:B------:R-:W-:Y:S01]  /*16200*/  @!P3 IMAD.MOV R14, RZ, RZ, -R14 ;  /* 0x000000ffff0eb224 */ /* 0x000fe200078e0a0e */
[----:B------:R-:W-:Y:S01]  /*16210*/  ISETP.GT.U32.AND P3, PT, R251, R170, PT ;  /* 0x000000aafb00720c */ /* 0x000fe20003f64070 */
[----:B------:R-:W-:Y:S01]  /*16220*/  @!P4 IMAD.IADD R173, R173, 0x1, -R251 ;  /* 0x00000001adadc824 */ /* 0x000fe200078e0afb */
[----:B------:R-:W-:Y:S01]  /*16230*/  ISETP.GE.AND P4, PT, R19, RZ, PT ;  /* 0x000000ff1300720c */ /* 0x000fe20003f86270 */
[C---:B------:R-:W-:Y:S01]  /*16240*/  IMAD R189, R251.reuse, R190, R189 ;  /* 0x000000befbbd7224 */ /* 0x040fe200078e02bd */
[C---:B------:R-:W-:Y:S01]  /*16250*/  ISETP.GT.U32.AND P5, PT, R251.reuse, R171, PT ;  /* 0x000000abfb00720c */ /* 0x040fe20003fa4070 */
[----:B------:R-:W-:Y:S01]  /*16260*/  IMAD.MOV.U32 R6, RZ, RZ, R173 ;  /* 0x000000ffff067224 */ /* 0x000fe200078e00ad */
[----:B------:R-:W-:Y:S01]  /*16270*/  IABS R190, R18 ;  /* 0x0000001200be7213 */ /* 0x000fe20000000000 */
[----:B------:R-:W-:Y:S01]  /*16280*/  IMAD R188, R251, R184, R188 ;  /* 0x000000b8fbbc7224 */ /* 0x000fe200078e02bc */
[----:B------:R-:W-:Y:S01]  /*16290*/  STL [R1+0x2408], R7 ;  /* 0x0024080701007387 */ /* 0x000fe20000100800 */
[----:B------:R-:W-:-:S03]  /*162a0*/  IMAD.HI.U32 R184, R205, R191, RZ ;  /* 0x000000bfcdb87227 */ /* 0x000fc600078e00ff */
[----:B------:R1:W-:Y:S01]  /*162b0*/  STL [R1+0x130], R14 ;  /* 0x0001300e01007387 */ /* 0x0003e20000100800 */
[----:B------:R-:W-:Y:S02]  /*162c0*/  IMAD.MOV R184, RZ, RZ, -R184 ;  /* 0x000000ffffb87224 */ /* 0x000fe400078e0ab8 */
[----:B------:R-:W-:Y:S01]  /*162d0*/  @!P4 IMAD.MOV R6, RZ, RZ, -R6 ;  /* 0x000000ffff06c224 */ /* 0x000fe200078e0a06 */
[C---:B------:R-:W-:Y:S01]  /*162e0*/  ISETP.GT.U32.AND P4, PT, R251.reuse, R189, PT ;  /* 0x000000bdfb00720c */ /* 0x040fe20003f84070 */
[C---:B------:R-:W-:Y:S02]  /*162f0*/  IMAD R191, R251.reuse, R184, R191 ;  /* 0x000000b8fbbf7224 */ /* 0x040fe400078e02bf */
[--C-:B------:R-:W-:Y:S01]  /*16300*/  @!P3 IMAD.IADD R170, R170, 0x1, -R251.reuse ;  /* 0x00000001aaaab824 */ /* 0x100fe200078e0afb */
[----:B------:R-:W-:Y:S01]  /*16310*/  ISETP.GT.U32.AND P3, PT, R251, R188, PT ;  /* 0x000000bcfb00720c */ /* 0x000fe20003f64070 */
[----:B------:R-:W-:Y:S01]  /*16320*/  @!P5 IMAD.IADD R171, R171, 0x1, -R251 ;  /* 0x00000001ababd824 */ /* 0x000fe200078e0afb */
[----:B------:R-:W-:Y:S01]  /*16330*/  ISETP.GT.U32.AND P5, PT, R251, R191, PT ;  /* 0x000000bffb00720c */ /* 0x000fe20003fa4070 */
[----:B------:R-:W-:Y:S01]  /*16340*/  IMAD.HI.U32 R183, R205, R190, RZ ;  /* 0x000000becdb77227 */ /* 0x000fe200078e00ff */
[----:B------:R2:W-:Y:S01]  /*16350*/  STL [R1+0x12c], R6 ;  /* 0x00012c0601007387 */ /* 0x0005e20000100800 */
[----:B-1----:R-:W-:-:S02]  /*16360*/  IADD3 R14, R248, 0x1ac, RZ ;  /* 0x000001acf80e7810 */ /* 0x002fc40007ffe0ff */
[----:B------:R-:W-:Y:S02]  /*16370*/  IMAD.MOV R183, RZ, RZ, -R183 ;  /* 0x000000ffffb77224 */ /* 0x000fe400078e0ab7 */
[--C-:B------:R-:W-:Y:S01]  /*16380*/  @!P4 IMAD.IADD R189, R189, 0x1, -R251.reuse ;  /* 0x00000001bdbdc824 */ /* 0x100fe200078e0afb */
[----:B------:R-:W-:Y:S01]  /*16390*/  ISETP.GE.AND P4, PT, R3, RZ, PT ;  /* 0x000000ff0300720c */ /* 0x000fe20003f86270 */
[----:B------:R-:W-:Y:S02]  /*163a0*/  IMAD.MOV.U32 R3, RZ, RZ, R170 ;  /* 0x000000ffff037224 */ /* 0x000fe400078e00aa */
[----:B------:R-:W-:Y:S01]  /*163b0*/  @!P3 IMAD.IADD R188, R188, 0x1, -R251 ;  /* 0x00000001bcbcb824 */ /* 0x000fe200078e0afb */
[----:B--2---:R-:W-:Y:S01]  /*163c0*/  IADD3 R6, R248, 0x1ae, RZ ;  /* 0x000001aef8067810 */ /* 0x004fe20007ffe0ff */
[----:B------:R-:W-:Y:S01]  /*163d0*/  @!P6 IMAD.MOV R3, RZ, RZ, -R3 ;  /* 0x000000ffff03e224 */ /* 0x000fe200078e0a03 */
[----:B------:R-:W-:Y:S01]  /*163e0*/  ISETP.GT.U32.AND P6, PT, R251, R189, PT ;  /* 0x000000bdfb00720c */ /* 0x000fe20003fc4070 */
[----:B------:R-:W-:Y:S01]  /*163f0*/  IMAD.HI.U32 R184, R205, R186, RZ ;  /* 0x000000bacdb87227 */ /* 0x000fe200078e00ff */
[----:B------:R-:W-:-:S02]  /*16400*/  ISETP.GT.U32.AND P3, PT, R251, R188, PT ;  /* 0x000000bcfb00720c */ /* 0x000fc40003f64070 */
[----:B------:R1:W-:Y:S01]  /*16410*/  STL [R1+0x128], R3 ;  /* 0x0001280301007387 */ /* 0x0003e20000100800 */
[----:B------:R-:W-:Y:S01]  /*16420*/  IMAD R190, R251, R183, R190 ;  /* 0x000000b7fbbe7224 */ /* 0x000fe200078e02be */
[----:B------:R-:W-:Y:S01]  /*16430*/  IABS R183, R9 ;  /* 0x0000000900b77213 */ /* 0x000fe20000000000 */
[----:B------:R-:W-:Y:S01]  /*16440*/  IMAD.MOV.U32 R19, RZ, RZ, R171 ;  /* 0x000000ffff137224 */ /* 0x000fe200078e00ab */
[----:B------:R-:W-:Y:S01]  /*16450*/  STL [R1+0x23f8], R14 ;  /* 0x0023f80e01007387 */ /* 0x000fe20000100800 */
[----:B------:R-:W-:Y:S01]  /*16460*/  @!P5 IMAD.IADD R191, R191, 0x1, -R251 ;  /* 0x00000001bfbfd824 */ /* 0x000fe200078e0afb */
[----:B------:R-:W-:Y:S01]  /*16470*/  IABS R170, R6 ;  /* 0x0000000600aa7213 */ /* 0x000fe20000000000 */
[----:B------:R-:W-:Y:S02]  /*16480*/  IMAD.MOV R184, RZ, RZ, -R184 ;  /* 0x000000ffffb87224 */ /* 0x000fe400078e0ab8 */
[----:B------:R-:W-:Y:S01]  /*16490*/  @!P4 IMAD.MOV R19, RZ, RZ, -R19 ;  /* 0x000000ffff13c224 */ /* 0x000fe200078e0a13 */
[----:B------:R-:W-:Y:S01]  /*164a0*/  ISETP.GT.U32.AND P4, PT, R251, R190, PT ;  /* 0x000000befb00720c */ /* 0x000fe20003f84070 */
[----:B------:R-:W-:Y:S01]  /*164b0*/  IMAD.HI.U32 R185, R205, R187, RZ ;  /* 0x000000bbcdb97227 */ /* 0x000fe200078e00ff */
[----:B------:R-:W-:-:S02]  /*164c0*/  ISETP.GT.U32.AND P5, PT, R251, R191, PT ;  /* 0x000000bffb00720c */ /* 0x000fc40003fa4070 */
[----:B-1----:R-:W-:Y:S01]  /*164d0*/  IADD3 R3, R248, 0x1ad, RZ ;  /* 0x000001adf8037810 */ /* 0x002fe20007ffe0ff */
[----:B------:R-:W-:Y:S01]  /*164e0*/  IMAD R186, R251, R184, R186 ;  /* 0x000000b8fbba7224 */ /* 0x000fe200078e02ba */
[----:B------:R-:W-:Y:S01]  /*164f0*/  IABS R184, R5 ;  /* 0x0000000500b87213 */ /* 0x000fe20000000000 */
[----:B------:R-:W-:Y:S01]  /*16500*/  IMAD.MOV R182, RZ, RZ, -R185 ;  /* 0x000000ffffb67224 */ /* 0x000fe200078e0ab9 */
[----:B------:R-:W-:Y:S01]  /*16510*/  IABS R185, R0 ;  /* 0x0000000000b97213 */ /* 0x000fe20000000000 */
[----:B------:R-:W-:Y:S01]  /*16520*/  @!P6 IMAD.IADD R189, R189, 0x1, -R251 ;  /* 0x00000001bdbde824 */ /* 0x000fe200078e0afb */
[C---:B------:R-:W-:Y:S01]  /*16530*/  ISETP.GT.U32.AND P6, PT, R251.reuse, R186, PT ;  /* 0x000000bafb00720c */ /* 0x040fe20003fc4070 */
[----:B------:R-:W-:Y:S01]  /*16540*/  IMAD R187, R251, R182, R187 ;  /* 0x000000b6fbbb7224 */ /* 0x000fe200078e02bb */
[----:B------:R-:W-:Y:S01]  /*16550*/  STL [R1+0x23f0], R3 ;  /* 0x0023f00301007387 */ /* 0x000fe20000100800 */
        /* <DEDUP_REMOVED lines=8> */
[----:B------:R-:W-:Y:S01]  /*165e0*/  IMAD.HI.U32 R182, R205, R185, RZ ;  /* 0x000000b9cdb67227 */ /* 0x000fe200078e00ff */
[----:B------:R-:W-:-:S02]  /*165f0*/  IABS R198, R3 ;  /* 0x0000000300c67213 */ /* 0x000fc40000000000 */
[----:B------:R-:W-:Y:S01]  /*16600*/  STL [R1+0x124], R19 ;  /* 0x0001241301007387 */ /* 0x000fe20000100800 */
[----:B------:R-:W-:Y:S01]  /*16610*/  @!P6 IMAD.IADD R186, R186, 0x1, -R251 ;  /* 0x00000001babae824 */ /* 0x000fe200078e0afb */
[----:B------:R-:W-:Y:S01]  /*16620*/  ISETP.GE.AND P6, PT, R2, RZ, PT ;  /* 0x000000ff0200720c */ /* 0x000fe20003fc6270 */
[----:B------:R-:W-:Y:S01]  /*16630*/  IMAD.MOV.U32 R2, RZ, RZ, R188 ;  /* 0x000000ffff027224 */ /* 0x000fe200078e00bc */
[----:B------:R-:W-:Y:S01]  /*16640*/  IADD3 R13, R248, 0x1af, RZ ;  /* 0x000001aff80d7810 */ /* 0x000fe20007ffe0ff */
[----:B------:R-:W-:Y:S02]  /*16650*/  IMAD.MOV.U32 R180, RZ, RZ, R181 ;  /* 0x000000ffffb47224 */ /* 0x000fe400078e00b5 */
[----:B------:R-:W-:Y:S01]  /*16660*/  @!P3 IMAD.MOV R11, RZ, RZ, -R11 ;  /* 0x000000ffff0bb224 */ /* 0x000fe200078e0a0b */
[----:B------:R-:W-:Y:S01]  /*16670*/  ISETP.GT.U32.AND P3, PT, R251, R190, PT ;  /* 0x000000befb00720c */ /* 0x000fe20003f64070 */
[----:B------:R-:W-:Y:S01]  /*16680*/  IMAD.HI.U32 R181, R205, R183, RZ ;  /* 0x000000b7cdb57227 */ /* 0x000fe200078e00ff */
[----:B------:R-:W-:-:S02]  /*16690*/  IABS R193, R13 ;  /* 0x0000000d00c17213 */ /* 0x000fc40000000000 */
[----:B------:R1:W-:Y:S01]  /*166a0*/  STL [R1+0x120], R11 ;  /* 0x0001200b01007387 */ /* 0x0003e20000100800 */
[----:B------:R-:W-:Y:S01]  /*166b0*/  @!P4 IMAD.MOV R2, RZ, RZ, -R2 ;  /* 0x000000ffff02c224 */ /* 0x000fe200078e0a02 */
[----:B------:R-:W-:Y:S01]  /*166c0*/  ISETP.GT.U32.AND P4, PT, R251, R186, PT ;  /* 0x000000bafb00720c */ /* 0x000fe20003f84070 */
[----:B------:R-:W-:Y:S02]  /*166d0*/  IMAD.MOV R182, RZ, RZ, -R182 ;  /* 0x000000ffffb67224 */ /* 0x000fe400078e0ab6 */
[----:B------:R-:W-:Y:S01]  /*166e0*/  @!P5 IMAD.IADD R187, R187, 0x1, -R251 ;  /* 0x00000001bbbbd824 */ /* 0x000fe200078e0afb */
[----:B------:R2:W-:Y:S01]  /*166f0*/  STL [R1+0x11c], R2 ;  /* 0x00011c0201007387 */ /* 0x0005e20000100800 */
[----:B------:R-:W-:Y:S02]  /*16700*/  IMAD.MOV R181, RZ, RZ, -R181 ;  /* 0x000000ffffb57224 */ /* 0x000fe400078e0ab5 */
[C---:B------:R-:W-:Y:S01]  /*16710*/  IMAD R185, R251.reuse, R182, R185 ;  /* 0x000000b6fbb97224 */ /* 0x040fe200078e02b9 */
[----:B------:R-:W-:Y:S01]  /*16720*/  ISETP.GT.U32.AND P5, PT, R251, R187, PT ;  /* 0x000000bbfb00720c */ /* 0x000fe20003fa4070 */
[----:B------:R-:W-:Y:S01]  /*16730*/  IMAD.HI.U32 R178, R205, R180, RZ ;  /* 0x000000b4cdb27227 */ /* 0x000fe200078e00ff */
[----:B------:R-:W-:-:S02]  /*16740*/  IABS R182, R14 ;  /* 0x0000000e00b67213 */ /* 0x000fc40000000000 */
[----:B-1----:R-:W-:Y:S01]  /*16750*/  IADD3 R11, R248, 0x1b0, RZ ;  /* 0x000001b0f80b7810 */ /* 0x002fe20007ffe0ff */
[C---:B------:R-:W-:Y:S01]  /*16760*/  IMAD R183, R251.reuse, R181, R183 ;  /* 0x000000b5fbb77224 */ /* 0x040fe200078e02b7 */
[----:B------:R-:W-:Y:S01]  /*16770*/  IABS R181, R7 ;  /* 0x0000000700b57213 */ /* 0x000fe20000000000 */
[----:B--2---:R-:W-:Y:S01]  /*16780*/  IMAD.MOV.U32 R2, RZ, RZ, R191 ;  /* 0x000000ffff027224 */ /* 0x004fe200078e00bf */
[----:B------:R-:W-:Y:S01]  /*16790*/  IABS R197, R11 ;  /* 0x0000000b00c57213 */ /* 0x000fe20000000000 */
[----:B------:R-:W-:Y:S02]  /*167a0*/  IMAD.MOV R178, RZ, RZ, -R178 ;  /* 0x000000ffffb27224 */ /* 0x000fe400078e0ab2 */
[----:B------:R-:W-:Y:S01]  /*167b0*/  @!P6 IMAD.MOV R2, RZ, RZ, -R2 ;  /* 0x000000ffff02e224 */ /* 0x000fe200078e0a02 */
[----:B------:R-:W-:Y:S01]  /*167c0*/  ISETP.GT.U32.AND P6, PT, R251, R185, PT ;  /* 0x000000b9fb00720c */ /* 0x000fe20003fc4070 */
[----:B------:R-:W-:-:S03]  /*167d0*/  IMAD.HI.U32 R172, R205, R181, RZ ;  /* 0x000000b5cdac7227 */ /* 0x000fc600078e00ff */
[----:B------:R1:W-:Y:S01]  /*167e0*/  STL [R1+0x118], R2 ;  /* 0x0001180201007387 */ /* 0x0003e20000100800 */
[C---:B------:R-:W-:Y:S01]  /*167f0*/  IMAD R177, R251.reuse, R178, R180 ;  /* 0x000000b2fbb17224 */ /* 0x040fe200078e02b4 */
[----:B------:R-:W-:Y:S01]  /*16800*/  IABS R178, R8 ;  /* 0x0000000800b27213 */ /* 0x000fe20000000000 */
[----:B------:R-:W-:Y:S01]  /*16810*/  IMAD.MOV R172, RZ, RZ, -R172 ;  /* 0x000000ffffac7224 */ /* 0x000fe200078e0aac */
[----:B------:R-:W-:Y:S01]  /*16820*/  STL [R1+0x23e0], R13 ;  /* 0x0023e00d01007387 */ /* 0x000fe20000100800 */
[--C-:B------:R-:W-:Y:S01]  /*16830*/  @!P3 IMAD.IADD R190, R190, 0x1, -R251.reuse ;  /* 0x00000001bebeb824 */ /* 0x100fe200078e0afb */
[----:B------:R-:W-:Y:S01]  /*16840*/  ISETP.GT.U32.AND P3, PT, R251, R183, PT ;  /* 0x000000b7fb00720c */ /* 0x000fe20003f64070 */
[----:B------:R-:W-:Y:S01]  /*16850*/  IMAD.HI.U32 R180, R205, R184, RZ ;  /* 0x000000b8cdb47227 */ /* 0x000fe200078e00ff */
[----:B------:R-:W-:Y:S01]  /*16860*/  STL [R1+0x23d4], R11 ;  /* 0x0023d40b01007387 */ /* 0x000fe20000100800 */
[C---:B-1----:R-:W-:Y:S02]  /*16870*/  IADD3 R2, R248.reuse, 0x1b1, RZ ;  /* 0x000001b1f8027810 */ /* 0x042fe40007ffe0ff */
[----:B------:R-:W-:Y:S01]  /*16880*/  @!P5 IMAD.IADD R187, R187, 0x1, -R251 ;  /* 0x00000001bbbbd824 */ /* 0x000fe200078e0afb */
[----:B------:R-:W-:Y:S01]  /*16890*/  ISETP.GE.AND P5, PT, R17, RZ, PT ;  /* 0x000000ff1100720c */ /* 0x000fe20003fa6270 */
[----:B------:R-:W-:Y:S01]  /*168a0*/  IMAD.HI.U32 R171, R205, R198, RZ ;  /* 0x000000c6cdab7227 */ /* 0x000fe200078e00ff */
[----:B------:R-:W-:Y:S01]  /*168b0*/  IABS R196, R2 ;  /* 0x0000000200c47213 */ /* 0x000fe20000000000 */
[----:B------:R1:W-:Y:S01]  /*168c0*/  STL [R1+0x23d0], R2 ;  /* 0x0023d00201007387 */ /* 0x0003e20000100800 */
[----:B------:R-:W-:Y:S01]  /*168d0*/  IADD3 R17, R248, 0x1f0, RZ ;  /* 0x000001f0f8117810 */ /* 0x000fe20007ffe0ff */
[----:B------:R-:W-:Y:S01]  /*168e0*/  IMAD.MOV.U32 R176, RZ, RZ, R178 ;  /* 0x000000ffffb07224 */ /* 0x000fe200078e00b2 */
[----:B------:R-:W-:Y:S01]  /*168f0*/  IABS R178, R16 ;  /* 0x0000001000b27213 */ /* 0x000fe20000000000 */
[----:B------:R-:W-:Y:S01]  /*16900*/  IMAD R181, R251, R172, R181 ;  /* 0x000000acfbb57224 */ /* 0x000fe200078e02b5 */
[----:B------:R-:W-:Y:S01]  /*16910*/  IABS R236, R17 ;  /* 0x0000001100ec7213 */ /* 0x000fe20000000000 */
[----:B------:R-:W-:Y:S01]  /*16920*/  @!P4 IMAD.IADD R186, R186, 0x1, -R251 ;  /* 0x00000001babac824 */ /* 0x000fe200078e0afb */
[----:B------:R-:W-:Y:S01]  /*16930*/  ISETP.GE.AND P4, PT, R18, RZ, PT ;  /* 0x000000ff1200720c */ /* 0x000fe20003f86270 */
[----:B------:R-:W-:-:S02]  /*16940*/  IMAD.MOV R180, RZ, RZ, -R180 ;  /* 0x000000ffffb47224 */ /* 0x000fc400078e0ab4 */
[----:B------:R-:W-:-:S04]  /*16950*/  IMAD.HI.U32 R172, R205, R170, RZ ;  /* 0x000000aacdac7227 */ /* 0x000fc800078e00ff */
[----:B------:R-:W-:Y:S01]  /*16960*/  @!P6 IMAD.IADD R185, R185, 0x1, -R251 ;  /* 0x00000001b9b9e824 */ /* 0x000fe200078e0afb */
[----:B------:R-:W-:Y:S01]  /*16970*/  ISETP.GE.AND P6, PT, R10, RZ, PT ;  /* 0x000000ff0a00720c */ /* 0x000fe20003fc6270 */
[----:B------:R-:W-:Y:S01]  /*16980*/  IMAD.MOV R171, RZ, RZ, -R171 ;  /* 0x000000ffffab7224 */ /* 0x000fe200078e0aab */
[----:B------:R-:W-:Y:S01]  /*16990*/  IADD3 R10, R248, 0x1b3, RZ ;  /* 0x000001b3f80a7810 */ /* 0x000fe20007ffe0ff */
[----:B------:R-:W-:-:S04]  /*169a0*/  IMAD.HI.U32 R175, R205, R176, RZ ;  /* 0x000000b0cdaf7227 */ /* 0x000fc800078e00ff */
[C---:B------:R-:W-:Y:S01]  /*169b0*/  IMAD R184, R251.reuse, R180, R184 ;  /* 0x000000b4fbb87224 */ /* 0x040fe200078e02b8 */
[----:B------:R-:W-:Y:S01]  /*169c0*/  IABS R180, R4 ;  /* 0x0000000400b47213 */ /* 0x000fe20000000000 */
[----:B------:R-:W-:Y:S02]  /*169d0*/  IMAD.MOV R172, RZ, RZ, -R172 ;  /* 0x000000ffffac7224 */ /* 0x000fe400078e0aac */
[C---:B------:R-:W-:Y:S02]  /*169e0*/  IMAD R198, R251.reuse, R171, R198 ;  /* 0x000000abfbc67224 */ /* 0x040fe400078e02c6 */
[----:B------:R-:W-:Y:S02]  /*169f0*/  IMAD.MOV R175, RZ, RZ, -R175 ;  /* 0x000000ffffaf7224 */ /* 0x000fe400078e0aaf */
[----:B------:R-:W-:Y:S01]  /*16a00*/  IMAD.MOV.U32 R171, RZ, RZ, R186 ;  /* 0x000000ffffab7224 */ /* 0x000fe200078e00ba */
[----:B------:R-:W-:Y:S01]  /*16a10*/  IABS R186, R10 ;  /* 0x0000000a00ba7213 */ /* 0x000fe20000000000 */
[----:B------:R-:W-:-:S02]  /*16a20*/  IMAD R188, R251, R172, R170 ;  /* 0x000000acfbbc7224 */ /* 0x000fc400078e02aa */
[----:B------:R-:W-:Y:S02]  /*16a30*/  IMAD.MOV.U32 R170, RZ, RZ, R190 ;  /* 0x000000ffffaa7224 */ /* 0x000fe400078e00be */
[----:B------:R-:W-:Y:S02]  /*16a40*/  @!P3 IMAD.IADD R183, R183, 0x1, -R251 ;  /* 0x00000001b7b7b824 */ /* 0x000fe400078e0afb */
[----:B------:R-:W-:-:S03]  /*16a50*/  IMAD.HI.U32 R173, R205, R180, RZ ;  /* 0x000000b4cdad7227 */ /* 0x000fc600078e00ff */
[C---:B------:R-:W-:Y:S01]  /*16a60*/  ISETP.GT.U32.AND P3, PT, R251.reuse, R183, PT ;  /* 0x000000b7fb00720c */ /* 0x040fe20003f64070 */
[C---:B------:R-:W-:Y:S02]  /*16a70*/  IMAD R176, R251.reuse, R175, R176 ;  /* 0x000000affbb07224 */ /* 0x040fe400078e02b0 */
[----:B------:R-:W-:Y:S02]  /*16a80*/  IMAD.MOV.U32 R172, RZ, RZ, R187 ;  /* 0x000000ffffac7224 */ /* 0x000fe400078e00bb */
[----:B------:R-:W-:Y:S01]  /*16a90*/  @!P5 IMAD.MOV R171, RZ, RZ, -R171 ;  /* 0x000000ffffabd224 */ /* 0x000fe200078e0aab */
[C---:B------:R-:W-:Y:S01]  /*16aa0*/  ISETP.GT.U32.AND P5, PT, R251.reuse, R177, PT ;  /* 0x000000b1fb00720c */ /* 0x040fe20003fa4070 */
[----:B------:R-:W-:Y:S01]  /*16ab0*/  @!P4 IMAD.MOV R170, RZ, RZ, -R170 ;  /* 0x000000ffffaac224 */ /* 0x000fe200078e0aaa */
[C---:B------:R-:W-:Y:S01]  /*16ac0*/  ISETP.GT.U32.AND P4, PT, R251.reuse, R185, PT ;  /* 0x000000b9fb00720c */ /* 0x040fe20003f84070 */
[----:B------:R-:W-:Y:S02]  /*16ad0*/  IMAD.MOV R173, RZ, RZ, -R173 ;  /* 0x000000ffffad7224 */ /* 0x000fe400078e0aad */
[----:B------:R-:W-:Y:S01]  /*16ae0*/  @!P6 IMAD.MOV R172, RZ, RZ, -R172 ;  /* 0x000000fffface224 */ /* 0x000fe200078e0aac */
[C---:B------:R-:W-:Y:S01]  /*16af0*/  ISETP.GT.U32.AND P6, PT, R251.reuse, R176, PT ;  /* 0x000000b0fb00720c */ /* 0x040fe20003fc4070 */
[----:B------:R-:W-:Y:S01]  /*16b00*/  IMAD R180, R251, R173, R180 ;  /* 0x000000adfbb47224 */ /* 0x000fe200078e02b4 */
[----:B------:R-:W-:Y:S01]  /*16b10*/  STL.64 [R1+0x2eb0], R170 ;  /* 0x002eb0aa01007387 */ /* 0x000fe20000100a00 */
[----:B------:R-:W-:-:S04]  /*16b20*/  IMAD.HI.U32 R173, R205, R182, RZ ;  /* 0x000000b6cdad7227 */ /* 0x000fc800078e00ff */
[----:B------:R-:W-:Y:S02]  /*16b30*/  IMAD.MOV R173, RZ, RZ, -R173 ;  /* 0x000000ffffad7224 */ /* 0x000fe400078e0aad */
[----:B------:R-:W-:-:S04]  /*16b40*/  IMAD.HI.U32 R174, R205, R179, RZ ;  /* 0x000000b3cdae7227 */ /* 0x000fc800078e00ff */
[--C-:B------:R-:W-:Y:S01]  /*16b50*/  @!P5 IMAD.IADD R177, R177, 0x1, -R251.reuse ;  /* 0x00000001b1b1d824 */ /* 0x100fe200078e0afb */
[----:B------:R-:W-:Y:S01]  /*16b60*/  ISETP.GE.AND P5, PT, R9, RZ, PT ;  /* 0x000000ff0900720c */ /* 0x000fe20003fa6270 */
[----:B------:R-:W-:Y:S01]  /*16b70*/  IMAD R182, R251, R173, R182 ;  /* 0x000000adfbb67224 */ /* 0x000fe200078e02b6 */
[----:B------:R-:W-:Y:S01]  /*16b80*/  IADD3 R9, R248, 0x1b4, RZ ;  /* 0x000001b4f8097810 */ /* 0x000fe20007ffe0ff */
[--C-:B------:R-:W-:Y:S01]  /*16b90*/  @!P4 IMAD.IADD R185, R185, 0x1, -R251.reuse ;  /* 0x00000001b9b9c824 */ /* 0x100fe200078e0afb */
[----:B------:R-:W-:Y:S01]  /*16ba0*/  ISETP.GT.U32.AND P4, PT, R251, R184, PT ;  /* 0x000000b8fb00720c */ /* 0x000fe20003f84070 */
[----:B------:R-:W-:Y:S01]  /*16bb0*/  @!P3 IMAD.IADD R183, R183, 0x1, -R251 ;  /* 0x00000001b7b7b824 */ /* 0x000fe200078e0afb */
[----:B------:R-:W-:Y:S01]  /*16bc0*/  ISETP.GE.AND P3, PT, R0, RZ, PT ;  /* 0x000000ff0000720c */ /* 0x000fe20003f66270 */
[----:B------:R-:W-:Y:S01]  /*16bd0*/  IMAD.HI.U32 R173, R205, R193, RZ ;  /* 0x000000c1cdad7227 */ /* 0x000fe200078e00ff */
[----:B------:R-:W-:-:S03]  /*16be0*/  IADD3 R0, R248, 0x1b2, RZ ;  /* 0x000001b2f8007810 */ /* 0x000fc60007ffe0ff */
[----:B------:R-:W-:Y:S01]  /*16bf0*/  IMAD.MOV R174, RZ, RZ, -R174 ;  /* 0x000000ffffae7224 */ /* 0x000fe200078e0aae */
[----:B------:R-:W-:Y:S01]  /*16c00*/  IABS R187, R0 ;  /* 0x0000000000bb7213 */ /* 0x000fe20000000000 */
[----:B------:R-:W-:Y:S01]  /*16c10*/  @!P6 IMAD.IADD R176, R176, 0x1, -R251 ;  /* 0x00000001b0b0e824 */ /* 0x000fe200078e0afb */
[----:B------:R-:W-:Y:S01]  /*16c20*/  ISETP.GT.U32.AND P6, PT, R251, R177, PT ;  /* 0x000000b1fb00720c */ /* 0x000fe20003fc4070 */
[----:B------:R-:W-:Y:S01]  /*16c30*/  IMAD.HI.U32 R175, R205, R178, RZ ;  /* 0x000000b2cdaf7227 */ /* 0x000fe200078e00ff */
[----:B------:R-:W-:Y:S03]  /*16c40*/  STL [R1+0x23c4], R0 ;  /* 0x0023c40001007387 */ /* 0x000fe60000100800 */
[----:B------:R-:W-:Y:S01]  /*16c50*/  IMAD.MOV R173, RZ, RZ, -R173 ;  /* 0x000000ffffad7224 */ /* 0x000fe200078e0aad */
[----:B------:R-:W-:Y:S01]  /*16c60*/  STL [R1+0x23bc], R10 ;  /* 0x0023bc0a01007387 */ /* 0x000fe20000100800 */
[----:B------:R-:W-:-:S02]  /*16c70*/  IMAD R179, R251, R174, R179 ;  /* 0x000000aefbb37224 */ /* 0x000fc400078e02b3 */
[----:B------:R-:W-:Y:S02]  /*16c80*/  IMAD.MOV R175, RZ, RZ, -R175 ;  /* 0x000000ffffaf7224 */ /* 0x000fe400078e0aaf */
[----:B------:R-:W-:-:S04]  /*16c90*/  IMAD.HI.U32 R174, R205, R196, RZ ;  /* 0x000000c4cdae7227 */ /* 0x000fc800078e00ff */
[C---:B------:R-:W-:Y:S02]  /*16ca0*/  IMAD R193, R251.reuse, R173, R193 ;  /* 0x000000adfbc17224 */ /* 0x040fe400078e02c1 */
[----:B------:R-:W-:Y:S02]  /*16cb0*/  IMAD.MOV.U32 R173, RZ, RZ, R185 ;  /* 0x000000ffffad7224 */ /* 0x000fe400078e00b9 */
[----:B------:R-:W-:Y:S02]  /*16cc0*/  IMAD R178, R251, R175, R178 ;  /* 0x000000affbb27224 */ /* 0x000fe400078e02b2 */
[----:B------:R-:W-:Y:S02]  /*16cd0*/  IMAD.MOV R174, RZ, RZ, -R174 ;  /* 0x000000ffffae7224 */ /* 0x000fe400078e0aae */
[----:B------:R-:W-:-:S04]  /*16ce0*/  IMAD.HI.U32 R175, R205, R197, RZ ;  /* 0x000000c5cdaf7227 */ /* 0x000fc800078e00ff */
[----:B------:R-:W-:Y:S02]  /*16cf0*/  @!P4 IMAD.IADD R184, R184, 0x1, -R251 ;  /* 0x00000001b8b8c824 */ /* 0x000fe400078e0afb */
[----:B------:R-:W-:Y:S01]  /*16d00*/  @!P3 IMAD.MOV R173, RZ, RZ, -R173 ;  /* 0x000000ffffadb224 */ /* 0x000fe200078e0aad */
[C---:B------:R-:W-:Y:S01]  /*16d10*/  ISETP.GT.U32.AND P3, PT, R251.reuse, R176, PT ;  /* 0x000000b0fb00720c */ /* 0x040fe20003f64070 */
[C---:B------:R-:W-:Y:S01]  /*16d20*/  IMAD R196, R251.reuse, R174, R196 ;  /* 0x000000aefbc47224 */ /* 0x040fe200078e02c4 */
[----:B------:R-:W-:Y:S01]  /*16d30*/  ISETP.GT.U32.AND P4, PT, R251, R184, PT ;  /* 0x000000b8fb00720c */ /* 0x000fe20003f84070 */
[----:B------:R-:W-:Y:S01]  /*16d40*/  IMAD.MOV R175, RZ, RZ, -R175 ;  /* 0x000000ffffaf7224 */ /* 0x000fe200078e0aaf */
[----:B------:R-:W-:Y:S01]  /*16d50*/  STL.64 [R1+0x2eb8], R172 ;  /* 0x002eb8ac01007387 */ /* 0x000fe20000100a00 */
[----:B------:R-:W-:Y:S01]  /*16d60*/  IMAD.MOV.U32 R174, RZ, RZ, R183 ;  /* 0x000000ffffae7224 */ /* 0x000fe200078e00b7 */
[----:B------:R-:W-:Y:S01]  /*16d70*/  IABS R183, R9 ;  /* 0x0000000900b77213 */ /* 0x000fe20000000000 */
[----:B------:R-:W-:Y:S01]  /*16d80*/  @!P6 IMAD.IADD R177, R177, 0x1, -R251 ;  /* 0x00000001b1b1e824 */ /* 0x000fe200078e0afb */
[C---:B------:R-:W-:Y:S01]  /*16d90*/  ISETP.GT.U32.AND P6, PT, R251.reuse, R178, PT ;  /* 0x000000b2fb00720c */ /* 0x040fe20003fc4070 */
[----:B------:R-:W-:Y:S01]  /*16da0*/  IMAD R197, R251, R175, R197 ;  /* 0x000000affbc57224 */ /* 0x000fe200078e02c5 */
[----:B------:R-:W-:Y:S01]  /*16db0*/  STL [R1+0x23b8], R9 ;  /* 0x0023b80901007387 */ /* 0x000fe20000100800 */
[----:B------:R-:W-:Y:S01]  /*16dc0*/  @!P5 IMAD.MOV R174, RZ, RZ, -R174 ;  /* 0x000000ffffaed224 */ /* 0x000fe200078e0aae */
[----:B------:R-:W-:Y:S01]  /*16dd0*/  ISETP.GE.AND P5, PT, R12, RZ, PT ;  /* 0x000000ff0c00720c */ /* 0x000fe20003fa6270 */
[----:B------:R-:W-:Y:S01]  /*16de0*/  IMAD.HI.U32 R175, R205, R187, RZ ;  /* 0x000000bbcdaf7227 */ /* 0x000fe200078e00ff */
[----:B------:R-:W-:-:S03]  /*16df0*/  IADD3 R12, R248, 0x1b7, RZ ;  /* 0x000001b7f80c7810 */ /* 0x000fc60007ffe0ff */
[----:B------:R-:W-:Y:S01]  /*16e00*/  IMAD.MOV R175, RZ, RZ, -R175 ;  /* 0x000000ffffaf7224 */ /* 0x000fe200078e0aaf */
[----:B------:R-:W-:Y:S01]  /*16e10*/  IABS R195, R12 ;  /* 0x0000000c00c37213 */ /* 0x000fe20000000000 */
[----:B------:R-:W-:Y:S01]  /*16e20*/  @!P3 IMAD.IADD R176, R176, 0x1, -R251 ;  /* 0x00000001b0b0b824 */ /* 0x000fe200078e0afb */
[C---:B------:R-:W-:Y:S01]  /*16e30*/  ISETP.GT.U32.AND P3, PT, R251.reuse, R179, PT ;  /* 0x000000b3fb00720c */ /* 0x040fe20003f64070 */
[----:B------:R-:W-:Y:S02]  /*16e40*/  IMAD R187, R251, R175, R187 ;  /* 0x000000affbbb7224 */ /* 0x000fe400078e02bb */
[----:B------:R-:W-:Y:S01]  /*16e50*/  @!P6 IMAD.IADD R178, R178, 0x1, -R251 ;  /* 0x00000001b2b2e824 */ /* 0x000fe200078e0afb */
[----:B------:R-:W-:Y:S01]  /*16e60*/  ISETP.GE.AND P6, PT, R5, RZ, PT ;  /* 0x000000ff0500720c */ /* 0x000fe20003fc6270 */
[----:B------:R-:W-:Y:S01]  /*16e70*/  IMAD.MOV.U32 R175, RZ, RZ, R177 ;  /* 0x000000ffffaf7224 */ /* 0x000fe200078e00b1 */
[----:B------:R-:W-:Y:S01]  /*16e80*/  IADD3 R5, R248, 0x1b6, RZ ;  /* 0x000001b6f8057810 */ /* 0x000fe20007ffe0ff */
[----:B------:R-:W-:-:S04]  /*16e90*/  IMAD.HI.U32 R189, R205, R186, RZ ;  /* 0x000000bacdbd7227 */ /* 0x000fc800078e00ff */
[----:B------:R-:W-:Y:S01]  /*16ea0*/  @!P4 IMAD.IADD R184, R184, 0x1, -R251 ;  /* 0x00000001b8b8c824 */ /* 0x000fe200078e0afb */
[----:B------:R-:W-:Y:S01]  /*16eb0*/  ISETP.GE.AND P4, PT, R8, RZ, PT ;  /* 0x000000ff0800720c */ /* 0x000fe20003f86270 */
[----:B------:R-:W-:Y:S01]  /*16ec0*/  @!P5 IMAD.MOV R175, RZ, RZ, -R175 ;  /* 0x000000ffffafd224 */ /* 0x000fe200078e0aaf */
[----:B------:R-:W-:Y:S01]  /*16ed0*/  ISETP.GT.U32.AND P5, PT, R251, R178, PT ;  /* 0x000000b2fb00720c */ /* 0x000fe20003fa4070 */
[----:B------:R-:W-:Y:S01]  /*16ee0*/  IMAD.MOV R177, RZ, RZ, -R189 ;  /* 0x000000ffffb17224 */ /* 0x000fe200078e0abd */
[----:B------:R-:W-:Y:S01]  /*16ef0*/  IADD3 R8, R248, 0x1b5, RZ ;  /* 0x000001b5f8087810 */ /* 0x000fe20007ffe0ff */
[----:B------:R-:W-:Y:S01]  /*16f00*/  @!P3 IMAD.IADD R179, R179, 0x1, -R251 ;  /* 0x00000001b3b3b824 */ /* 0x000fe200078e0afb */
[----:B------:R-:W-:Y:S01]  /*16f10*/  STL.64 [R1+0x2ec0], R174 ;  /* 0x002ec0ae01007387 */ /* 0x000fe20000100a00 */
[C---:B------:R-:W-:Y:S02]  /*16f20*/  IMAD R186, R251.reuse, R177, R186 ;  /* 0x000000b1fbba7224 */ /* 0x040fe400078e02ba */
[----:B------:R-:W-:Y:S01]  /*16f30*/  IMAD.MOV.U32 R177, RZ, RZ, R184 ;  /* 0x000000ffffb17224 */ /* 0x000fe200078e00b8 */
[----:B------:R-:W-:Y:S01]  /*16f40*/  ISETP.GT.U32.AND P3, PT, R251, R179, PT ;  /* 0x000000b3fb00720c */ /* 0x000fe20003f64070 */
[----:B------:R-:W-:Y:S01]  /*16f50*/  IMAD.HI.U32 R185, R205, R183, RZ ;  /* 0x000000b7cdb97227 */ /* 0x000fe200078e00ff */
[----:B------:R-:W-:-:S03]  /*16f60*/  IABS R184, R5 ;  /* 0x0000000500b87213 */ /* 0x000fc60000000000 */
[----:B------:R-:W-:Y:S01]  /*16f70*/  @!P6 IMAD.MOV R177, RZ, RZ, -R177 ;  /* 0x000000ffffb1e224 */ /* 0x000fe200078e0ab1 */
[C---:B------:R-:W-:Y:S01]  /*16f80*/  ISETP.GT.U32.AND P6, PT, R251.reuse, R181, PT ;  /* 0x000000b5fb00720c */ /* 0x040fe20003fc4070 */
[----:B------:R-:W-:Y:S01]  /*16f90*/  @!P4 IMAD.MOV R176, RZ, RZ, -R176 ;  /* 0x000000ffffb0c224 */ /* 0x000fe200078e0ab0 */
[C---:B------:R-:W-:Y:S01]  /*16fa0*/  ISETP.GT.U32.AND P4, PT, R251.reuse, R180, PT ;  /* 0x000000b4fb00720c */ /* 0x040fe20003f84070 */
[----:B------:R-:W-:Y:S01]  /*16fb0*/  @!P5 IMAD.IADD R178, R178, 0x1, -R251 ;  /* 0x00000001b2b2d824 */ /* 0x000fe200078e0afb */
[----:B------:R-:W-:Y:S01]  /*16fc0*/  ISETP.GT.U32.AND P5, PT, R251, R182, PT ;  /* 0x000000b6fb00720c */ /* 0x000fe20003fa4070 */
[----:B------:R-:W-:Y:S01]  /*16fd0*/  IMAD.MOV R185, RZ, RZ, -R185 ;  /* 0x000000ffffb97224 */ /* 0x000fe200078e0ab9 */
[----:B------:R-:W-:Y:S01]  /*16fe0*/  STL.64 [R1+0x2ec8], R176 ;  /* 0x002ec8b001007387 */ /* 0x000fe20000100a00 */
[----:B------:R-:W-:Y:S01]  /*16ff0*/  @!P3 IMAD.IADD R179, R179, 0x1, -R251 ;  /* 0x00000001b3b3b824 */ /* 0x000fe200078e0afb */
[----:B------:R-:W-:Y:S01]  /*17000*/  ISETP.GE.AND P3, PT, R16, RZ, PT ;  /* 0x000000ff1000720c */ /* 0x000fe20003f66270 */
[----:B------:R-:W-:Y:S01]  /*17010*/  IMAD R183, R251, R185, R183 ;  /* 0x000000b9fbb77224 */ /* 0x000fe200078e02b7 */
[----:B------:R-:W-:Y:S01]  /*17020*/  STL [R1+0x23ac], R8 ;  /* 0x0023ac0801007387 */ /* 0x000fe20000100800 */
[----:B------:R-:W-:Y:S01]  /*17030*/  IABS R185, R8 ;  /* 0x0000000800b97213 */ /* 0x000fe20000000000 */
[----:B------:R-:W-:-:S02]  /*17040*/  IMAD.HI.U32 R189, R205, R184, RZ ;  /* 0x000000b8cdbd7227 */ /* 0x000fc400078e00ff */
[----:B------:R-:W-:Y:S02]  /*17050*/  STL [R1+0x23a8], R5 ;  /* 0x0023a80501007387 */ /* 0x000fe40000100800 */
[--C-:B------:R-:W-:Y:S02]  /*17060*/  @!P6 IMAD.IADD R181, R181, 0x1, -R251.reuse ;  /* 0x00000001b5b5e824 */ /* 0x100fe400078e0afb */
[--C-:B------:R-:W-:Y:S01]  /*17070*/  @!P4 IMAD.IADD R180, R180, 0x1, -R251.reuse ;  /* 0x00000001b4b4c824 */ /* 0x100fe200078e0afb */
[----:B------:R-:W-:Y:S01]  /*17080*/  ISETP.GE.AND P4, PT, R15, RZ, PT ;  /* 0x000000ff0f00720c */ /* 0x000fe20003f86270 */
[----:B------:R-:W-:Y:S01]  /*17090*/  @!P5 IMAD.IADD R182, R182, 0x1, -R251 ;  /* 0x00000001b6b6d824 */ /* 0x000fe200078e0afb */
[C---:B------:R-:W-:Y:S01]  /*170a0*/  ISETP.GT.U32.AND P5, PT, R251.reuse, R181, PT ;  /* 0x000000b5fb00720c */ /* 0x040fe20003fa4070 */
[----:B------:R-:W-:Y:S01]  /*170b0*/  @!P3 IMAD.MOV R178, RZ, RZ, -R178 ;  /* 0x000000ffffb2b224 */ /* 0x000fe200078e0ab2 */
[C---:B------:R-:W-:Y:S01]  /*170c0*/  ISETP.GT.U32.AND P6, PT, R251.reuse, R180, PT ;  /* 0x000000b4fb00720c */ /* 0x040fe20003fc4070 */
[----:B------:R-:W-:Y:S01]  /*170d0*/  STL [R1+0x23a4], R12 ;  /* 0x0023a40c01007387 */ /* 0x000fe20000100800 */
[----:B------:R-:W-:Y:S01]  /*170e0*/  ISETP.GT.U32.AND P3, PT, R251, R182, PT ;  /* 0x000000b6fb00720c */ /* 0x000fe20003f64070 */
[----:B------:R-:W-:Y:S01]  /*170f0*/  IMAD.HI.U32 R190, R205, R185, RZ ;  /* 0x000000b9cdbe7227 */ /* 0x000fe200078e00ff */
[----:B------:R-:W-:-:S03]  /*17100*/  IADD3 R15, R248, 0x1bb, RZ ;  /* 0x000001bbf80f7810 */ /* 0x000fc60007ffe0ff */
[----:B------:R-:W-:Y:S02]  /*17110*/  IMAD.MOV R190, RZ, RZ, -R190 ;  /* 0x000000ffffbe7224 */ /* 0x000fe400078e0abe */
[----:B------:R-:W-:Y:S01]  /*17120*/  @!P4 IMAD.MOV R179, RZ, RZ, -R179 ;  /* 0x000000ffffb3c224 */ /* 0x000fe200078e0ab3 */
[----:B------:R-:W-:Y:S01]  /*17130*/  ISETP.GT.U32.AND P4, PT, R251, R198, PT ;  /* 0x000000c6fb00720c */ /* 0x000fe20003f84070 */
[--C-:B------:R-:W-:Y:S01]  /*17140*/  @!P5 IMAD.IADD R181, R181, 0x1, -R251.reuse ;  /* 0x00000001b5b5d824 */ /* 0x100fe200078e0afb */
[----:B------:R-:W-:Y:S01]  /*17150*/  ISETP.GT.U32.AND P5, PT, R251, R188, PT ;  /* 0x000000bcfb00720c */ /* 0x000fe20003fa4070 */
[--C-:B------:R-:W-:Y:S01]  /*17160*/  @!P6 IMAD.IADD R180, R180, 0x1, -R251.reuse ;  /* 0x00000001b4b4e824 */ /* 0x100fe200078e0afb */
[----:B------:R-:W-:Y:S01]  /*17170*/  ISETP.GE.AND P6, PT, R4, RZ, PT ;  /* 0x000000ff0400720c */ /* 0x000fe20003fc6270 */
[----:B------:R-:W-:Y:S01]  /*17180*/  @!P3 IMAD.IADD R182, R182, 0x1, -R251 ;  /* 0x00000001b6b6b824 */ /* 0x000fe200078e0afb */
[----:B------:R-:W-:Y:S01]  /*17190*/  ISETP.GE.AND P3, PT, R7, RZ, PT ;  /* 0x000000ff0700720c */ /* 0x000fe20003f66270 */
[----:B------:R-:W-:Y:S01]  /*171a0*/  STL.64 [R1+0x2ed0], R178 ;  /* 0x002ed0b201007387 */ /* 0x000fe20000100a00 */
[C---:B------:R-:W-:Y:S01]  /*171b0*/  IADD3 R4, R248.reuse, 0x1b8, RZ ;  /* 0x000001b8f8047810 */ /* 0x040fe20007ffe0ff */
[----:B------:R-:W-:Y:S01]  /*171c0*/  IMAD.MOV R189, RZ, RZ, -R189 ;  /* 0x000000ffffbd7224 */ /* 0x000fe200078e0abd */
[----:B------:R-:W-:Y:S01]  /*171d0*/  IADD3 R7, R248, 0x1b9, RZ ;  /* 0x000001b9f8077810 */ /* 0x000fe20007ffe0ff */
[C---:B------:R-:W-:Y:S01]  /*171e0*/  IMAD R185, R251.reuse, R190, R185 ;  /* 0x000000befbb97224 */ /* 0x040fe200078e02b9 */
[----:B------:R-:W-:Y:S01]  /*171f0*/  IABS R191, R4 ;  /* 0x0000000400bf7213 */ /* 0x000fe20000000000 */
[--C-:B------:R-:W-:Y:S01]  /*17200*/  @!P4 IMAD.IADD R198, R198, 0x1, -R251.reuse ;  /* 0x00000001c6c6c824 */ /* 0x100fe200078e0afb */
[----:B------:R-:W-:Y:S01]  /*17210*/  STL [R1+0x2398], R4 ;  /* 0x0023980401007387 */ /* 0x000fe20000100800 */
[----:B------:R-:W-:Y:S01]  /*17220*/  @!P5 IMAD.IADD R188, R188, 0x1, -R251 ;  /* 0x00000001bcbcd824 */ /* 0x000fe200078e0afb */
[----:B------:R-:W-:Y:S01]  /*17230*/  IABS R190, R7 ;  /* 0x0000000700be7213 */ /* 0x000fe20000000000 */
[----:B------:R-:W-:Y:S01]  /*17240*/  @!P6 IMAD.MOV R180, RZ, RZ, -R180 ;  /* 0x000000ffffb4e224 */ /* 0x000fe200078e0ab4 */
[----:B------:R-:W-:Y:S01]  /*17250*/  ISETP.GE.AND P6, PT, R14, RZ, PT ;  /* 0x000000ff0e00720c */ /* 0x000fe20003fc6270 */
[----:B------:R-:W-:Y:S01]  /*17260*/  @!P3 IMAD.MOV R181, RZ, RZ, -R181 ;  /* 0x000000ffffb5b224 */ /* 0x000fe200078e0ab5 */
[C---:B------:R-:W-:Y:S01]  /*17270*/  ISETP.GT.U32.AND P4, PT, R251.reuse, R198, PT ;  /* 0x000000c6fb00720c */ /* 0x040fe20003f84070 */
[----:B------:R-:W-:Y:S01]  /*17280*/  STL [R1+0x2394], R7 ;  /* 0x0023940701007387 */ /* 0x000fe20000100800 */
[C---:B------:R-:W-:Y:S01]  /*17290*/  ISETP.GT.U32.AND P5, PT, R251.reuse, R188, PT ;  /* 0x000000bcfb00720c */ /* 0x040fe20003fa4070 */
[C---:B------:R-:W-:Y:S01]  /*172a0*/  IMAD R184, R251.reuse, R189, R184 ;  /* 0x000000bdfbb87224 */ /* 0x040fe200078e02b8 */
[----:B------:R-:W-:Y:S01]  /*172b0*/  ISETP.GT.U32.AND P3, PT, R251, R193, PT ;  /* 0x000000c1fb00720c */ /* 0x000fe20003f64070 */
[----:B------:R-:W-:Y:S01]  /*172c0*/  STL.64 [R1+0x2ed8], R180 ;  /* 0x002ed8b401007387 */ /* 0x000fe20000100a00 */
[----:B------:R-:W-:-:S04]  /*172d0*/  IMAD.HI.U32 R189, R205, R195, RZ ;  /* 0x000000c3cdbd7227 */ /* 0x000fc800078e00ff */
[----:B------:R-:W-:Y:S02]  /*172e0*/  IMAD.MOV R189, RZ, RZ, -R189 ;  /* 0x000000ffffbd7224 */ /* 0x000fe400078e0abd */
[----:B------:R-:W-:Y:S01]  /*172f0*/  @!P6 IMAD.MOV R182, RZ, RZ, -R182 ;  /* 0x000000ffffb6e224 */ /* 0x000fe200078e0ab6 */
[----:B------:R-:W-:Y:S01]  /*17300*/  ISETP.GT.U32.AND P6, PT, R251, R197, PT ;  /* 0x000000c5fb00720c */ /* 0x000fe20003fc4070 */
[--C-:B------:R-:W-:Y:S01]  /*17310*/  @!P4 IMAD.IADD R198, R198, 0x1, -R251.reuse ;  /* 0x00000001c6c6c824 */ /* 0x100fe200078e0afb */
[----:B------:R-:W-:Y:S01]  /*17320*/  ISETP.GE.AND P4, PT, R3, RZ, PT ;  /* 0x000000ff0300720c */ /* 0x000fe20003f86270 */
[--C-:B------:R-:W-:Y:S01]  /*17330*/  @!P5 IMAD.IADD R188, R188, 0x1, -R251.reuse ;  /* 0x00000001bcbcd824 */ /* 0x100fe200078e0afb */
[----:B------:R-:W-:Y:S01]  /*17340*/  ISETP.GT.U32.AND P5, PT, R251, R196, PT ;  /* 0x000000c4fb00720c */ /* 0x000fe20003fa4070 */
[----:B------:R-:W-:Y:S01]  /*17350*/  @!P3 IMAD.IADD R193, R193, 0x1, -R251 ;  /* 0x00000001c1c1b824 */ /* 0x000fe200078e0afb */
[----:B------:R-:W-:Y:S01]  /*17360*/  ISETP.GE.AND P3, PT, R6, RZ, PT ;  /* 0x000000ff0600720c */ /* 0x000fe20003f66270 */
[----:B------:R-:W-:Y:S01]  /*17370*/  IMAD.MOV.U32 R6, RZ, RZ, R198 ;  /* 0x000000ffff067224 */ /* 0x000fe200078e00c6 */
[----:B------:R-:W-:Y:S01]  /*17380*/  IADD3 R3, R248, 0x1ba, RZ ;  /* 0x000001baf8037810 */ /* 0x000fe20007ffe0ff */
[----:B------:R-:W-:Y:S01]  /*17390*/  IMAD.MOV.U32 R14, RZ, RZ, R188 ;  /* 0x000000ffff0e7224 */ /* 0x000fe200078e00bc */
[----:B------:R-:W-:Y:S01]  /*173a0*/  IABS R188, R15 ;  /* 0x0000000f00bc7213 */ /* 0x000fe20000000000 */
[----:B------:R-:W-:Y:S01]  /*173b0*/  IMAD R195, R251, R189, R195 ;  /* 0x000000bdfbc37224 */ /* 0x000fe200078e02c3 */
[----:B------:R-:W-:Y:S01]  /*173c0*/  IABS R189, R3 ;  /* 0x0000000300bd7213 */ /* 0x000fe20000000000 */
[--C-:B------:R-:W-:Y:S01]  /*173d0*/  @!P6 IMAD.IADD R197, R197, 0x1, -R251.reuse ;  /* 0x00000001c5c5e824 */ /* 0x100fe200078e0afb */
[----:B------:R-:W-:Y:S01]  /*173e0*/  STL [R1+0x2390], R3 ;  /* 0x0023900301007387 */ /* 0x000fe20000100800 */
[----:B------:R-:W-:Y:S01]  /*173f0*/  @!P4 IMAD.MOV R6, RZ, RZ, -R6 ;  /* 0x000000ffff06c224 */ /* 0x000fe200078e0a06 */
[C---:B------:R-:W-:Y:S01]  /*17400*/  ISETP.GT.U32.AND P4, PT, R251.reuse, R193, PT ;  /* 0x000000c1fb00720c */ /* 0x040fe20003f84070 */
[----:B------:R-:W-:Y:S01]  /*17410*/  @!P5 IMAD.IADD R196, R196, 0x1, -R251 ;  /* 0x00000001c4c4d824 */ /* 0x000fe200078e0afb */
[C---:B------:R-:W-:Y:S01]  /*17420*/  ISETP.GT.U32.AND P6, PT, R251.reuse, R197, PT ;  /* 0x000000c5fb00720c */ /* 0x040fe20003fc4070 */
[----:B------:R-:W-:Y:S01]  /*17430*/  @!P3 IMAD.MOV R14, RZ, RZ, -R14 ;  /* 0x000000ffff0eb224 */ /* 0x000fe200078e0a0e */
[C---:B------:R-:W-:Y:S01]  /*17440*/  ISETP.GT.U32.AND P3, PT, R251.reuse, R187, PT ;  /* 0x000000bbfb00720c */ /* 0x040fe20003f64070 */
[----:B------:R2:W-:Y:S01]  /*17450*/  STL [R1+0xec], R6 ;  /* 0x0000ec0601007387 */ /* 0x0005e20000100800 */
[----:B------:R-:W-:Y:S01]  /*17460*/  ISETP.GT.U32.AND P5, PT, R251, R196, PT ;  /* 0x000000c4fb00720c */ /* 0x000fe20003fa4070 */
[----:B------:R-:W-:-:S02]  /*17470*/  IMAD.HI.U32 R194, R205, R191, RZ ;  /* 0x000000bfcdc27227 */ /* 0x000fc400078e00ff */
[----:B------:R-:W-:Y:S02]  /*17480*/  STL [R1+0x238c], R15 ;  /* 0x00238c0f01007387 */ /* 0x000fe40000100800 */
[----:B------:R-:W-:Y:S02]  /*17490*/  IMAD.MOV R194, RZ, RZ, -R194 ;  /* 0x000000ffffc27224 */ /* 0x000fe400078e0ac2 */
[--C-:B------:R-:W-:Y:S01]  /*174a0*/  @!P4 IMAD.IADD R193, R193, 0x1, -R251.reuse ;  /* 0x00000001c1c1c824 */ /* 0x100fe200078e0afb */
[----:B------:R-:W-:Y:S01]  /*174b0*/  ISETP.GE.AND P4, PT, R13, RZ, PT ;  /* 0x000000ff0d00720c */ /* 0x000fe20003f86270 */
[--C-:B------:R-:W-:Y:S01]  /*174c0*/  @!P6 IMAD.IADD R197, R197, 0x1, -R251.reuse ;  /* 0x00000001c5c5e824 */ /* 0x100fe200078e0afb */
[----:B------:R-:W-:Y:S01]  /*174d0*/  ISETP.GT.U32.AND P6, PT, R251, R186, PT ;  /* 0x000000bafb00720c */ /* 0x000fe20003fc4070 */
[--C-:B------:R-:W-:Y:S01]  /*174e0*/  @!P3 IMAD.IADD R187, R187, 0x1, -R251.reuse ;  /* 0x00000001bbbbb824 */ /* 0x100fe200078e0afb */
[----:B------:R-:W-:Y:S01]  /*174f0*/  ISETP.GE.AND P3, PT, R2, RZ, PT ;  /* 0x000000ff0200720c */ /* 0x000fe20003f66270 */
[----:B------:R-:W-:Y:S01]  /*17500*/  @!P5 IMAD.IADD R196, R196, 0x1, -R251 ;  /* 0x00000001c4c4d824 */ /* 0x000fe200078e0afb */
[----:B------:R-:W-:Y:S01]  /*17510*/  ISETP.GE.AND P5, PT, R11, RZ, PT ;  /* 0x000000ff0b00720c */ /* 0x000fe20003fa6270 */
[----:B-1----:R-:W-:Y:S01]  /*17520*/  IMAD.MOV.U32 R2, RZ, RZ, R193 ;  /* 0x000000ffff027224 */ /* 0x002fe200078e00c1 */
[C---:B--2---:R-:W-:Y:S01]  /*17530*/  IADD3 R6, R248.reuse, 0x1bc, RZ ;  /* 0x000001bcf8067810 */ /* 0x044fe20007ffe0ff */
[----:B------:R-:W-:Y:S01]  /*17540*/  IMAD.MOV.U32 R11, RZ, RZ, R197 ;  /* 0x000000ffff0b7224 */ /* 0x000fe200078e00c5 */
[----:B------:R-:W-:Y:S01]  /*17550*/  IADD3 R13, R248, 0x1bf, RZ ;  /* 0x000001bff80d7810 */ /* 0x000fe20007ffe0ff */
[----:B------:R-:W-:-:S02]  /*17560*/  IMAD R191, R251, R194, R191 ;  /* 0x000000c2fbbf7224 */ /* 0x000fc400078e02bf */
[----:B------:R-:W-:Y:S01]  /*17570*/  @!P4 IMAD.MOV R2, RZ, RZ, -R2 ;  /* 0x000000ffff02c224 */ /* 0x000fe200078e0a02 */
[----:B------:R-:W-:Y:S01]  /*17580*/  STL [R1+0x2388], R6 ;  /* 0x0023880601007387 */ /* 0x000fe20000100800 */
[----:B------:R-:W-:Y:S01]  /*17590*/  @!P6 IMAD.IADD R186, R186, 0x1, -R251 ;  /* 0x00000001babae824 */ /* 0x000fe200078e0afb */
[----:B------:R-:W-:Y:S01]  /*175a0*/  ISETP.GT.U32.AND P6, PT, R251, R187, PT ;  /* 0x000000bbfb00720c */ /* 0x000fe20003fc4070 */
[----:B------:R-:W-:Y:S01]  /*175b0*/  IMAD.HI.U32 R192, R205, R190, RZ ;  /* 0x000000becdc07227 */ /* 0x000fe200078e00ff */
[----:B------:R-:W-:Y:S02]  /*175c0*/  STL [R1+0x114], R14 ;  /* 0x0001140e01007387 */ /* 0x000fe40000100800 */
[C---:B------:R-:W-:Y:S01]  /*175d0*/  ISETP.GT.U32.AND P4, PT, R251.reuse, R186, PT ;  /* 0x000000bafb00720c */ /* 0x040fe20003f84070 */
[----:B------:R-:W-:Y:S01]  /*175e0*/  @!P5 IMAD.MOV R11, RZ, RZ, -R11 ;  /* 0x000000ffff0bd224 */ /* 0x000fe200078e0a0b */
[----:B------:R1:W-:Y:S01]  /*175f0*/  STL [R1+0x110], R2 ;  /* 0x0001100201007387 */ /* 0x0003e20000100800 */
[----:B------:R-:W-:Y:S01]  /*17600*/  ISETP.GT.U32.AND P5, PT, R251, R183, PT ;  /* 0x000000b7fb00720c */ /* 0x000fe20003fa4070 */
[----:B------:R-:W-:-:S02]  /*17610*/  IMAD.MOV R192, RZ, RZ, -R192 ;  /* 0x000000ffffc07224 */ /* 0x000fc400078e0ac0 */
[----:B------:R2:W-:Y:S01]  /*17620*/  STL [R1+0xfc], R11 ;  /* 0x0000fc0b01007387 */ /* 0x0005e20000100800 */
[----:B------:R-:W-:-:S04]  /*17630*/  IMAD.HI.U32 R194, R205, R189, RZ ;  /* 0x000000bdcdc27227 */ /* 0x000fc800078e00ff */
[----:B------:R-:W-:Y:S01]  /*17640*/  @!P6 IMAD.IADD R187, R187, 0x1, -R251 ;  /* 0x00000001bbbbe824 */ /* 0x000fe200078e0afb */
[----:B------:R-:W-:Y:S01]  /*17650*/  ISETP.GE.AND P6, PT, R10, RZ, PT ;  /* 0x000000ff0a00720c */ /* 0x000fe20003fc6270 */
[----:B-1----:R-:W-:Y:S02]  /*17660*/  IMAD.MOV.U32 R2, RZ, RZ, R196 ;  /* 0x000000ffff027224 */ /* 0x002fe400078e00c4 */
[----:B------:R-:W-:Y:S01]  /*17670*/  IMAD.MOV.U32 R10, RZ, RZ, R187 ;  /* 0x000000ffff0a7224 */ /* 0x000fe200078e00bb */
[----:B--2---:R-:W-:Y:S01]  /*17680*/  IADD3 R11, R248, 0x1c0, RZ ;  /* 0x000001c0f80b7810 */ /* 0x004fe20007ffe0ff */
[----:B------:R-:W-:Y:S01]  /*17690*/  @!P3 IMAD.MOV R2, RZ, RZ, -R2 ;  /* 0x000000ffff02b224 */ /* 0x000fe200078e0a02 */
[----:B------:R-:W-:Y:S01]  /*176a0*/  ISETP.GE.AND P3, PT, R0, RZ, PT ;  /* 0x000000ff0000720c */ /* 0x000fe20003f66270 */
[--C-:B------:R-:W-:Y:S01]  /*176b0*/  @!P5 IMAD.IADD R183, R183, 0x1, -R251.reuse ;  /* 0x00000001b7b7d824 */ /* 0x100fe200078e0afb */
[----:B------:R-:W-:Y:S01]  /*176c0*/  IADD3 R0, R248, 0x1bd, RZ ;  /* 0x000001bdf8007810 */ /* 0x000fe20007ffe0ff */
[----:B------:R-:W-:Y:S01]  /*176d0*/  @!P4 IMAD.IADD R186, R186, 0x1, -R251 ;  /* 0x00000001babac824 */ /* 0x000fe200078e0afb */
[----:B------:R1:W-:Y:S01]  /*176e0*/  STL [R1+0x104], R2 ;  /* 0x0001040201007387 */ /* 0x0003e20000100800 */
[C---:B------:R-:W-:Y:S01]  /*176f0*/  ISETP.GT.U32.AND P4, PT, R251.reuse, R185, PT ;  /* 0x000000b9fb00720c */ /* 0x040fe20003f84070 */
[C---:B------:R-:W-:Y:S01]  /*17700*/  IMAD R190, R251.reuse, R192, R190 ;  /* 0x000000c0fbbe7224 */ /* 0x040fe200078e02be */
[C---:B------:R-:W-:Y:S01]  /*17710*/  ISETP.GT.U32.AND P5, PT, R251.reuse, R183, PT ;  /* 0x000000b7fb00720c */ /* 0x040fe20003fa4070 */
[----:B------:R-:W-:Y:S01]  /*17720*/  STL [R1+0x2380], R0 ;  /* 0x0023800001007387 */ /* 0x000fe20000100800 */
[----:B------:R-:W-:Y:S01]  /*17730*/  IMAD.MOV R194, RZ, RZ, -R194 ;  /* 0x000000ffffc27224 */ /* 0x000fe200078e0ac2 */
[----:B------:R-:W-:Y:S01]  /*17740*/  IABS R192, R6 ;  /* 0x0000000600c07213 */ /* 0x000fe20000000000 */
[----:B------:R-:W-:Y:S01]  /*17750*/  IMAD.MOV.U32 R252, RZ, RZ, R249 ;  /* 0x000000fffffc7224 */ /* 0x000fe200078e00f9 */
[----:B------:R-:W-:Y:S01]  /*17760*/  IABS R196, R0 ;  /* 0x0000000000c47213 */ /* 0x000fe20000000000 */
[----:B------:R-:W-:Y:S01]  /*17770*/  @!P3 IMAD.MOV R10, RZ, RZ, -R10 ;  /* 0x000000ffff0ab224 */ /* 0x000fe200078e0a0a */
[----:B-1----:R-:W-:Y:S01]  /*17780*/  IADD3 R2, R248, 0x1be, RZ ;  /* 0x000001bef8027810 */ /* 0x002fe20007ffe0ff */
[C---:B------:R-:W-:Y:S01]  /*17790*/  IMAD R189, R251.reuse, R194, R189 ;  /* 0x000000c2fbbd7224 */ /* 0x040fe200078e02bd */
[----:B------:R-:W-:Y:S01]  /*177a0*/  ISETP.GT.U32.AND P3, PT, R251, R184, PT ;  /* 0x000000b8fb00720c */ /* 0x000fe20003f64070 */
[----:B------:R-:W-:-:S02]  /*177b0*/  IMAD.HI.U32 R194, R205, R188, RZ ;  /* 0x000000bccdc27227 */ /* 0x000fc400078e00ff */
[----:B------:R-:W-:Y:S02]  /*177c0*/  STL [R1+0x237c], R2 ;  /* 0x00237c0201007387 */ /* 0x000fe40000100800 */
[--C-:B------:R-:W-:Y:S02]  /*177d0*/  @!P4 IMAD.IADD R185, R185, 0x1, -R251.reuse ;  /* 0x00000001b9b9c824 */ /* 0x100fe400078e0afb */
[----:B------:R-:W-:Y:S01]  /*177e0*/  STL [R1+0x2384], R13 ;  /* 0x0023840d01007387 */ /* 0x000fe20000100800 */
[--C-:B------:R-:W-:Y:S01]  /*177f0*/  @!P5 IMAD.IADD R183, R183, 0x1, -R251.reuse ;  /* 0x00000001b7b7d824 */ /* 0x100fe200078e0afb */
[C---:B------:R-:W-:Y:S01]  /*17800*/  ISETP.GT.U32.AND P5, PT, R251.reuse, R195, PT ;  /* 0x000000c3fb00720c */ /* 0x040fe20003fa4070 */
[----:B------:R-:W-:Y:S01]  /*17810*/  IMAD.MOV R194, RZ, RZ, -R194 ;  /* 0x000000ffffc27224 */ /* 0x000fe200078e0ac2 */
[----:B------:R1:W-:Y:S01]  /*17820*/  STL [R1+0x108], R10 ;  /* 0x0001080a01007387 */ /* 0x0003e20000100800 */
[----:B------:R-:W-:Y:S01]  /*17830*/  ISETP.GT.U32.AND P4, PT, R251, R185, PT ;  /* 0x000000b9fb00720c */ /* 0x000fe20003f84070 */
[----:B------:R-:W-:-:S02]  /*17840*/  @!P3 IMAD.IADD R184, R184, 0x1, -R251 ;  /* 0x00000001b8b8b824 */ /* 0x000fc400078e0afb */
[----:B------:R-:W-:Y:S01]  /*17850*/  IMAD R188, R251, R194, R188 ;  /* 0x000000c2fbbc7224 */ /* 0x000fe200078e02bc */
[----:B------:R-:W-:Y:S01]  /*17860*/  IABS R194, R2 ;  /* 0x0000000200c27213 */ /* 0x000fe20000000000 */
[----:B------:R-:W-:Y:S01]  /*17870*/  IMAD.HI.U32 R193, R205, R192, RZ ;  /* 0x000000c0cdc17227 */ /* 0x000fe200078e00ff */
[----:B------:R-:W-:-:S03]  /*17880*/  ISETP.GT.U32.AND P3, PT, R251, R184, PT ;  /* 0x000000b8fb00720c */ /* 0x000fc60003f64070 */
[----:B-1----:R-:W-:Y:S02]  /*17890*/  IMAD.MOV.U32 R10, RZ, RZ, R186 ;  /* 0x000000ffff0a7224 */ /* 0x002fe400078e00ba */
[----:B------:R-:W-:Y:S02]  /*178a0*/  @!P5 IMAD.IADD R195, R195, 0x1, -R251 ;  /* 0x00000001c3c3d824 */ /* 0x000fe400078e0afb */
[----:B------:R-:W-:Y:S01]  /*178b0*/  @!P6 IMAD.MOV R10, RZ, RZ, -R10 ;  /* 0x000000ffff0ae224 */ /* 0x000fe200078e0a0a */
[----:B------:R-:W-:Y:S01]  /*178c0*/  ISETP.GE.AND P6, PT, R9, RZ, PT ;  /* 0x000000ff0900720c */ /* 0x000fe20003fc6270 */
[----:B------:R-:W-:Y:S01]  /*178d0*/  IMAD.MOV.U32 R9, RZ, RZ, R183 ;  /* 0x000000ffff097224 */ /* 0x000fe200078e00b7 */
[----:B------:R-:W-:Y:S01]  /*178e0*/  ISETP.GT.U32.AND P5, PT, R251, R195, PT ;  /* 0x000000c3fb00720c */ /* 0x000fe20003fa4070 */
[--C-:B------:R-:W-:Y:S01]  /*178f0*/  @!P4 IMAD.IADD R185, R185, 0x1, -R251.reuse ;  /* 0x00000001b9b9c824 */ /* 0x100fe200078e0afb */
[----:B------:R-:W-:Y:S01]  /*17900*/  ISETP.GE.AND P4, PT, R5, RZ, PT ;  /* 0x000000ff0500720c */ /* 0x000fe20003f86270 */
[----:B------:R-:W-:Y:S01]  /*17910*/  @!P3 IMAD.IADD R184, R184, 0x1, -R251 ;  /* 0x00000001b8b8b824 */ /* 0x000fe200078e0afb */
[----:B------:R-:W-:Y:S01]  /*17920*/  ISETP.GT.U32.AND P3, PT, R251, R191, PT ;  /* 0x000000bffb00720c */ /* 0x000fe20003f64070 */
[----:B------:R-:W-:Y:S01]  /*17930*/  IMAD.MOV.U32 R14, RZ, RZ, R185 ;  /* 0x000000ffff0e7224 */ /* 0x000fe200078e00b9 */
[----:B------:R1:W-:Y:S01]  /*17940*/  STL [R1+0x10c], R10 ;  /* 0x00010c0a01007387 */ /* 0x0003e20000100800 */
[----:B------:R-:W-:Y:S01]  /*17950*/  IADD3 R5, R248, 0x1c3, RZ ;  /* 0x000001c3f8057810 */ /* 0x000fe20007ffe0ff */
[----:B------:R-:W-:-:S02]  /*17960*/  IMAD.MOV R193, RZ, RZ, -R193 ;  /* 0x000000ffffc17224 */ /* 0x000fc400078e0ac1 */
[----:B------:R-:W-:-:S04]  /*17970*/  IMAD.HI.U32 R197, R205, R196, RZ ;  /* 0x000000c4cdc57227 */ /* 0x000fc800078e00ff */
[----:B------:R-:W-:Y:S01]  /*17980*/  @!P6 IMAD.MOV R9, RZ, RZ, -R9 ;  /* 0x000000ffff09e224 */ /* 0x000fe200078e0a09 */
[----:B------:R-:W-:Y:S01]  /*17990*/  ISETP.GE.AND P6, PT, R8, RZ, PT ;  /* 0x000000ff0800720c */ /* 0x000fe20003fc6270 */
[----:B------:R-:W-:Y:S01]  /*179a0*/  IMAD.MOV.U32 R8, RZ, RZ, R184 ;  /* 0x000000ffff087224 */ /* 0x000fe200078e00b8 */
[----:B-1----:R-:W-:Y:S01]  /*179b0*/  IADD3 R10, R248, 0x1c1, RZ ;  /* 0x000001c1f80a7810 */ /* 0x002fe20007ffe0ff */
[--C-:B------:R-:W-:Y:S01]  /*179c0*/  @!P5 IMAD.IADD R195, R195, 0x1, -R251.reuse ;  /* 0x00000001c3c3d824 */ /* 0x100fe200078e0afb */
[----:B------:R-:W-:Y:S01]  /*179d0*/  ISETP.GT.U32.AND P5, PT, R251, R190, PT ;  /* 0x000000befb00720c */ /* 0x000fe20003fa4070 */
[----:B------:R-:W-:Y:S01]  /*179e0*/  @!P4 IMAD.MOV R8, RZ, RZ, -R8 ;  /* 0x000000ffff08c224 */ /* 0x000fe200078e0a08 */
[----:B------:R-:W-:Y:S01]  /*179f0*/  ISETP.GE.AND P4, PT, R4, RZ, PT ;  /* 0x000000ff0400720c */ /* 0x000fe20003f86270 */
[----:B------:R-:W-:Y:S01]  /*17a00*/  @!P3 IMAD.IADD R191, R191, 0x1, -R251 ;  /* 0x00000001bfbfb824 */ /* 0x000fe200078e0afb */
[----:B------:R1:W-:Y:S01]  /*17a10*/  STL [R1+0x100], R9 ;  /* 0x0001000901007387 */ /* 0x0003e20000100800 */
[----:B------:R-:W-:Y:S01]  /*17a20*/  IMAD.MOV.U32 R4, RZ, RZ, R195 ;  /* 0x000000ffff047224 */ /* 0x000fe200078e00c3 */
[----:B------:R-:W-:Y:S01]  /*17a30*/  IABS R184, R11 ;  /* 0x0000000b00b87213 */ /* 0x000fe20000000000 */
[C---:B------:R-:W-:Y:S01]  /*17a40*/  IMAD R192, R251.reuse, R193, R192 ;  /* 0x000000c1fbc07224 */ /* 0x040fe200078e02c0 */
[C---:B------:R-:W-:Y:S01]  /*17a50*/  ISETP.GT.U32.AND P3, PT, R251.reuse, R191, PT ;  /* 0x000000bffb00720c */ /* 0x040fe20003f64070 */
[----:B------:R-:W-:Y:S01]  /*17a60*/  @!P6 IMAD.MOV R14, RZ, RZ, -R14 ;  /* 0x000000ffff0ee224 */ /* 0x000fe200078e0a0e */
[----:B------:R-:W-:Y:S01]  /*17a70*/  ISETP.GE.AND P6, PT, R12, RZ, PT ;  /* 0x000000ff0c00720c */ /* 0x000fe20003fc6270 */
[----:B------:R-:W-:Y:S01]  /*17a80*/  STL [R1+0x236c], R11 ;  /* 0x00236c0b01007387 */ /* 0x000fe20000100800 */
[----:B------:R-:W-:Y:S01]  /*17a90*/  IMAD.MOV R197, RZ, RZ, -R197 ;  /* 0x000000ffffc57224 */ /* 0x000fe200078e0ac5 */
[----:B------:R-:W-:Y:S01]  /*17aa0*/  IABS R193, R13 ;  /* 0x0000000d00c17213 */ /* 0x000fe20000000000 */
[--C-:B------:R-:W-:Y:S01]  /*17ab0*/  @!P5 IMAD.IADD R190, R190, 0x1, -R251.reuse ;  /* 0x00000001bebed824 */ /* 0x100fe200078e0afb */
[C---:B-1----:R-:W-:Y:S01]  /*17ac0*/  IADD3 R9, R248.reuse, 0x1c2, RZ ;  /* 0x000001c2f8097810 */ /* 0x042fe20007ffe0ff */
[----:B------:R-:W-:Y:S01]  /*17ad0*/  STL [R1+0x2374], R10 ;  /* 0x0023740a01007387 */ /* 0x000fe20000100800 */
[----:B------:R-:W-:Y:S01]  /*17ae0*/  IMAD R183, R251, R197, R196 ;  /* 0x000000c5fbb77224 */ /* 0x000fe200078e02c4 */
[----:B------:R-:W-:Y:S01]  /*17af0*/  IABS R185, R10 ;  /* 0x0000000a00b97213 */ /* 0x000fe20000000000 */
[----:B------:R-:W-:Y:S01]  /*17b00*/  IMAD.HI.U32 R187, R205, R194, RZ ;  /* 0x000000c2cdbb7227 */ /* 0x000fe200078e00ff */
[C---:B------:R-:W-:Y:S01]  /*17b10*/  ISETP.GT.U32.AND P5, PT, R251.reuse, R190, PT ;  /* 0x000000befb00720c */ /* 0x040fe20003fa4070 */
[----:B------:R-:W-:Y:S01]  /*17b20*/  STL [R1+0x2370], R9 ;  /* 0x0023700901007387 */ /* 0x000fe20000100800 */
[----:B------:R-:W-:Y:S01]  /*17b30*/  IADD3 R12, R248, 0x1c8, RZ ;  /* 0x000001c8f80c7810 */ /* 0x000fe20007ffe0ff */
[----:B------:R-:W-:Y:S01]  /*17b40*/  @!P6 IMAD.MOV R4, RZ, RZ, -R4 ;  /* 0x000000ffff04e224 */ /* 0x000fe200078e0a04 */
[----:B------:R-:W-:Y:S01]  /*17b50*/  ISETP.GT.U32.AND P6, PT, R251, R189, PT ;  /* 0x000000bdfb00720c */ /* 0x000fe20003fc4070 */
[----:B------:R-:W-:Y:S01]  /*17b60*/  @!P3 IMAD.IADD R191, R191, 0x1, -R251 ;  /* 0x00000001bfbfb824 */ /* 0x000fe200078e0afb */
[----:B------:R-:W-:Y:S01]  /*17b70*/  ISETP.GT.U32.AND P3, PT, R251, R188, PT ;  /* 0x000000bcfb00720c */ /* 0x000fe20003f64070 */
[----:B------:R-:W-:Y:S01]  /*17b80*/  STL [R1+0xf0], R14 ;  /* 0x0000f00e01007387 */ /* 0x000fe20000100800 */
[----:B------:R-:W-:-:S02]  /*17b90*/  IMAD.MOV R187, RZ, RZ, -R187 ;  /* 0x000000ffffbb7224 */ /* 0x000fc400078e0abb */
[----:B------:R-:W-:Y:S01]  /*17ba0*/  IMAD.HI.U32 R186, R205, R193, RZ ;  /* 0x000000c1cdba7227 */ /* 0x000fe200078e00ff */
[----:B------:R-:W-:Y:S03]  /*17bb0*/  STL [R1+0x2378], R5 ;  /* 0x0023780501007387 */ /* 0x000fe60000100800 */
[--C-:B------:R-:W-:Y:S01]  /*17bc0*/  @!P5 IMAD.IADD R190, R190, 0x1, -R251.reuse ;  /* 0x00000001bebed824 */ /* 0x100fe200078e0afb */
[----:B------:R1:W-:Y:S01]  /*17bd0*/  STL [R1+0xf4], R8 ;  /* 0x0000f40801007387 */ /* 0x0003e20000100800 */
[----:B------:R-:W-:Y:S01]  /*17be0*/  ISETP.GE.AND P5, PT, R7, RZ, PT ;  /* 0x000000ff0700720c */ /* 0x000fe20003fa6270 */
[--C-:B------:R-:W-:Y:S01]  /*17bf0*/  @!P6 IMAD.IADD R189, R189, 0x1, -R251.reuse ;  /* 0x00000001bdbde824 */ /* 0x100fe200078e0afb */
[----:B------:R-:W-:Y:S01]  /*17c00*/  IADD3 R7, R248, 0x1c7, RZ ;  /* 0x000001c7f8077810 */ /* 0x000fe20007ffe0ff */
[----:B------:R2:W-:Y:S01]  /*17c10*/  STL [R1+0xf8], R4 ;  /* 0x0000f80401007387 */ /* 0x0005e20000100800 */
[----:B------:R-:W-:-:S02]  /*17c20*/  @!P3 IMAD.IADD R188, R188, 0x1, -R251 ;  /* 0x00000001bcbcb824 */ /* 0x000fc400078e0afb */
[C---:B------:R-:W-:Y:S01]  /*17c30*/  ISETP.GT.U32.AND P6, PT, R251.reuse, R189, PT ;  /* 0x000000bdfb00720c */ /* 0x040fe20003fc4070 */
[----:B------:R-:W-:Y:S02]  /*17c40*/  IMAD.MOV.U32 R16, RZ, RZ, R190 ;  /* 0x000000ffff107224 */ /* 0x000fe400078e00be */
[C---:B------:R-:W-:Y:S01]  /*17c50*/  ISETP.GT.U32.AND P3, PT, R251.reuse, R188, PT ;  /* 0x000000bcfb00720c */ /* 0x040fe20003f64070 */
[----:B------:R-:W-:Y:S01]  /*17c60*/  IMAD R194, R251, R187, R194 ;  /* 0x000000bbfbc27224 */ /* 0x000fe200078e02c2 */
[----:B-1----:R-:W-:Y:S01]  /*17c70*/  IADD3 R8, R248, 0x1c6, RZ ;  /* 0x000001c6f8087810 */ /* 0x002fe20007ffe0ff */
[----:B------:R-:W-:Y:S01]  /*17c80*/  IMAD.MOV R186, RZ, RZ, -R186 ;  /* 0x000000ffffba7224 */ /* 0x000fe200078e0aba */
[----:B------:R-:W-:Y:S01]  /*17c90*/  IABS R187, R5 ;  /* 0x0000000500bb7213 */ /* 0x000fe20000000000 */
[----:B--2---:R-:W-:Y:S01]  /*17ca0*/  IMAD.MOV.U32 R4, RZ, RZ, R191 ;  /* 0x000000ffff047224 */ /* 0x004fe200078e00bf */
[----:B------:R-:W-:Y:S01]  /*17cb0*/  IABS R191, R7 ;  /* 0x0000000700bf7213 */ /* 0x000fe20000000000 */
[----:B------:R-:W-:Y:S01]  /*17cc0*/  @!P5 IMAD.MOV R16, RZ, RZ, -R16 ;  /* 0x000000ffff10d224 */ /* 0x000fe200078e0a10 */
[----:B------:R-:W-:Y:S01]  /*17cd0*/  ISETP.GE.AND P5, PT, R15, RZ, PT ;  /* 0x000000ff0f00720c */ /* 0x000fe20003fa6270 */
[----:B------:R-:W-:Y:S01]  /*17ce0*/  @!P4 IMAD.MOV R4, RZ, RZ, -R4 ;  /* 0x000000ffff04c224 */ /* 0x000fe200078e0a04 */
[----:B------:R-:W-:Y:S01]  /*17cf0*/  ISETP.GE.AND P4, PT, R3, RZ, PT ;  /* 0x000000ff0300720c */ /* 0x000fe20003f86270 */
[--C-:B------:R-:W-:Y:S01]  /*17d00*/  @!P6 IMAD.IADD R189, R189, 0x1, -R251.reuse ;  /* 0x00000001bdbde824 */ /* 0x100fe200078e0afb */
[----:B------:R-:W-:Y:S01]  /*17d10*/  ISETP.GT.U32.AND P6, PT, R251, R192, PT ;  /* 0x000000c0fb00720c */ /* 0x000fe20003fc4070 */
[----:B------:R-:W-:Y:S01]  /*17d20*/  @!P3 IMAD.IADD R188, R188, 0x1, -R251 ;  /* 0x00000001bcbcb824 */ /* 0x000fe200078e0afb */
[----:B------:R-:W-:Y:S01]  /*17d30*/  ISETP.GE.AND P3, PT, R6, RZ, PT ;  /* 0x000000ff0600720c */ /* 0x000fe20003f66270 */
[----:B------:R-:W-:Y:S01]  /*17d40*/  IMAD.MOV.U32 R14, RZ, RZ, R189 ;  /* 0x000000ffff0e7224 */ /* 0x000fe200078e00bd */
[----:B------:R1:W-:Y:S01]  /*17d50*/  STL [R1+0xdc], R4 ;  /* 0x0000dc0401007387 */ /* 0x0003e20000100800 */
[----:B------:R-:W-:Y:S01]  /*17d60*/  IMAD.MOV.U32 R6, RZ, RZ, R188 ;  /* 0x000000ffff067224 */ /* 0x000fe200078e00bc */
[----:B------:R-:W-:Y:S01]  /*17d70*/  IADD3 R3, R248, 0x1c5, RZ ;  /* 0x000001c5f8037810 */ /* 0x000fe20007ffe0ff */
[----:B------:R-:W-:Y:S01]  /*17d80*/  IMAD.HI.U32 R198, R205, R184, RZ ;  /* 0x000000b8cdc67227 */ /* 0x000fe200078e00ff */
[----:B------:R-:W-:-:S02]  /*17d90*/  IABS R190, R8 ;  /* 0x0000000800be7213 */ /* 0x000fc40000000000 */
[----:B------:R-:W-:Y:S01]  /*17da0*/  IABS R189, R3 ;  /* 0x0000000300bd7213 */ /* 0x000fe20000000000 */
[----:B------:R-:W-:Y:S01]  /*17db0*/  @!P4 IMAD.MOV R14, RZ, RZ, -R14 ;  /* 0x000000ffff0ec224 */ /* 0x000fe200078e0a0e */
[C---:B------:R-:W-:Y:S01]  /*17dc0*/  ISETP.GT.U32.AND P4, PT, R251.reuse, R183, PT ;  /* 0x000000b7fb00720c */ /* 0x040fe20003f84070 */
[----:B------:R-:W-:Y:S01]  /*17dd0*/  @!P6 IMAD.IADD R192, R192, 0x1, -R251 ;  /* 0x00000001c0c0e824 */ /* 0x000fe200078e0afb */
[C---:B------:R-:W-:Y:S01]  /*17de0*/  ISETP.GT.U32.AND P6, PT, R251.reuse, R194, PT ;  /* 0x000000c2fb00720c */ /* 0x040fe20003fc4070 */
[----:B------:R-:W-:Y:S01]  /*17df0*/  @!P5 IMAD.MOV R6, RZ, RZ, -R6 ;  /* 0x000000ffff06d224 */ /* 0x000fe200078e0a06 */
[----:B-1----:R-:W-:Y:S01]  /*17e00*/  IADD3 R4, R248, 0x1c4, RZ ;  /* 0x000001c4f8047810 */ /* 0x002fe20007ffe0ff */
[C---:B------:R-:W-:Y:S01]  /*17e10*/  IMAD R193, R251.reuse, R186, R193 ;  /* 0x000000bafbc17224 */ /* 0x040fe200078e02c1 */
[----:B------:R-:W-:Y:S01]  /*17e20*/  ISETP.GT.U32.AND P5, PT, R251, R192, PT ;  /* 0x000000c0fb00720c */ /* 0x000fe20003fa4070 */
[----:B------:R-:W-:Y:S01]  /*17e30*/  IMAD.MOV R198, RZ, RZ, -R198 ;  /* 0x000000ffffc67224 */ /* 0x000fe200078e0ac6 */
[----:B------:R-:W-:Y:S01]  /*17e40*/  IABS R186, R9 ;  /* 0x0000000900ba7213 */ /* 0x000fe20000000000 */
[----:B------:R-:W-:Y:S01]  /*17e50*/  IMAD.HI.U32 R197, R205, R185, RZ ;  /* 0x000000b9cdc57227 */ /* 0x000fe200078e00ff */
[----:B------:R-:W-:Y:S01]  /*17e60*/  STL [R1+0x2358], R4 ;  /* 0x0023580401007387 */ /* 0x000fe20000100800 */
[----:B------:R-:W-:-:S02]  /*17e70*/  IABS R199, R4 ;  /* 0x0000000400c77213 */ /* 0x000fc40000000000 */
[--C-:B------:R-:W-:Y:S01]  /*17e80*/  @!P4 IMAD.IADD R183, R183, 0x1, -R251.reuse ;  /* 0x00000001b7b7c824 */ /* 0x100fe200078e0afb */
[----:B------:R-:W-:Y:S01]  /*17e90*/  STL [R1+0x2360], R3 ;  /* 0x0023600301007387 */ /* 0x000fe20000100800 */
[--C-:B------:R-:W-:Y:S02]  /*17ea0*/  @!P6 IMAD.IADD R194, R194, 0x1, -R251.reuse ;  /* 0x00000001c2c2e824 */ /* 0x100fe400078e0afb */
[C---:B------:R-:W-:Y:S01]  /*17eb0*/  IMAD R184, R251.reuse, R198, R184 ;  /* 0x000000c6fbb87224 */ /* 0x040fe200078e02b8 */
[C---:B------:R-:W-:Y:S01]  /*17ec0*/  ISETP.GT.U32.AND P4, PT, R251.reuse, R183, PT ;  /* 0x000000b7fb00720c */ /* 0x040fe20003f84070 */
[----:B------:R-:W-:Y:S01]  /*17ed0*/  @!P5 IMAD.IADD R192, R192, 0x1, -R251 ;  /* 0x00000001c0c0d824 */ /* 0x000fe200078e0afb */
[----:B------:R-:W-:Y:S01]  /*17ee0*/  ISETP.GT.U32.AND P6, PT, R251, R194, PT ;  /* 0x000000c2fb00720c */ /* 0x000fe20003fc4070 */
[----:B------:R-:W-:Y:S01]  /*17ef0*/  IMAD.HI.U32 R196, R205, R186, RZ ;  /* 0x000000bacdc47227 */ /* 0x000fe200078e00ff */
[----:B------:R-:W-:Y:S01]  /*17f00*/  ISETP.GT.U32.AND P5, PT, R251, R193, PT ;  /* 0x000000c1fb00720c */ /* 0x000fe20003fa4070 */
[----:B------:R-:W-:Y:S02]  /*17f10*/  STL [R1+0x235c], R8 ;  /* 0x00235c0801007387 */ /* 0x000fe40000100800 */
[----:B------:R-:W-:-:S02]  /*17f20*/  IMAD.MOV R197, RZ, RZ, -R197 ;  /* 0x000000ffffc57224 */ /* 0x000fc400078e0ac5 */
[----:B------:R-:W-:Y:S01]  /*17f30*/  IMAD.MOV R196, RZ, RZ, -R196 ;  /* 0x000000ffffc47224 */ /* 0x000fe200078e0ac4 */
[----:B------:R-:W-:Y:S01]  /*17f40*/  STL [R1+0x2368], R7 ;  /* 0x0023680701007387 */ /* 0x000fe20000100800 */
[----:B------:R-:W-:Y:S02]  /*17f50*/  IMAD R185, R251, R197, R185 ;  /* 0x000000c5fbb97224 */ /* 0x000fe400078e02b9 */
[--C-:B------:R-:W-:Y:S01]  /*17f60*/  @!P4 IMAD.IADD R183, R183, 0x1, -R251.reuse ;  /* 0x00000001b7b7c824 */ /* 0x100fe200078e0afb */
[----:B------:R-:W-:Y:S01]  /*17f70*/  ISETP.GT.U32.AND P4, PT, R251, R184, PT ;  /* 0x000000b8fb00720c */ /* 0x000fe20003f84070 */
[--C-:B------:R-:W-:Y:S01]  /*17f80*/  @!P6 IMAD.IADD R194, R194, 0x1, -R251.reuse ;  /* 0x00000001c2c2e824 */ /* 0x100fe200078e0afb */
[----:B------:R-:W-:Y:S01]  /*17f90*/  ISETP.GE.AND P6, PT, R0, RZ, PT ;  /* 0x000000ff0000720c */ /* 0x000fe20003fc6270 */
[----:B------:R-:W-:Y:S01]  /*17fa0*/  @!P5 IMAD.IADD R193, R193, 0x1, -R251 ;  /* 0x00000001c1c1d824 */ /* 0x000fe200078e0afb */
[----:B------:R-:W-:Y:S01]  /*17fb0*/  ISETP.GE.AND P5, PT, R2, RZ, PT ;  /* 0x000000ff0200720c */ /* 0x000fe20003fa6270 */
[----:B------:R-:W-:Y:S01]  /*17fc0*/  IMAD.MOV.U32 R15, RZ, RZ, R183 ;  /* 0x000000ffff0f7224 */ /* 0x000fe200078e00b7 */
[----:B------:R-:W-:Y:S01]  /*17fd0*/  STL [R1+0x2364], R12 ;  /* 0x0023640c01007387 */ /* 0x000fe20000100800 */
[----:B------:R-:W-:Y:S01]  /*17fe0*/  IMAD R186, R251, R196, R186 ;  /* 0x000000c4fbba7224 */ /* 0x000fe200078e02ba */
[----:B------:R-:W-:Y:S01]  /*17ff0*/  IADD3 R2, R248, 0x1ca, RZ ;  /* 0x000001caf8027810 */ /* 0x000fe20007ffe0ff */
[----:B------:R-:W-:Y:S01]  /*18000*/  IMAD.MOV.U32 R0, RZ, RZ, R192 ;  /* 0x000000ffff007224 */ /* 0x000fe200078e00c0 */
[----:B------:R-:W-:Y:S01]  /*18010*/  STL [R1+0xe0], R16 ;  /* 0x0000e01001007387 */ /* 0x000fe20000100800 */
[----:B------:R-:W-:-:S03]  /*18020*/  IMAD.HI.U32 R195, R205, R187, RZ ;  /* 0x000000bbcdc37227 */ /* 0x000fc600078e00ff */
[----:B------:R1:W-:Y:S01]  /*18030*/  STL [R1+0xe8], R14 ;  /* 0x0000e80e01007387 */ /* 0x0003e20000100800 */
[----:B------:R-:W-:Y:S01]  /*18040*/  @!P4 IMAD.IADD R184, R184, 0x1, -R251 ;  /* 0x00000001b8b8c824 */ /* 0x000fe200078e0afb */
[C---:B------:R-:W-:Y:S01]  /*18050*/  ISETP.GT.U32.AND P4, PT, R251.reuse, R193, PT ;  /* 0x000000c1fb00720c */ /* 0x040fe20003f84070 */
[----:B------:R-:W-:Y:S01]  /*18060*/  @!P6 IMAD.MOV R15, RZ, RZ, -R15 ;  /* 0x000000ffff0fe224 */ /* 0x000fe200078e0a0f */
[C---:B------:R-:W-:Y:S01]  /*18070*/  ISETP.GT.U32.AND P6, PT, R251.reuse, R185, PT ;  /* 0x000000b9fb00720c */ /* 0x040fe20003fc4070 */
[----:B------:R-:W-:Y:S01]  /*18080*/  @!P3 IMAD.MOV R0, RZ, RZ, -R0 ;  /* 0x000000ffff00b224 */ /* 0x000fe200078e0a00 */
[----:B------:R-:W-:Y:S01]  /*18090*/  ISETP.GT.U32.AND P3, PT, R251, R184, PT ;  /* 0x000000b8fb00720c */ /* 0x000fe20003f64070 */
[----:B------:R-:W-:Y:S01]  /*180a0*/  IMAD.MOV R195, RZ, RZ, -R195 ;  /* 0x000000ffffc37224 */ /* 0x000fe200078e0ac3 */
[----:B------:R2:W-:Y:S01]  /*180b0*/  STL [R1+0xe4], R6 ;  /* 0x0000e40601007387 */ /* 0x0005e20000100800 */
[----:B------:R-:W-:-:S03]  /*180c0*/  IMAD.HI.U32 R188, R205, R199, RZ ;  /* 0x000000c7cdbc7227 */ /* 0x000fc600078e00ff */
[----:B------:R3:W-:Y:S01]  /*180d0*/  STL [R1+0xd8], R0 ;  /* 0x0000d80001007387 */ /* 0x0007e20000100800 */
[----:B-1----:R-:W-:Y:S01]  /*180e0*/  IMAD.MOV.U32 R14, RZ, RZ, R194 ;  /* 0x000000ffff0e7224 */ /* 0x002fe200078e00c2 */
[----:B------:R-:W-:Y:S01]  /*180f0*/  IABS R194, R2 ;  /* 0x0000000200c27213 */ /* 0x000fe20000000000 */
[--C-:B------:R-:W-:Y:S01]  /*18100*/  @!P4 IMAD.IADD R193, R193, 0x1, -R251.reuse ;  /* 0x00000001c1c1c824 */ /* 0x100fe200078e0afb */
[----:B------:R-:W-:Y:S01]  /*18110*/  ISETP.GT.U32.AND P4, PT, R251, R186, PT ;  /* 0x000000bafb00720c */ /* 0x000fe20003f84070 */
[----:B------:R-:W-:Y:S01]  /*18120*/  @!P5 IMAD.MOV R14, RZ, RZ, -R14 ;  /* 0x000000ffff0ed224 */ /* 0x000fe200078e0a0e */
[----:B------:R-:W-:Y:S01]  /*18130*/  ISETP.GE.AND P5, PT, R13, RZ, PT ;  /* 0x000000ff0d00720c */ /* 0x000fe20003fa6270 */
[----:B------:R-:W-:Y:S01]  /*18140*/  @!P6 IMAD.IADD R185, R185, 0x1, -R251 ;  /* 0x00000001b9b9e824 */ /* 0x000fe200078e0afb */
[----:B------:R-:W-:Y:S01]  /*18150*/  ISETP.GE.AND P6, PT, R11, RZ, PT ;  /* 0x000000ff0b00720c */ /* 0x000fe20003fc6270 */
[C---:B------:R-:W-:Y:S01]  /*18160*/  IMAD R187, R251.reuse, R195, R187 ;  /* 0x000000c3fbbb7224 */ /* 0x040fe200078e02bb */
[----:B------:R-:W-:Y:S01]  /*18170*/  IABS R195, R12 ;  /* 0x0000000c00c37213 */ /* 0x000fe20000000000 */
[----:B------:R-:W-:Y:S01]  /*18180*/  IMAD.MOV R188, RZ, RZ, -R188 ;  /* 0x000000ffffbc7224 */ /* 0x000fe200078e0abc */
[----:B--2---:R-:W-:Y:S01]  /*18190*/  IADD3 R6, R248, 0x1c9, RZ ;  /* 0x000001c9f8067810 */ /* 0x004fe20007ffe0ff */
[----:B------:R-:W-:Y:S01]  /*181a0*/  @!P3 IMAD.IADD R184, R184, 0x1, -R251 ;  /* 0x00000001b8b8b824 */ /* 0x000fe200078e0afb */
[C---:B------:R-:W-:Y:S01]  /*181b0*/  ISETP.GT.U32.AND P3, PT, R251.reuse, R187, PT ;  /* 0x000000bbfb00720c */ /* 0x040fe20003f64070 */
[----:B------:R-:W-:Y:S01]  /*181c0*/  IMAD.MOV.U32 R183, RZ, RZ, R193 ;  /* 0x000000ffffb77224 */ /* 0x000fe200078e00c1 */
[----:B---3--:R-:W-:Y:S01]  /*181d0*/  IADD3 R0, R248, 0x1cb, RZ ;  /* 0x000001cbf8007810 */ /* 0x008fe20007ffe0ff */
[----:B------:R-:W-:Y:S01]  /*181e0*/  @!P4 IMAD.IADD R186, R186, 0x1, -R251 ;  /* 0x00000001babac824 */ /* 0x000fe200078e0afb */
[C---:B------:R-:W-:Y:S01]  /*181f0*/  ISETP.GT.U32.AND P4, PT, R251.reuse, R185, PT ;  /* 0x000000b9fb00720c */ /* 0x040fe20003f84070 */
[C---:B------:R-:W-:Y:S01]  /*18200*/  IMAD R188, R251.reuse, R188, R199 ;  /* 0x000000bcfbbc7224 */ /* 0x040fe200078e02c7 */
[C---:B------:R-:W-:Y:S01]  /*18210*/  IADD3 R11, R248.reuse, 0x1cc, RZ ;  /* 0x000001ccf80b7810 */ /* 0x040fe20007ffe0ff */
[----:B------:R-:W-:Y:S01]  /*18220*/  @!P5 IMAD.MOV R183, RZ, RZ, -R183 ;  /* 0x000000ffffb7d224 */ /* 0x000fe200078e0ab7 */
[----:B------:R-:W-:Y:S01]  /*18230*/  ISETP.GT.U32.AND P5, PT, R251, R186, PT ;  /* 0x000000bafb00720c */ /* 0x000fe20003fa4070 */
[----:B------:R-:W-:Y:S01]  /*18240*/  IMAD.HI.U32 R198, R205, R189, RZ ;  /* 0x000000bdcdc67227 */ /* 0x000fe200078e00ff */
[----:B------:R-:W-:Y:S01]  /*18250*/  STL [R1+0x2350], R6 ;  /* 0x0023500601007387 */ /* 0x000fe20000100800 */
[----:B------:R-:W-:-:S02]  /*18260*/  IADD3 R13, R248, 0x1f3, RZ ;  /* 0x000001f3f80d7810 */ /* 0x000fc40007ffe0ff */
[----:B------:R-:W-:Y:S01]  /*18270*/  @!P6 IMAD.MOV R184, RZ, RZ, -R184 ;  /* 0x000000ffffb8e224 */ /* 0x000fe200078e0ab8 */
[----:B------:R-:W-:Y:S01]  /*18280*/  ISETP.GT.U32.AND P6, PT, R251, R188, PT ;  /* 0x000000bcfb00720c */ /* 0x000fe20003fc4070 */
[----:B------:R-:W-:Y:S01]  /*18290*/  IMAD.MOV R198, RZ, RZ, -R198 ;  /* 0x000000ffffc67224 */ /* 0x000fe200078e0ac6 */
[----:B------:R-:W-:Y:S01]  /*182a0*/  STL [R1+0x234c], R2 ;  /* 0x00234c0201007387 */ /* 0x000fe20000100800 */
[----:B------:R-:W-:Y:S01]  /*182b0*/  @!P4 IMAD.IADD R185, R185, 0x1, -R251 ;  /* 0x00000001b9b9c824 */ /* 0x000fe200078e0afb */
[----:B------:R-:W-:Y:S01]  /*182c0*/  ISETP.GE.AND P4, PT, R10, RZ, PT ;  /* 0x000000ff0a00720c */ /* 0x000fe20003f86270 */
[----:B------:R-:W-:Y:S01]  /*182d0*/  IMAD R189, R251, R198, R189 ;  /* 0x000000c6fbbd7224 */ /* 0x000fe200078e02bd */
[----:B------:R-:W-:Y:S01]  /*182e0*/  IABS R198, R6 ;  /* 0x0000000600c67213 */ /* 0x000fe20000000000 */
[--C-:B------:R-:W-:Y:S01]  /*182f0*/  @!P3 IMAD.IADD R187, R187, 0x1, -R251.reuse ;  /* 0x00000001bbbbb824 */ /* 0x100fe200078e0afb */
[----:B------:R-:W-:Y:S01]  /*18300*/  IADD3 R10, R248, 0x1cd, RZ ;  /* 0x000001cdf80a7810 */ /* 0x000fe20007ffe0ff */
[--C-:B------:R-:W-:Y:S01]  /*18310*/  @!P5 IMAD.IADD R186, R186, 0x1, -R251.reuse ;  /* 0x00000001babad824 */ /* 0x100fe200078e0afb */
[----:B------:R-:W-:Y:S01]  /*18320*/  ISETP.GT.U32.AND P5, PT, R251, R189, PT ;  /* 0x000000bdfb00720c */ /* 0x000fe20003fa4070 */
[----:B------:R-:W-:Y:S01]  /*18330*/  IMAD.HI.U32 R196, R205, R191, RZ ;  /* 0x000000bfcdc47227 */ /* 0x000fe200078e00ff */
[----:B------:R-:W-:Y:S01]  /*18340*/  ISETP.GT.U32.AND P3, PT, R251, R187, PT ;  /* 0x000000bbfb00720c */ /* 0x000fe20003f64070 */
[----:B------:R-:W-:Y:S02]  /*18350*/  STL [R1+0x2354], R0 ;  /* 0x0023540001007387 */ /* 0x000fe40000100800 */
[----:B------:R-:W-:Y:S01]  /*18360*/  @!P6 IMAD.IADD R188, R188, 0x1, -R251 ;  /* 0x00000001bcbce824 */ /* 0x000fe200078e0afb */
[----:B------:R-:W-:Y:S01]  /*18370*/  ISETP.GE.AND P6, PT, R5, RZ, PT ;  /* 0x000000ff0500720c */ /* 0x000fe20003fc6270 */
[----:B------:R-:W-:Y:S01]  /*18380*/  @!P4 IMAD.MOV R185, RZ, RZ, -R185 ;  /* 0x000000ffffb9c224 */ /* 0x000fe200078e0ab9 */
[C---:B------:R-:W-:Y:S01]  /*18390*/  IADD3 R5, R248.reuse, 0x1ce, RZ ;  /* 0x000001cef8057810 */ /* 0x040fe20007ffe0ff */
[----:B------:R-:W-:Y:S01]  /*183a0*/  IMAD.MOV R196, RZ, RZ, -R196 ;  /* 0x000000ffffc47224 */ /* 0x000fe200078e0ac4 */
[----:B------:R-:W-:Y:S01]  /*183b0*/  ISETP.GT.U32.AND P4, PT, R251, R188, PT ;  /* 0x000000bcfb00720c */ /* 0x000fe20003f84070 */
[----:B------:R-:W-:Y:S01]  /*183c0*/  IMAD.HI.U32 R197, R205, R190, RZ ;  /* 0x000000becdc57227 */ /* 0x000fe200078e00ff */
[----:B------:R-:W-:Y:S03]  /*183d0*/  STL [R1+0xd4], R15 ;  /* 0x0000d40f01007387 */ /* 0x000fe60000100800 */
[----:B------:R-:W-:Y:S01]  /*183e0*/  IMAD R191, R251, R196, R191 ;  /* 0x000000c4fbbf7224 */ /* 0x000fe200078e02bf */
[----:B------:R1:W-:Y:S01]  /*183f0*/  STL [R1+0xd0], R14 ;  /* 0x0000d00e01007387 */ /* 0x0003e20000100800 */
[--C-:B------:R-:W-:Y:S01]  /*18400*/  @!P3 IMAD.IADD R187, R187, 0x1, -R251.reuse ;  /* 0x00000001bbbbb824 */ /* 0x100fe200078e0afb */
[----:B------:R-:W-:Y:S01]  /*18410*/  ISETP.GE.AND P3, PT, R9, RZ, PT ;  /* 0x000000ff0900720c */ /* 0x000fe20003f66270 */
[----:B------:R-:W-:Y:S01]  /*18420*/  @!P5 IMAD.IADD R189, R189, 0x1, -R251 ;  /* 0x00000001bdbdd824 */ /* 0x000fe200078e0afb */
[----:B------:R-:W-:Y:S01]  /*18430*/  IADD3 R9, R248, 0x1d1, RZ ;  /* 0x000001d1f8097810 */ /* 0x000fe20007ffe0ff */
[----:B------:R-:W-:Y:S01]  /*18440*/  @!P6 IMAD.MOV R187, RZ, RZ, -R187 ;  /* 0x000000ffffbbe224 */ /* 0x000fe200078e0abb */
[C---:B------:R-:W-:Y:S01]  /*18450*/  ISETP.GT.U32.AND P6, PT, R251.reuse, R191, PT ;  /* 0x000000bffb00720c */ /* 0x040fe20003fc4070 */
[----:B------:R-:W-:Y:S01]  /*18460*/  IMAD.MOV R197, RZ, RZ, -R197 ;  /* 0x000000ffffc57224 */ /* 0x000fe200078e0ac5 */
[C---:B------:R-:W-:Y:S01]  /*18470*/  ISETP.GT.U32.AND P5, PT, R251.reuse, R189, PT ;  /* 0x000000bdfb00720c */ /* 0x040fe20003fa4070 */
[----:B------:R-:W-:Y:S01]  /*18480*/  @!P4 IMAD.IADD R188, R188, 0x1, -R251 ;  /* 0x00000001bcbcc824 */ /* 0x000fe200078e0afb */
[----:B------:R-:W-:Y:S01]  /*18490*/  ISETP.GE.AND P4, PT, R4, RZ, PT ;  /* 0x000000ff0400720c */ /* 0x000fe20003f86270 */
[----:B------:R-:W-:Y:S01]  /*184a0*/  IMAD R190, R251, R197, R190 ;  /* 0x000000c5fbbe7224 */ /* 0x000fe200078e02be */
[C---:B------:R-:W-:Y:S01]  /*184b0*/  IADD3 R4, R248.reuse, 0x1cf, RZ ;  /* 0x000001cff8047810 */ /* 0x040fe20007ffe0ff */
[----:B------:R-:W-:Y:S01]  /*184c0*/  IMAD.HI.U32 R200, R205, R195, RZ ;  /* 0x000000c3cdc87227 */ /* 0x000fe200078e00ff */
[----:B------:R-:W-:Y:S01]  /*184d0*/  STL.64 [R1+0x2ee0], R182 ;  /* 0x002ee0b601007387 */ /* 0x000fe20000100a00 */
[----:B-1----:R-:W-:-:S02]  /*184e0*/  IADD3 R14, R248, 0x1f2, RZ ;  /* 0x000001f2f80e7810 */ /* 0x002fc40007ffe0ff */
[----:B------:R-:W-:Y:S01]  /*184f0*/  @!P3 IMAD.MOV R186, RZ, RZ, -R186 ;  /* 0x000000ffffbab224 */ /* 0x000fe200078e0aba */
[----:B------:R-:W-:Y:S01]  /*18500*/  ISETP.GT.U32.AND P3, PT, R251, R190, PT ;  /* 0x000000befb00720c */ /* 0x000fe20003f64070 */
[--C-:B------:R-:W-:Y:S01]  /*18510*/  @!P6 IMAD.IADD R191, R191, 0x1, -R251.reuse ;  /* 0x00000001bfbfe824 */ /* 0x100fe200078e0afb */
[----:B------:R-:W-:Y:S01]  /*18520*/  ISETP.GE.AND P6, PT, R8, RZ, PT ;  /* 0x000000ff0800720c */ /* 0x000fe20003fc6270 */
[----:B------:R-:W-:Y:S01]  /*18530*/  @!P5 IMAD.IADD R189, R189, 0x1, -R251 ;  /* 0x00000001bdbdd824 */ /* 0x000fe200078e0afb */
[----:B------:R-:W-:Y:S01]  /*18540*/  ISETP.GE.AND P5, PT, R3, RZ, PT ;  /* 0x000000ff0300720c */ /* 0x000fe20003fa6270 */
[----:B------:R-:W-:Y:S01]  /*18550*/  @!P4 IMAD.MOV R188, RZ, RZ, -R188 ;  /* 0x000000ffffbcc224 */ /* 0x000fe200078e0abc */
[----:B------:R-:W-:Y:S01]  /*18560*/  ISETP.GT.U32.AND P4, PT, R251, R191, PT ;  /* 0x000000bffb00720c */ /* 0x000fe20003f84070 */
[----:B------:R-:W-:Y:S01]  /*18570*/  IMAD.MOV R200, RZ, RZ, -R200 ;  /* 0x000000ffffc87224 */ /* 0x000fe200078e0ac8 */
[C---:B------:R-:W-:Y:S01]  /*18580*/  IADD3 R3, R248.reuse, 0x1d0, RZ ;  /* 0x000001d0f8037810 */ /* 0x040fe20007ffe0ff */
[----:B------:R-:W-:Y:S01]  /*18590*/  IMAD.HI.U32 R197, R205, R194, RZ ;  /* 0x000000c2cdc57227 */ /* 0x000fe200078e00ff */
[C---:B------:R-:W-:Y:S01]  /*185a0*/  IADD3 R8, R248.reuse, 0x1d2, RZ ;  /* 0x000001d2f8087810 */ /* 0x040fe20007ffe0ff */
[----:B------:R-:W-:Y:S01]  /*185b0*/  STL [R1+0x2344], R11 ;  /* 0x0023440b01007387 */ /* 0x000fe20000100800 */
[----:B------:R-:W-:Y:S01]  /*185c0*/  IADD3 R15, R248, 0x1f1, RZ ;  /* 0x000001f1f80f7810 */ /* 0x000fe20007ffe0ff */
[C---:B------:R-:W-:Y:S01]  /*185d0*/  IMAD R192, R251.reuse, R200, R195 ;  /* 0x000000c8fbc07224 */ /* 0x040fe200078e02c3 */
[----:B------:R-:W-:Y:S01]  /*185e0*/  IABS R195, R0 ;  /* 0x0000000000c37213 */ /* 0x000fe20000000000 */
[----:B------:R-:W-:Y:S01]  /*185f0*/  IMAD.MOV R197, RZ, RZ, -R197 ;  /* 0x000000ffffc57224 */ /* 0x000fe200078e0ac5 */
[----:B------:R-:W-:Y:S01]  /*18600*/  IABS R200, R3 ;  /* 0x0000000300c87213 */ /* 0x000fe20000000000 */
[----:B------:R-:W-:Y:S01]  /*18610*/  @!P3 IMAD.IADD R190, R190, 0x1, -R251 ;  /* 0x00000001bebeb824 */ /* 0x000fe200078e0afb */
[----:B------:R1:W-:Y:S01]  /*18620*/  STL [R1+0x2348], R10 ;  /* 0x0023480a01007387 */ /* 0x0003e20000100800 */
[C---:B------:R-:W-:Y:S01]  /*18630*/  IMAD R194, R251.reuse, R197, R194 ;  /* 0x000000c5fbc27224 */ /* 0x040fe200078e02c2 */
[----:B------:R-:W-:Y:S01]  /*18640*/  IABS R237, R14 ;  /* 0x0000000e00ed7213 */ /* 0x000fe20000000000 */
[----:B------:R-:W-:Y:S01]  /*18650*/  @!P5 IMAD.MOV R189, RZ, RZ, -R189 ;  /* 0x000000ffffbdd224 */ /* 0x000fe200078e0abd */
[----:B------:R-:W-:Y:S01]  /*18660*/  ISETP.GT.U32.AND P3, PT, R251, R190, PT ;  /* 0x000000befb00720c */ /* 0x000fe20003f64070 */
[----:B------:R-:W-:Y:S01]  /*18670*/  IMAD.HI.U32 R199, R205, R198, RZ ;  /* 0x000000c6cdc77227 */ /* 0x000fe200078e00ff */
[----:B------:R-:W-:Y:S01]  /*18680*/  ISETP.GT.U32.AND P5, PT, R251, R192, PT ;  /* 0x000000c0fb00720c */ /* 0x000fe20003fa4070 */
[----:B------:R-:W-:Y:S02]  /*18690*/  STL.64 [R1+0x2ee8], R184 ;  /* 0x002ee8b801007387 */ /* 0x000fe40000100a00 */
[----:B------:R-:W-:Y:S01]  /*186a0*/  @!P4 IMAD.IADD R191, R191, 0x1, -R251 ;  /* 0x00000001bfbfc824 */ /* 0x000fe200078e0afb */
[----:B------:R-:W-:Y:S01]  /*186b0*/  ISETP.GT.U32.AND P4, PT, R251, R194, PT ;  /* 0x000000c2fb00720c */ /* 0x000fe20003f84070 */
[----:B------:R-:W-:Y:S01]  /*186c0*/  IMAD.HI.U32 R196, R205, R195, RZ ;  /* 0x000000c3cdc47227 */ /* 0x000fe200078e00ff */
[----:B------:R2:W-:Y:S03]  /*186d0*/  STL [R1+0x2338], R5 ;  /* 0x0023380501007387 */ /* 0x0005e60000100800 */
[----:B------:R-:W-:Y:S01]  /*186e0*/  IMAD.MOV R199, RZ, RZ, -R199 ;  /* 0x000000ffffc77224 */ /* 0x000fe200078e0ac7 */
[----:B------:R3:W-:Y:S01]  /*186f0*/  STL [R1+0x2340], R4 ;  /* 0x0023400401007387 */ /* 0x0007e20000100800 */
[----:B------:R-:W-:-:S02]  /*18700*/  IMAD.MOV R196, RZ, RZ, -R196 ;  /* 0x000000ffffc47224 */ /* 0x000fc400078e0ac4 */
[C---:B------:R-:W-:Y:S01]  /*18710*/  IMAD R193, R251.reuse, R199, R198 ;  /* 0x000000c7fbc17224 */ /* 0x040fe200078e02c6 */
[----:B------:R-:W-:Y:S01]  /*18720*/  IABS R198, R10 ;  /* 0x0000000a00c67213 */ /* 0x000fe20000000000 */
[C---:B------:R-:W-:Y:S01]  /*18730*/  IMAD R195, R251.reuse, R196, R195 ;  /* 0x000000c4fbc37224 */ /* 0x040fe200078e02c3 */
[----:B------:R-:W-:Y:S01]  /*18740*/  IABS R196, R11 ;  /* 0x0000000b00c47213 */ /* 0x000fe20000000000 */
[--C-:B------:R-:W-:Y:S01]  /*18750*/  @!P3 IMAD.IADD R190, R190, 0x1, -R251.reuse ;  /* 0x00000001bebeb824 */ /* 0x100fe200078e0afb */
[----:B------:R-:W-:Y:S01]  /*18760*/  ISETP.GT.U32.AND P3, PT, R251, R193, PT ;  /* 0x000000c1fb00720c */ /* 0x000fe20003f64070 */
[--C-:B------:R-:W-:Y:S01]  /*18770*/  @!P5 IMAD.IADD R192, R192, 0x1, -R251.reuse ;  /* 0x00000001c0c0d824 */ /* 0x100fe200078e0afb */
[----:B------:R-:W-:Y:S01]  /*18780*/  ISETP.GE.AND P5, PT, R7, RZ, PT ;  /* 0x000000ff0700720c */ /* 0x000fe20003fa6270 */
[----:B------:R-:W-:Y:S01]  /*18790*/  @!P6 IMAD.MOV R190, RZ, RZ, -R190 ;  /* 0x000000ffffbee224 */ /* 0x000fe200078e0abe */
[----:B------:R-:W-:Y:S01]  /*187a0*/  IADD3 R7, R248, 0x1d3, RZ ;  /* 0x000001d3f8077810 */ /* 0x000fe20007ffe0ff */
[----:B------:R-:W-:Y:S01]  /*187b0*/  @!P4 IMAD.IADD R194, R194, 0x1, -R251 ;  /* 0x00000001c2c2c824 */ /* 0x000fe200078e0afb */
[----:B------:R-:W-:Y:S01]  /*187c0*/  ISETP.GT.U32.AND P6, PT, R251, R192, PT ;  /* 0x000000c0fb00720c */ /* 0x000fe20003fc4070 */
[----:B------:R-:W-:Y:S01]  /*187d0*/  IMAD.HI.U32 R199, R205, R196, RZ ;  /* 0x000000c4cdc77227 */ /* 0x000fe200078e00ff */
[----:B------:R-:W-:Y:S01]  /*187e0*/  IABS R203, R7 ;  /* 0x0000000700cb7213 */ /* 0x000fe20000000000 */
[----:B------:R4:W-:Y:S01]  /*187f0*/  STL [R1+0x233c], R3 ;  /* 0x00233c0301007387 */ /* 0x0009e20000100800 */
[----:B------:R-:W-:Y:S01]  /*18800*/  ISETP.GT.U32.AND P4, PT, R251, R194, PT ;  /* 0x000000c2fb00720c */ /* 0x000fe20003f84070 */
[----:B------:R-:W-:-:S02]  /*18810*/  IMAD.HI.U32 R197, R205, R198, RZ ;  /* 0x000000c6cdc57227 */ /* 0x000fc400078e00ff */
[----:B------:R1:W-:Y:S02]  /*18820*/  STL [R1+0x2334], R9 ;  /* 0x0023340901007387 */ /* 0x0003e40000100800 */
[----:B------:R-:W-:Y:S02]  /*18830*/  IMAD.MOV R199, RZ, RZ, -R199 ;  /* 0x000000ffffc77224 */ /* 0x000fe400078e0ac7 */
[----:B------:R-:W-:Y:S01]  /*18840*/  IMAD.MOV R197, RZ, RZ, -R197 ;  /* 0x000000ffffc57224 */ /* 0x000fe200078e0ac5 */
[----:B------:R1:W-:Y:S01]  /*18850*/  STL [R1+0x2330], R8 ;  /* 0x0023300801007387 */ /* 0x0003e20000100800 */
[----:B------:R-:W-:Y:S01]  /*18860*/  IMAD R196, R251, R199, R196 ;  /* 0x000000c7fbc47224 */ /* 0x000fe200078e02c4 */
[----:B------:R-:W-:Y:S01]  /*18870*/  IABS R199, R4 ;  /* 0x0000000400c77213 */ /* 0x000fe20000000000 */
[--C-:B------:R-:W-:Y:S01]  /*18880*/  @!P3 IMAD.IADD R193, R193, 0x1, -R251.reuse ;  /* 0x00000001c1c1b824 */ /* 0x100fe200078e0afb */
[----:B------:R1:W-:Y:S01]  /*18890*/  STL [R1+0x232c], R7 ;  /* 0x00232c0701007387 */ /* 0x0003e20000100800 */
[C---:B------:R-:W-:Y:S01]  /*188a0*/  IMAD R197, R251.reuse, R197, R198 ;  /* 0x000000c5fbc57224 */ /* 0x040fe200078e02c6 */
[----:B------:R-:W-:Y:S01]  /*188b0*/  IABS R198, R5 ;  /* 0x0000000500c67213 */ /* 0x000fe20000000000 */
[----:B------:R-:W-:Y:S01]  /*188c0*/  @!P6 IMAD.IADD R192, R192, 0x1, -R251 ;  /* 0x00000001c0c0e824 */ /* 0x000fe200078e0afb */
[C---:B------:R-:W-:Y:S01]  /*188d0*/  ISETP.GT.U32.AND P3, PT, R251.reuse, R193, PT ;  /* 0x000000c1fb00720c */ /* 0x040fe20003f64070 */
[----:B------:R-:W-:Y:S01]  /*188e0*/  @!P5 IMAD.MOV R191, RZ, RZ, -R191 ;  /* 0x000000ffffbfd224 */ /* 0x000fe200078e0abf */
[C---:B------:R-:W-:Y:S01]  /*188f0*/  ISETP.GT.U32.AND P6, PT, R251.reuse, R196, PT ;  /* 0x000000c4fb00720c */ /* 0x040fe20003fc4070 */
[----:B------:R-:W-:Y:S01]  /*18900*/  @!P4 IMAD.IADD R194, R194, 0x1, -R251 ;  /* 0x00000001c2c2c824 */ /* 0x000fe200078e0afb */
[----:B------:R-:W-:Y:S01]  /*18910*/  ISETP.GT.U32.AND P5, PT, R251, R195, PT ;  /* 0x000000c3fb00720c */ /* 0x000fe20003fa4070 */
[----:B------:R-:W-:Y:S01]  /*18920*/  IMAD.HI.U32 R201, R205, R198, RZ ;  /* 0x000000c6cdc97227 */ /* 0x000fe200078e00ff */
[----:B------:R-:W-:-:S03]  /*18930*/  ISETP.GT.U32.AND P4, PT, R251, R197, PT ;  /* 0x000000c5fb00720c */ /* 0x000fc60003f84070 */
[----:B------:R-:W-:Y:S02]  /*18940*/  IMAD.MOV R201, RZ, RZ, -R201 ;  /* 0x000000ffffc97224 */ /* 0x000fe400078e0ac9 */
[----:B------:R-:W-:-:S04]  /*18950*/  IMAD.HI.U32 R202, R205, R199, RZ ;  /* 0x000000c7cdca7227 */ /* 0x000fc800078e00ff */
[--C-:B------:R-:W-:Y:S01]  /*18960*/  @!P3 IMAD.IADD R193, R193, 0x1, -R251.reuse ;  /* 0x00000001c1c1b824 */ /* 0x100fe200078e0afb */
[----:B------:R-:W-:Y:S01]  /*18970*/  ISETP.GE.AND P3, PT, R12, RZ, PT ;  /* 0x000000ff0c00720c */ /* 0x000fe20003f66270 */
[--C-:B------:R-:W-:Y:S01]  /*18980*/  @!P6 IMAD.IADD R196, R196, 0x1, -R251.reuse ;  /* 0x00000001c4c4e824 */ /* 0x100fe200078e0afb */
[----:B------:R-:W-:Y:S01]  /*18990*/  ISETP.GE.AND P6, PT, R2, RZ, PT ;  /* 0x000000ff0200720c */ /* 0x000fe20003fc6270 */
[--C-:B------:R-:W-:Y:S01]  /*189a0*/  @!P5 IMAD.IADD R195, R195, 0x1, -R251.reuse ;  /* 0x00000001c3c3d824 */ /* 0x100fe200078e0afb */
[----:B------:R-:W-:Y:S01]  /*189b0*/  ISETP.GE.AND P5, PT, R6, RZ, PT ;  /* 0x000000ff0600720c */ /* 0x000fe20003fa6270 */
[----:B------:R-:W-:Y:S01]  /*189c0*/  @!P4 IMAD.IADD R197, R197, 0x1, -R251 ;  /* 0x00000001c5c5c824 */ /* 0x000fe200078e0afb */
[C---:B------:R-:W-:Y:S01]  /*189d0*/  ISETP.GT.U32.AND P4, PT, R251.reuse, R196, PT ;  /* 0x000000c4fb00720c */ /* 0x040fe20003f84070 */
[----:B------:R-:W-:Y:S01]  /*189e0*/  IMAD R198, R251, R201, R198 ;  /* 0x000000c9fbc67224 */ /* 0x000fe200078e02c6 */
[C---:B------:R-:W-:Y:S01]  /*189f0*/  IADD3 R6, R248.reuse, 0x1d4, RZ ;  /* 0x000001d4f8067810 */ /* 0x040fe20007ffe0ff */
[----:B------:R-:W-:Y:S01]  /*18a00*/  IMAD.HI.U32 R201, R205, R200, RZ ;  /* 0x000000c8cdc97227 */ /* 0x000fe200078e00ff */
[----:B------:R-:W-:-:S02]  /*18a10*/  IADD3 R2, R248, 0x1d5, RZ ;  /* 0x000001d5f8027810 */ /* 0x000fc40007ffe0ff */
[----:B------:R-:W-:Y:S01]  /*18a20*/  IADD3 R12, R248, 0x1f4, RZ ;  /* 0x000001f4f80c7810 */ /* 0x000fe20007ffe0ff */
[----:B------:R-:W-:Y:S01]  /*18a30*/  @!P3 IMAD.MOV R192, RZ, RZ, -R192 ;  /* 0x000000ffffc0b224 */ /* 0x000fe200078e0ac0 */
[C---:B------:R-:W-:Y:S01]  /*18a40*/  ISETP.GT.U32.AND P3, PT, R251.reuse, R195, PT ;  /* 0x000000c3fb00720c */ /* 0x040fe20003f64070 */
[----:B------:R-:W-:Y:S01]  /*18a50*/  @!P6 IMAD.MOV R194, RZ, RZ, -R194 ;  /* 0x000000ffffc2e224 */ /* 0x000fe200078e0ac2 */
[C---:B------:R-:W-:Y:S01]  /*18a60*/  ISETP.GT.U32.AND P6, PT, R251.reuse, R198, PT ;  /* 0x000000c6fb00720c */ /* 0x040fe20003fc4070 */
[----:B------:R-:W-:Y:S01]  /*18a70*/  @!P5 IMAD.MOV R193, RZ, RZ, -R193 ;  /* 0x000000ffffc1d224 */ /* 0x000fe200078e0ac1 */
[C---:B------:R-:W-:Y:S01]  /*18a80*/  ISETP.GT.U32.AND P5, PT, R251.reuse, R197, PT ;  /* 0x000000c5fb00720c */ /* 0x040fe20003fa4070 */
[----:B------:R-:W-:Y:S01]  /*18a90*/  @!P4 IMAD.IADD R196, R196, 0x1, -R251 ;  /* 0x00000001c4c4c824 */ /* 0x000fe200078e0afb */
[----:B------:R-:W-:Y:S01]  /*18aa0*/  ISETP.GE.AND P4, PT, R0, RZ, PT ;  /* 0x000000ff0000720c */ /* 0x000fe20003f86270 */
[----:B------:R-:W-:Y:S01]  /*18ab0*/  IMAD.MOV R202, RZ, RZ, -R202 ;  /* 0x000000ffffca7224 */ /* 0x000fe200078e0aca */
[----:B------:R-:W-:Y:S01]  /*18ac0*/  IADD3 R0, R248, 0x1d6, RZ ;  /* 0x000001d6f8007810 */ /* 0x000fe20007ffe0ff */
[----:B------:R-:W-:Y:S01]  /*18ad0*/  IMAD.MOV R201, RZ, RZ, -R201 ;  /* 0x000000ffffc97224 */ /* 0x000fe200078e0ac9 */
[----:B------:R1:W-:Y:S01]  /*18ae0*/  STL [R1+0x2328], R6 ;  /* 0x0023280601007387 */ /* 0x0003e20000100800 */
[C---:B------:R-:W-:Y:S01]  /*18af0*/  IMAD R199, R251.reuse, R202, R199 ;  /* 0x000000cafbc77224 */ /* 0x040fe200078e02c7 */
[----:B------:R-:W-:Y:S01]  /*18b00*/  IABS R202, R8 ;  /* 0x0000000800ca7213 */ /* 0x000fe20000000000 */
[----:B------:R-:W-:Y:S01]  /*18b10*/  IMAD R200, R251, R201, R200 ;  /* 0x000000c9fbc87224 */ /* 0x000fe200078e02c8 */
[----:B------:R-:W-:Y:S01]  /*18b20*/  IABS R201, R9 ;  /* 0x0000000900c97213 */ /* 0x000fe20000000000 */
[--C-:B------:R-:W-:Y:S01]  /*18b30*/  @!P3 IMAD.IADD R195, R195, 0x1, -R251.reuse ;  /* 0x00000001c3c3b824 */ /* 0x100fe200078e0afb */
[----:B------:R-:W-:Y:S01]  /*18b40*/  ISETP.GT.U32.AND P3, PT, R251, R199, PT ;  /* 0x000000c7fb00720c */ /* 0x000fe20003f64070 */
[--C-:B------:R-:W-:Y:S01]  /*18b50*/  @!P6 IMAD.IADD R198, R198, 0x1, -R251.reuse ;  /* 0x00000001c6c6e824 */ /* 0x100fe200078e0afb */
[----:B------:R-:W-:Y:S01]  /*18b60*/  ISETP.GE.AND P6, PT, R10, RZ, PT ;  /* 0x000000ff0a00720c */ /* 0x000fe20003fc6270 */
[----:B------:R-:W-:Y:S01]  /*18b70*/  IMAD.HI.U32 R206, R205, R201, RZ ;  /* 0x000000c9cdce7227 */ /* 0x000fe200078e00ff */
[C---:B-1----:R-:W-:Y:S01]  /*18b80*/  IADD3 R10, R248.reuse, 0x1da, RZ ;  /* 0x000001daf80a7810 */ /* 0x042fe20007ffe0ff */
[----:B------:R1:W-:Y:S02]  /*18b90*/  STL [R1+0x2324], R2 ;  /* 0x0023240201007387 */ /* 0x0003e40000100800 */
[----:B------:R-:W-:Y:S01]  /*18ba0*/  @!P5 IMAD.IADD R197, R197, 0x1, -R251 ;  /* 0x00000001c5c5d824 */ /* 0x000fe200078e0afb */
[----:B------:R-:W-:Y:S01]  /*18bb0*/  ISETP.GE.AND P5, PT, R11, RZ, PT ;  /* 0x000000ff0b00720c */ /* 0x000fe20003fa6270 */
[----:B------:R-:W-:Y:S01]  /*18bc0*/  @!P4 IMAD.MOV R195, RZ, RZ, -R195 ;  /* 0x000000ffffc3c224 */ /* 0x000fe200078e0ac3 */
[----:B------:R-:W-:Y:S01]  /*18bd0*/  ISETP.GT.U32.AND P4, PT, R251, R198, PT ;  /* 0x000000c6fb00720c */ /* 0x000fe20003f84070 */
[----:B------:R-:W-:Y:S01]  /*18be0*/  IMAD.HI.U32 R207, R205, R202, RZ ;  /* 0x000000cacdcf7227 */ /* 0x000fe200078e00ff */
[----:B------:R1:W-:Y:S01]  /*18bf0*/  STL [R1+0x2320], R0 ;  /* 0x0023200001007387 */ /* 0x0003e20000100800 */
[----:B------:R-:W-:-:S02]  /*18c00*/  IADD3 R11, R248, 0x1f5, RZ ;  /* 0x000001f5f80b7810 */ /* 0x000fc40007ffe0ff */
[----:B------:R-:W-:Y:S02]  /*18c10*/  IMAD.MOV R208, RZ, RZ, -R206 ;  /* 0x000000ffffd07224 */ /* 0x000fe400078e0ace */
[----:B------:R-:W-:Y:S02]  /*18c20*/  IMAD.MOV R207, RZ, RZ, -R207 ;  /* 0x000000ffffcf7224 */ /* 0x000fe400078e0acf */
[C---:B------:R-:W-:Y:S02]  /*18c30*/  IMAD R201, R251.reuse, R208, R201 ;  /* 0x000000d0fbc97224 */ /* 0x040fe400078e02c9 */
[----:B------:R-:W-:Y:S01]  /*18c40*/  IMAD R202, R251, R207, R202 ;  /* 0x000000cffbca7224 */ /* 0x000fe200078e02ca */
[----:B------:R-:W-:Y:S01]  /*18c50*/  IABS R207, R2 ;  /* 0x0000000200cf7213 */ /* 0x000fe20000000000 */
[----:B------:R-:W-:Y:S02]  /*18c60*/  @!P3 IMAD.IADD R199, R199, 0x1, -R251 ;  /* 0x00000001c7c7b824 */ /* 0x000fe400078e0afb */
[----:B------:R-:W-:Y:S01]  /*18c70*/  @!P6 IMAD.MOV R197, RZ, RZ, -R197 ;  /* 0x000000ffffc5e224 */ /* 0x000fe200078e0ac5 */
        /* <DEDUP_REMOVED lines=9> */
[----:B------:R-:W-:Y:S01]  /*18d10*/  IMAD R203, R251, R206, R203 ;  /* 0x000000cefbcb7224 */ /* 0x000fe200078e02cb */
[----:B------:R-:W-:Y:S01]  /*18d20*/  IABS R206, R6 ;  /* 0x0000000600ce7213 */ /* 0x000fe20000000000 */
[--C-:B------:R-:W-:Y:S02]  /*18d30*/  @!P6 IMAD.IADD R201, R201, 0x1, -R251.reuse ;  /* 0x00000001c9c9e824 */ /* 0x100fe400078e0afb */
[--C-:B------:R-:W-:Y:S01]  /*18d40*/  @!P3 IMAD.IADD R199, R199, 0x1, -R251.reuse ;  /* 0x00000001c7c7b824 */ /* 0x100fe200078e0afb */
[----:B------:R-:W-:Y:S01]  /*18d50*/  ISETP.GE.AND P3, PT, R5, RZ, PT ;  /* 0x000000ff0500720c */ /* 0x000fe20003f66270 */
[--C-:B------:R-:W-:Y:S01]  /*18d60*/  @!P5 IMAD.IADD R200, R200, 0x1, -R251.reuse ;  /* 0x00000001c8c8d824 */ /* 0x100fe200078e0afb */
[----:B------:R-:W-:Y:S01]  /*18d70*/  ISETP.GE.AND P5, PT, R4, RZ, PT ;  /* 0x000000ff0400720c */ /* 0x000fe20003fa6270 */
[----:B------:R-:W-:Y:S01]  /*18d80*/  @!P4 IMAD.IADD R202, R202, 0x1, -R251 ;  /* 0x00000001cacac824 */ /* 0x000fe200078e0afb */
[----:B------:R-:W-:Y:S01]  /*18d90*/  ISETP.GT.U32.AND P4, PT, R251, R201, PT ;  /* 0x000000c9fb00720c */ /* 0x000fe20003f84070 */
[----:B------:R-:W-:Y:S01]  /*18da0*/  IMAD.HI.U32 R208, R205, R206, RZ ;  /* 0x000000cecdd07227 */ /* 0x000fe200078e00ff */
[----:B------:R-:W-:-:S02]  /*18db0*/  ISETP.GT.U32.AND P6, PT, R251, R200, PT ;  /* 0x000000c8fb00720c */ /* 0x000fc40003fc4070 */
[C---:B--2---:R-:W-:Y:S01]  /*18dc0*/  IADD3 R5, R248.reuse, 0x1d7, RZ ;  /* 0x000001d7f8057810 */ /* 0x044fe20007ffe0ff */
[----:B------:R-:W-:Y:S01]  /*18dd0*/  IMAD.MOV R208, RZ, RZ, -R208 ;  /* 0x000000ffffd07224 */ /* 0x000fe200078e0ad0 */
[----:B---3--:R-:W-:Y:S01]  /*18de0*/  IADD3 R4, R248, 0x1d8, RZ ;  /* 0x000001d8f8047810 */ /* 0x008fe20007ffe0ff */
[----:B------:R-:W-:Y:S01]  /*18df0*/  IMAD.MOV R209, RZ, RZ, -R209 ;  /* 0x000000ffffd17224 */ /* 0x000fe200078e0ad1 */
[----:B------:R-:W-:Y:S01]  /*18e00*/  IABS R210, R5 ;  /* 0x0000000500d27213 */ /* 0x000fe20000000000 */
[C---:B------:R-:W-:Y:S01]  /*18e10*/  IMAD R206, R251.reuse, R208, R206 ;  /* 0x000000d0fbce7224 */ /* 0x040fe200078e02ce */
[----:B------:R-:W-:Y:S01]  /*18e20*/  IABS R208, R0 ;  /* 0x0000000000d07213 */ /* 0x000fe20000000000 */
[----:B------:R-:W-:Y:S01]  /*18e30*/  @!P3 IMAD.MOV R198, RZ, RZ, -R198 ;  /* 0x000000ffffc6b224 */ /* 0x000fe200078e0ac6 */
[C---:B------:R-:W-:Y:S01]  /*18e40*/  ISETP.GT.U32.AND P3, PT, R251.reuse, R202, PT ;  /* 0x000000cafb00720c */ /* 0x040fe20003f64070 */
[----:B------:R-:W-:Y:S01]  /*18e50*/  @!P5 IMAD.MOV R199, RZ, RZ, -R199 ;  /* 0x000000ffffc7d224 */ /* 0x000fe200078e0ac7 */
[----:B------:R-:W-:Y:S01]  /*18e60*/  ISETP.GT.U32.AND P5, PT, R251, R203, PT ;  /* 0x000000cbfb00720c */ /* 0x000fe20003fa4070 */
[--C-:B------:R-:W-:Y:S01]  /*18e70*/  @!P4 IMAD.IADD R201, R201, 0x1, -R251.reuse ;  /* 0x00000001c9c9c824 */ /* 0x100fe200078e0afb */
[----:B------:R-:W-:Y:S01]  /*18e80*/  ISETP.GT.U32.AND P4, PT, R251, R206, PT ;  /* 0x000000cefb00720c */ /* 0x000fe20003f84070 */
[----:B------:R-:W-:Y:S01]  /*18e90*/  @!P6 IMAD.IADD R200, R200, 0x1, -R251 ;  /* 0x00000001c8c8e824 */ /* 0x000fe200078e0afb */
[----:B------:R-:W-:Y:S01]  /*18ea0*/  ISETP.GE.AND P6, PT, R3, RZ, PT ;  /* 0x000000ff0300720c */ /* 0x000fe20003fc6270 */
[----:B------:R-:W-:Y:S01]  /*18eb0*/  IMAD R207, R251, R209, R207 ;  /* 0x000000d1fbcf7224 */ /* 0x000fe200078e02cf */
[----:B----4-:R-:W-:Y:S01]  /*18ec0*/  IADD3 R3, R248, 0x1d9, RZ ;  /* 0x000001d9f8037810 */ /* 0x010fe20007ffe0ff */
[----:B------:R-:W-:Y:S01]  /*18ed0*/  IMAD.HI.U32 R209, R205, R208, RZ ;  /* 0x000000d0cdd17227 */ /* 0x000fe200078e00ff */
[----:B------:R2:W-:Y:S02]  /*18ee0*/  STL [R1+0x231c], R5 ;  /* 0x00231c0501007387 */ /* 0x0005e40000100800 */
[----:B------:R-:W-:Y:S01]  /*18ef0*/  IABS R211, R3 ;  /* 0x0000000300d37213 */ /* 0x000fe20000000000 */
[--C-:B------:R-:W-:Y:S01]  /*18f00*/  @!P3 IMAD.IADD R202, R202, 0x1, -R251.reuse ;  /* 0x00000001cacab824 */ /* 0x100fe200078e0afb */
[----:B------:R-:W-:Y:S01]  /*18f10*/  ISETP.GE.AND P3, PT, R9, RZ, PT ;  /* 0x000000ff0900720c */ /* 0x000fe20003f66270 */
[--C-:B------:R-:W-:Y:S01]  /*18f20*/  @!P5 IMAD.IADD R203, R203, 0x1, -R251.reuse ;  /* 0x00000001cbcbd824 */ /* 0x100fe200078e0afb */
[----:B------:R-:W-:Y:S01]  /*18f30*/  ISETP.GE.AND P5, PT, R8, RZ, PT ;  /* 0x000000ff0800720c */ /* 0x000fe20003fa6270 */
[----:B------:R-:W-:Y:S01]  /*18f40*/  @!P4 IMAD.IADD R206, R206, 0x1, -R251 ;  /* 0x00000001cecec824 */ /* 0x000fe200078e0afb */
[C---:B------:R-:W-:Y:S01]  /*18f50*/  IADD3 R9, R248.reuse, 0x1db, RZ ;  /* 0x000001dbf8097810 */ /* 0x040fe20007ffe0ff */
[----:B------:R-:W-:Y:S01]  /*18f60*/  @!P6 IMAD.MOV R200, RZ, RZ, -R200 ;  /* 0x000000ffffc8e224 */ /* 0x000fe200078e0ac8 */
[C---:B------:R-:W-:Y:S01]  /*18f70*/  ISETP.GT.U32.AND P6, PT, R251.reuse, R203, PT ;  /* 0x000000cbfb00720c */ /* 0x040fe20003fc4070 */
[----:B------:R-:W-:Y:S01]  /*18f80*/  IMAD.MOV R209, RZ, RZ, -R209 ;  /* 0x000000ffffd17224 */ /* 0x000fe200078e0ad1 */
[C---:B------:R-:W-:Y:S01]  /*18f90*/  ISETP.GT.U32.AND P4, PT, R251.reuse, R206, PT ;  /* 0x000000cefb00720c */ /* 0x040fe20003f84070 */
[----:B------:R3:W-:Y:S01]  /*18fa0*/  STL [R1+0x2318], R4 ;  /* 0x0023180401007387 */ /* 0x0007e20000100800 */
[----:B------:R-:W-:Y:S01]  /*18fb0*/  IADD3 R8, R248, 0x1dc, RZ ;  /* 0x000001dcf8087810 */ /* 0x000fe20007ffe0ff */
[----:B------:R-:W-:-:S02]  /*18fc0*/  IMAD R208, R251, R209, R208 ;  /* 0x000000d1fbd07224 */ /* 0x000fc400078e02d0 */
[----:B------:R-:W-:Y:S01]  /*18fd0*/  @!P3 IMAD.MOV R201, RZ, RZ, -R201 ;  /* 0x000000ffffc9b224 */ /* 0x000fe200078e0ac9 */
[C---:B------:R-:W-:Y:S01]  /*18fe0*/  ISETP.GT.U32.AND P3, PT, R251.reuse, R207, PT ;  /* 0x000000cffb00720c */ /* 0x040fe20003f64070 */
[----:B------:R-:W-:Y:S01]  /*18ff0*/  @!P5 IMAD.MOV R202, RZ, RZ, -R202 ;  /* 0x000000ffffcad224 */ /* 0x000fe200078e0aca */
[----:B------:R-:W-:Y:S01]  /*19000*/  ISETP.GT.U32.AND P5, PT, R251, R208, PT ;  /* 0x000000d0fb00720c */ /* 0x000fe20003fa4070 */
[----:B------:R-:W-:Y:S01]  /*19010*/  IMAD.MOV.U32 R209, RZ, RZ, R210 ;  /* 0x000000ffffd17224 */ /* 0x000fe200078e00d2 */
[----:B------:R-:W-:Y:S01]  /*19020*/  IABS R210, R4 ;  /* 0x0000000400d27213 */ /* 0x000fe20000000000 */
        /* <DEDUP_REMOVED lines=9> */
[----:B------:R-:W-:Y:S01]  /*190c0*/  IADD3 R6, R248, 0x1e0, RZ ;  /* 0x000001e0f8067810 */ /* 0x000fe20007ffe0ff */
[----:B------:R-:W-:Y:S01]  /*190d0*/  @!P3 IMAD.IADD R207, R207, 0x1, -R251 ;  /* 0x00000001cfcfb824 */ /* 0x000fe200078e0afb */
[----:B------:R-:W-:Y:S01]  /*190e0*/  ISETP.GE.AND P3, PT, R2, RZ, PT ;  /* 0x000000ff0200720c */ /* 0x000fe20003f66270 */
[C---:B------:R-:W-:Y:S01]  /*190f0*/  IMAD R209, R251.reuse, R212, R209 ;  /* 0x000000d4fbd17224 */ /* 0x040fe200078e02d1 */
[----:B-1----:R-:W-:Y:S01]  /*19100*/  IADD3 R2, R248, 0x1dd, RZ ;  /* 0x000001ddf8027810 */ /* 0x002fe20007ffe0ff */
[----:B------:R-:W-:Y:S01]  /*19110*/  @!P5 IMAD.IADD R208, R208, 0x1, -R251 ;  /* 0x00000001d0d0d824 */ /* 0x000fe200078e0afb */
[----:B------:R-:W-:Y:S01]  /*19120*/  STL [R1+0x2310], R10 ;  /* 0x0023100a01007387 */ /* 0x000fe20000100800 */
[----:B------:R-:W-:Y:S01]  /*19130*/  @!P6 IMAD.MOV R203, RZ, RZ, -R203 ;  /* 0x000000ffffcbe224 */ /* 0x000fe200078e0acb */
[C---:B------:R-:W-:Y:S01]  /*19140*/  ISETP.GT.U32.AND P6, PT, R251.reuse, R207, PT ;  /* 0x000000cffb00720c */ /* 0x040fe20003fc4070 */
[----:B------:R-:W-:Y:S01]  /*19150*/  @!P4 IMAD.MOV R206, RZ, RZ, -R206 ;  /* 0x000000ffffcec224 */ /* 0x000fe200078e0ace */
[----:B------:R-:W-:Y:S01]  /*19160*/  ISETP.GT.U32.AND P5, PT, R251, R208, PT ;  /* 0x000000d0fb00720c */ /* 0x000fe20003fa4070 */
[----:B------:R-:W-:Y:S01]  /*19170*/  IMAD.HI.U32 R213, R205, R210, RZ ;  /* 0x000000d2cdd57227 */ /* 0x000fe200078e00ff */
[----:B------:R-:W-:Y:S01]  /*19180*/  ISETP.GT.U32.AND P4, PT, R251, R209, PT ;  /* 0x000000d1fb00720c */ /* 0x000fe20003f84070 */
[----:B------:R1:W-:Y:S02]  /*19190*/  STL [R1+0x230c], R9 ;  /* 0x00230c0901007387 */ /* 0x0003e40000100800 */
[----:B------:R-:W-:-:S02]  /*191a0*/  IMAD.HI.U32 R212, R205, R211, RZ ;  /* 0x000000d3cdd47227 */ /* 0x000fc400078e00ff */
[----:B------:R1:W-:Y:S02]  /*191b0*/  STL [R1+0x2308], R8 ;  /* 0x0023080801007387 */ /* 0x0003e40000100800 */
[----:B------:R-:W-:Y:S02]  /*191c0*/  IMAD.MOV R213, RZ, RZ, -R213 ;  /* 0x000000ffffd57224 */ /* 0x000fe400078e0ad5 */
[----:B------:R-:W-:Y:S01]  /*191d0*/  IMAD.MOV R212, RZ, RZ, -R212 ;  /* 0x000000ffffd47224 */ /* 0x000fe200078e0ad4 */
[----:B------:R1:W-:Y:S01]  /*191e0*/  STL [R1+0x2304], R2 ;  /* 0x0023040201007387 */ /* 0x0003e20000100800 */
[C---:B------:R-:W-:Y:S01]  /*191f0*/  IMAD R210, R251.reuse, R213, R210 ;  /* 0x000000d5fbd27224 */ /* 0x040fe200078e02d2 */
[----:B------:R-:W-:Y:S01]  /*19200*/  IABS R213, R9 ;  /* 0x0000000900d57213 */ /* 0x000fe20000000000 */
        /* <DEDUP_REMOVED lines=8> */
[----:B------:R-:W-:Y:S01]  /*19290*/  @!P3 IMAD.MOV R207, RZ, RZ, -R207 ;  /* 0x000000ffffcfb224 */ /* 0x000fe200078e0acf */
[----:B------:R-:W-:Y:S01]  /*192a0*/  IADD3 R0, R248, 0x1de, RZ ;  /* 0x000001def8007810 */ /* 0x000fe20007ffe0ff */
[----:B------:R-:W-:Y:S01]  /*192b0*/  IMAD.HI.U32 R216, R205, R213, RZ ;  /* 0x000000d5cdd87227 */ /* 0x000fe200078e00ff */
[----:B------:R-:W-:-:S03]  /*192c0*/  ISETP.GT.U32.AND P3, PT, R251, R209, PT ;  /* 0x000000d1fb00720c */ /* 0x000fc60003f64070 */
[----:B------:R-:W-:Y:S01]  /*192d0*/  IMAD.HI.U32 R215, R205, R212, RZ ;  /* 0x000000d4cdd77227 */ /* 0x000fe200078e00ff */
[----:B------:R-:W-:Y:S03]  /*192e0*/  STL [R1+0x2300], R0 ;  /* 0x0023000001007387 */ /* 0x000fe60000100800 */
[----:B------:R-:W-:Y:S01]  /*192f0*/  IMAD.MOV R216, RZ, RZ, -R216 ;  /* 0x000000ffffd87224 */ /* 0x000fe200078e0ad8 */
[----:B------:R1:W-:Y:S01]  /*19300*/  STL [R1+0x22fc], R7 ;  /* 0x0022fc0701007387 */ /* 0x0003e20000100800 */
[----:B------:R-:W-:Y:S02]  /*19310*/  IMAD.MOV R215, RZ, RZ, -R215 ;  /* 0x000000ffffd77224 */ /* 0x000fe400078e0ad7 */
[----:B------:R-:W-:Y:S01]  /*19320*/  IMAD R213, R251, R216, R213 ;  /* 0x000000d8fbd57224 */ /* 0x000fe200078e02d5 */
[----:B------:R-:W-:Y:S01]  /*19330*/  IABS R216, R0 ;  /* 0x0000000000d87213 */ /* 0x000fe20000000000 */
[--C-:B------:R-:W-:Y:S01]  /*19340*/  @!P6 IMAD.IADD R210, R210, 0x1, -R251.reuse ;  /* 0x00000001d2d2e824 */ /* 0x100fe200078e0afb */
[----:B------:R-:W-:Y:S01]  /*19350*/  STL [R1+0x22f8], R6 ;  /* 0x0022f80601007387 */ /* 0x000fe20000100800 */
[----:B------:R-:W-:-:S02]  /*19360*/  @!P5 IMAD.IADD R211, R211, 0x1, -R251 ;  /* 0x00000001d3d3d824 */ /* 0x000fc400078e0afb */
[C---:B------:R-:W-:Y:S01]  /*19370*/  IMAD R212, R251.reuse, R215, R212 ;  /* 0x000000d7fbd47224 */ /* 0x040fe200078e02d4 */
[----:B------:R-:W-:Y:S01]  /*19380*/  ISETP.GT.U32.AND P6, PT, R251, R210, PT ;  /* 0x000000d2fb00720c */ /* 0x000fe20003fc4070 */
[----:B------:R-:W-:Y:S01]  /*19390*/  @!P3 IMAD.IADD R209, R209, 0x1, -R251 ;  /* 0x00000001d1d1b824 */ /* 0x000fe200078e0afb */
[----:B------:R-:W-:Y:S01]  /*193a0*/  ISETP.GT.U32.AND P5, PT, R251, R211, PT ;  /* 0x000000d3fb00720c */ /* 0x000fe20003fa4070 */
[----:B------:R-:W-:Y:S01]  /*193b0*/  IMAD.HI.U32 R217, R205, R214, RZ ;  /* 0x000000d6cdd97227 */ /* 0x000fe200078e00ff */
[C---:B------:R-:W-:Y:S02]  /*193c0*/  ISETP.GT.U32.AND P3, PT, R251.reuse, R213, PT ;  /* 0x000000d5fb00720c */ /* 0x040fe40003f64070 */
[----:B------:R-:W-:Y:S01]  /*193d0*/  IABS R215, R2 ;  /* 0x0000000200d77213 */ /* 0x000fe20000000000 */
[----:B------:R-:W-:Y:S01]  /*193e0*/  @!P4 IMAD.MOV R208, RZ, RZ, -R208 ;  /* 0x000000ffffd0c224 */ /* 0x000fe200078e0ad0 */
[----:B------:R-:W-:Y:S01]  /*193f0*/  ISETP.GT.U32.AND P4, PT, R251, R212, PT ;  /* 0x000000d4fb00720c */ /* 0x000fe20003f84070 */
[----:B------:R-:W-:-:S02]  /*19400*/  IMAD.MOV R217, RZ, RZ, -R217 ;  /* 0x000000ffffd97224 */ /* 0x000fc400078e0ad9 */
[----:B------:R-:W-:-:S04]  /*19410*/  IMAD.HI.U32 R218, R205, R215, RZ ;  /* 0x000000d7cdda7227 */ /* 0x000fc800078e00ff */
        /* <DEDUP_REMOVED lines=10> */
[----:B------:R-:W-:Y:S01]  /*194c0*/  IMAD.MOV R218, RZ, RZ, -R218 ;  /* 0x000000ffffda7224 */ /* 0x000fe200078e0ada */
[C---:B--2---:R-:W-:Y:S01]  /*194d0*/  IADD3 R5, R248.reuse, 0x1e1, RZ ;  /* 0x000001e1f8057810 */ /* 0x044fe20007ffe0ff */
[----:B------:R-:W-:Y:S01]  /*194e0*/  IMAD.HI.U32 R219, R205, R216, RZ ;  /* 0x000000d8cddb7227 */ /* 0x000fe200078e00ff */
[----:B---3--:R-:W-:-:S02]  /*194f0*/  IADD3 R4, R248, 0x1e2, RZ ;  /* 0x000001e2f8047810 */ /* 0x008fc40007ffe0ff */
[----:B----4-:R-:W-:Y:S01]  /*19500*/  IADD3 R3, R248, 0x1e3, RZ ;  /* 0x000001e3f8037810 */ /* 0x010fe20007ffe0ff */
[C---:B------:R-:W-:Y:S01]  /*19510*/  IMAD R215, R251.reuse, R218, R215 ;  /* 0x000000dafbd77224 */ /* 0x040fe200078e02d7 */
[----:B------:R-:W-:Y:S01]  /*19520*/  IABS R220, R4 ;  /* 0x0000000400dc7213 */ /* 0x000fe20000000000 */
[----:B------:R-:W-:Y:S01]  /*19530*/  @!P5 IMAD.IADD R214, R214, 0x1, -R251 ;  /* 0x00000001d6d6d824 */ /* 0x000fe200078e0afb */
[C---:B------:R-:W-:Y:S01]  /*19540*/  ISETP.GT.U32.AND P5, PT, R251.reuse, R212, PT ;  /* 0x000000d4fb00720c */ /* 0x040fe20003fa4070 */
[----:B------:R-:W-:Y:S01]  /*19550*/  @!P6 IMAD.MOV R209, RZ, RZ, -R209 ;  /* 0x000000ffffd1e224 */ /* 0x000fe200078e0ad1 */
[C---:B------:R-:W-:Y:S01]  /*19560*/  ISETP.GT.U32.AND P6, PT, R251.reuse, R213, PT ;  /* 0x000000d5fb00720c */ /* 0x040fe20003fc4070 */
[----:B------:R-:W-:Y:S01]  /*19570*/  @!P3 IMAD.MOV R211, RZ, RZ, -R211 ;  /* 0x000000ffffd3b224 */ /* 0x000fe200078e0ad3 */
[----:B------:R-:W-:Y:S01]  /*19580*/  ISETP.GT.U32.AND P3, PT, R251, R215, PT ;  /* 0x000000d7fb00720c */ /* 0x000fe20003f64070 */
[----:B------:R-:W-:Y:S01]  /*19590*/  IMAD.HI.U32 R218, R205, R217, RZ ;  /* 0x000000d9cdda7227 */ /* 0x000fe200078e00ff */
[----:B------:R-:W-:Y:S01]  /*195a0*/  IABS R221, R3 ;  /* 0x0000000300dd7213 */ /* 0x000fe20000000000 */
[----:B------:R2:W-:Y:S02]  /*195b0*/  STL [R1+0x22f4], R5 ;  /* 0x0022f40501007387 */ /* 0x0005e40000100800 */
[----:B------:R-:W-:Y:S01]  /*195c0*/  @!P4 IMAD.MOV R210, RZ, RZ, -R210 ;  /* 0x000000ffffd2c224 */ /* 0x000fe200078e0ad2 */
[----:B------:R-:W-:Y:S01]  /*195d0*/  ISETP.GT.U32.AND P4, PT, R251, R214, PT ;  /* 0x000000d6fb00720c */ /* 0x000fe20003f84070 */
[----:B------:R-:W-:Y:S01]  /*195e0*/  IMAD.MOV R219, RZ, RZ, -R219 ;  /* 0x000000ffffdb7224 */ /* 0x000fe200078e0adb */
[----:B------:R3:W-:Y:S01]  /*195f0*/  STL [R1+0x22f0], R4 ;  /* 0x0022f00401007387 */ /* 0x0007e20000100800 */
[----:B------:R-:W-:-:S02]  /*19600*/  IMAD.MOV R218, RZ, RZ, -R218 ;  /* 0x000000ffffda7224 */ /* 0x000fc400078e0ada */
[C---:B------:R-:W-:Y:S01]  /*19610*/  IMAD R216, R251.reuse, R219, R216 ;  /* 0x000000dbfbd87224 */ /* 0x040fe200078e02d8 */
[----:B------:R-:W-:Y:S01]  /*19620*/  IABS R219, R5 ;  /* 0x0000000500db7213 */ /* 0x000fe20000000000 */
[----:B------:R-:W-:Y:S01]  /*19630*/  IMAD R217, R251, R218, R217 ;  /* 0x000000dafbd97224 */ /* 0x000fe200078e02d9 */
[----:B------:R-:W-:Y:S01]  /*19640*/  IABS R218, R6 ;  /* 0x0000000600da7213 */ /* 0x000fe20000000000 */
[--C-:B------:R-:W-:Y:S01]  /*19650*/  @!P6 IMAD.IADD R213, R213, 0x1, -R251.reuse ;  /* 0x00000001d5d5e824 */ /* 0x100fe200078e0afb */
[----:B------:R-:W-:Y:S01]  /*19660*/  ISETP.GT.U32.AND P6, PT, R251, R216, PT ;  /* 0x000000d8fb00720c */ /* 0x000fe20003fc4070 */
[--C-:B------:R-:W-:Y:S01]  /*19670*/  @!P3 IMAD.IADD R215, R215, 0x1, -R251.reuse ;  /* 0x00000001d7d7b824 */ /* 0x100fe200078e0afb */
[----:B------:R-:W-:Y:S01]  /*19680*/  ISETP.GT.U32.AND P3, PT, R251, R217, PT ;  /* 0x000000d9fb00720c */ /* 0x000fe20003f64070 */
[----:B------:R-:W-:Y:S01]  /*19690*/  @!P4 IMAD.IADD R214, R214, 0x1, -R251 ;  /* 0x00000001d6d6c824 */ /* 0x000fe200078e0afb */
[----:B------:R-:W-:Y:S01]  /*196a0*/  ISETP.GE.AND P4, PT, R9, RZ, PT ;  /* 0x000000ff0900720c */ /* 0x000fe20003f86270 */
[C---:B------:R-:W-:Y:S01]  /*196b0*/  IMAD.HI.U32 R224, R205.reuse, R219, RZ ;  /* 0x000000dbcde07227 */ /* 0x040fe200078e00ff */
[----:B-1----:R-:W-:Y:S01]  /*196c0*/  IADD3 R9, R248, 0x1e7, RZ ;  /* 0x000001e7f8097810 */ /* 0x002fe20007ffe0ff */
[----:B------:R1:W-:Y:S02]  /*196d0*/  STL [R1+0x22ec], R3 ;  /* 0x0022ec0301007387 */ /* 0x0003e40000100800 */
[----:B------:R-:W-:-:S04]  /*196e0*/  IMAD.HI.U32 R222, R205, R218, RZ ;  /* 0x000000dacdde7227 */ /* 0x000fc800078e00ff */
[--C-:B------:R-:W-:Y:S01]  /*196f0*/  @!P6 IMAD.IADD R216, R216, 0x1, -R251.reuse ;  /* 0x00000001d8d8e824 */ /* 0x100fe200078e0afb */
[----:B------:R-:W-:Y:S01]  /*19700*/  ISETP.GE.AND P6, PT, R8, RZ, PT ;  /* 0x000000ff0800720c */ /* 0x000fe20003fc6270 */
[----:B------:R-:W-:Y:S01]  /*19710*/  @!P3 IMAD.IADD R217, R217, 0x1, -R251 ;  /* 0x00000001d9d9b824 */ /* 0x000fe200078e0afb */
[C---:B------:R-:W-:Y:S01]  /*19720*/  ISETP.GT.U32.AND P3, PT, R251.reuse, R215, PT ;  /* 0x000000d7fb00720c */ /* 0x040fe20003f64070 */
[----:B------:R-:W-:Y:S01]  /*19730*/  @!P4 IMAD.MOV R213, RZ, RZ, -R213 ;  /* 0x000000ffffd5c224 */ /* 0x000fe200078e0ad5 */
[C---:B------:R-:W-:Y:S01]  /*19740*/  ISETP.GT.U32.AND P4, PT, R251.reuse, R216, PT ;  /* 0x000000d8fb00720c */ /* 0x040fe20003f84070 */
[----:B------:R-:W-:Y:S01]  /*19750*/  IMAD.MOV R224, RZ, RZ, -R224 ;  /* 0x000000ffffe07224 */ /* 0x000fe200078e0ae0 */
[----:B------:R-:W-:Y:S01]  /*19760*/  IADD3 R8, R248, 0x1e8, RZ ;  /* 0x000001e8f8087810 */ /* 0x000fe20007ffe0ff */
[----:B------:R-:W-:Y:S02]  /*19770*/  IMAD.MOV R222, RZ, RZ, -R222 ;  /* 0x000000ffffde7224 */ /* 0x000fe400078e0ade */
[----:B------:R-:W-:-:S02]  /*19780*/  IMAD R219, R251, R224, R219 ;  /* 0x000000e0fbdb7224 */ /* 0x000fc400078e02db */
[--C-:B------:R-:W-:Y:S01]  /*19790*/  @!P5 IMAD.IADD R212, R212, 0x1, -R251.reuse ;  /* 0x00000001d4d4d824 */ /* 0x100fe200078e0afb */
[----:B------:R-:W-:Y:S01]  /*197a0*/  ISETP.GE.AND P5, PT, R10, RZ, PT ;  /* 0x000000ff0a00720c */ /* 0x000fe20003fa6270 */
[----:B------:R-:W-:Y:S01]  /*197b0*/  IMAD R218, R251, R222, R218 ;  /* 0x000000defbda7224 */ /* 0x000fe200078e02da */
[----:B------:R-:W-:Y:S01]  /*197c0*/  IADD3 R10, R248, 0x1e6, RZ ;  /* 0x000001e6f80a7810 */ /* 0x000fe20007ffe0ff */
[--C-:B------:R-:W-:Y:S01]  /*197d0*/  @!P3 IMAD.IADD R215, R215, 0x1, -R251.reuse ;  /* 0x00000001d7d7b824 */ /* 0x100fe200078e0afb */
[C---:B------:R-:W-:Y:S01]  /*197e0*/  ISETP.GT.U32.AND P3, PT, R251.reuse, R219, PT ;  /* 0x000000dbfb00720c */ /* 0x040fe20003f64070 */
[----:B------:R-:W-:Y:S01]  /*197f0*/  @!P6 IMAD.MOV R214, RZ, RZ, -R214 ;  /* 0x000000ffffd6e224 */ /* 0x000fe200078e0ad6 */
[----:B------:R-:W-:Y:S01]  /*19800*/  ISETP.GT.U32.AND P6, PT, R251, R218, PT ;  /* 0x000000dafb00720c */ /* 0x000fe20003fc4070 */
[----:B------:R-:W-:Y:S01]  /*19810*/  @!P4 IMAD.IADD R216, R216, 0x1, -R251 ;  /* 0x00000001d8d8c824 */ /* 0x000fe200078e0afb */
[----:B------:R-:W-:Y:S01]  /*19820*/  ISETP.GE.AND P4, PT, R2, RZ, PT ;  /* 0x000000ff0200720c */ /* 0x000fe20003f86270 */
[----:B------:R-:W-:Y:S01]  /*19830*/  IMAD.HI.U32 R223, R205, R220, RZ ;  /* 0x000000dccddf7227 */ /* 0x000fe200078e00ff */
[----:B------:R-:W-:-:S02]  /*19840*/  IADD3 R2, R248, 0x1e4, RZ ;  /* 0x000001e4f8027810 */ /* 0x000fc40007ffe0ff */
[----:B------:R-:W-:Y:S01]  /*19850*/  IABS R224, R10 ;  /* 0x0000000a00e07213 */ /* 0x000fe20000000000 */
[----:B------:R-:W-:Y:S01]  /*19860*/  @!P5 IMAD.MOV R212, RZ, RZ, -R212 ;  /* 0x000000ffffd4d224 */ /* 0x000fe200078e0ad4 */
[----:B------:R-:W-:Y:S01]  /*19870*/  ISETP.GT.U32.AND P5, PT, R251, R217, PT ;  /* 0x000000d9fb00720c */ /* 0x000fe20003fa4070 */
[----:B------:R-:W-:Y:S01]  /*19880*/  IMAD.HI.U32 R222, R205, R221, RZ ;  /* 0x000000ddcdde7227 */ /* 0x000fe200078e00ff */
[----:B------:R4:W-:Y:S03]  /*19890*/  STL [R1+0x22e8], R2 ;  /* 0x0022e80201007387 */ /* 0x0009e60000100800 */
[--C-:B------:R-:W-:Y:S02]  /*198a0*/  @!P3 IMAD.IADD R219, R219, 0x1, -R251.reuse ;  /* 0x00000001dbdbb824 */ /* 0x100fe400078e0afb */
[----:B------:R-:W-:Y:S01]  /*198b0*/  @!P6 IMAD.IADD R218, R218, 0x1, -R251 ;  /* 0x00000001dadae824 */ /* 0x000fe200078e0afb */
[----:B------:R-:W-:Y:S01]  /*198c0*/  ISETP.GE.AND P6, PT, R7, RZ, PT ;  /* 0x000000ff0700720c */ /* 0x000fe20003fc6270 */
[----:B------:R-:W-:Y:S01]  /*198d0*/  @!P4 IMAD.MOV R215, RZ, RZ, -R215 ;  /* 0x000000ffffd7c224 */ /* 0x000fe200078e0ad7 */
[C---:B------:R-:W-:Y:S01]  /*198e0*/  ISETP.GT.U32.AND P4, PT, R251.reuse, R219, PT ;  /* 0x000000dbfb00720c */ /* 0x040fe20003f84070 */
[----:B------:R-:W-:Y:S01]  /*198f0*/  IMAD.MOV R223, RZ, RZ, -R223 ;  /* 0x000000ffffdf7224 */ /* 0x000fe200078e0adf */
[C---:B------:R-:W-:Y:S01]  /*19900*/  ISETP.GT.U32.AND P3, PT, R251.reuse, R218, PT ;  /* 0x000000dafb00720c */ /* 0x040fe20003f64070 */
[----:B------:R-:W-:Y:S01]  /*19910*/  IMAD.MOV R222, RZ, RZ, -R222 ;  /* 0x000000ffffde7224 */ /* 0x000fe200078e0ade */
[----:B------:R-:W-:Y:S01]  /*19920*/  IADD3 R7, R248, 0x1e9, RZ ;  /* 0x000001e9f8077810 */ /* 0x000fe20007ffe0ff */
[----:B------:R-:W-:-:S02]  /*19930*/  IMAD R220, R251, R223, R220 ;  /* 0x000000dffbdc7224 */ /* 0x000fc400078e02dc */
[----:B------:R-:W-:Y:S01]  /*19940*/  @!P5 IMAD.IADD R217, R217, 0x1, -R251 ;  /* 0x00000001d9d9d824 */ /* 0x000fe200078e0afb */
[----:B------:R-:W-:Y:S01]  /*19950*/  ISETP.GE.AND P5, PT, R0, RZ, PT ;  /* 0x000000ff0000720c */ /* 0x000fe20003fa6270 */
[C---:B------:R-:W-:Y:S01]  /*19960*/  IMAD R221, R251.reuse, R222, R221 ;  /* 0x000000defbdd7224 */ /* 0x040fe200078e02dd */
[----:B------:R-:W-:Y:S01]  /*19970*/  IABS R222, R2 ;  /* 0x0000000200de7213 */ /* 0x000fe20000000000 */
[----:B------:R-:W-:Y:S01]  /*19980*/  @!P6 IMAD.MOV R217, RZ, RZ, -R217 ;  /* 0x000000ffffd9e224 */ /* 0x000fe200078e0ad9 */
[----:B------:R-:W-:Y:S01]  /*19990*/  ISETP.GT.U32.AND P6, PT, R251, R220, PT ;  /* 0x000000dcfb00720c */ /* 0x000fe20003fc4070 */
[--C-:B------:R-:W-:Y:S01]  /*199a0*/  @!P4 IMAD.IADD R219, R219, 0x1, -R251.reuse ;  /* 0x00000001dbdbc824 */ /* 0x100fe200078e0afb */
[----:B------:R-:W-:Y:S01]  /*199b0*/  ISETP.GT.U32.AND P4, PT, R251, R221, PT ;  /* 0x000000ddfb00720c */ /* 0x000fe20003f84070 */
[----:B------:R-:W-:Y:S01]  /*199c0*/  @!P3 IMAD.IADD R218, R218, 0x1, -R251 ;  /* 0x00000001dadab824 */ /* 0x000fe200078e0afb */
[----:B------:R-:W-:Y:S01]  /*199d0*/  ISETP.GE.AND P3, PT, R5, RZ, PT ;  /* 0x000000ff0500720c */ /* 0x000fe20003f66270 */
[----:B------:R-:W-:Y:S01]  /*199e0*/  IMAD.HI.U32 R225, R205, R222, RZ ;  /* 0x000000decde17227 */ /* 0x000fe200078e00ff */
[----:B------:R-:W-:-:S02]  /*199f0*/  IADD3 R0, R248, 0x1e5, RZ ;  /* 0x000001e5f8007810 */ /* 0x000fc40007ffe0ff */
[----:B--2---:R-:W-:Y:S01]  /*19a00*/  IADD3 R5, R248, 0x1eb, RZ ;  /* 0x000001ebf8057810 */ /* 0x004fe20007ffe0ff */
[----:B------:R-:W-:Y:S01]  /*19a10*/  IMAD.MOV R227, RZ, RZ, -R225 ;  /* 0x000000ffffe37224 */ /* 0x000fe200078e0ae1 */
[----:B------:R-:W-:Y:S01]  /*19a20*/  IABS R223, R0 ;  /* 0x0000000000df7213 */ /* 0x000fe20000000000 */
[----:B------:R-:W-:Y:S01]  /*19a30*/  IMAD.HI.U32 R228, R205, R224, RZ ;  /* 0x000000e0cde47227 */ /* 0x000fe200078e00ff */
[----:B------:R2:W-:Y:S03]  /*19a40*/  STL [R1+0x22e4], R0 ;  /* 0x0022e40001007387 */ /* 0x0005e60000100800 */
[--C-:B------:R-:W-:Y:S01]  /*19a50*/  @!P6 IMAD.IADD R220, R220, 0x1, -R251.reuse ;  /* 0x00000001dcdce824 */ /* 0x100fe200078e0afb */
[----:B------:R1:W-:Y:S01]  /*19a60*/  STL [R1+0x22e0], R10 ;  /* 0x0022e00a01007387 */ /* 0x0003e20000100800 */
[----:B------:R-:W-:Y:S02]  /*19a70*/  @!P4 IMAD.IADD R221, R221, 0x1, -R251 ;  /* 0x00000001ddddc824 */ /* 0x000fe400078e0afb */
[C---:B------:R-:W-:Y:S01]  /*19a80*/  IMAD R222, R251.reuse, R227, R222 ;  /* 0x000000e3fbde7224 */ /* 0x040fe200078e02de */
[C---:B------:R-:W-:Y:S01]  /*19a90*/  ISETP.GT.U32.AND P6, PT, R251.reuse, R220, PT ;  /* 0x000000dcfb00720c */ /* 0x040fe20003fc4070 */
[----:B------:R-:W-:Y:S01]  /*19aa0*/  @!P3 IMAD.MOV R219, RZ, RZ, -R219 ;  /* 0x000000ffffdbb224 */ /* 0x000fe200078e0adb */
[----:B------:R-:W-:Y:S01]  /*19ab0*/  ISETP.GT.U32.AND P4, PT, R251, R221, PT ;  /* 0x000000ddfb00720c */ /* 0x000fe20003f84070 */
[----:B------:R-:W-:Y:S01]  /*19ac0*/  IMAD.HI.U32 R226, R205, R223, RZ ;  /* 0x000000dfcde27227 */ /* 0x000fe200078e00ff */
[----:B------:R-:W-:Y:S01]  /*19ad0*/  ISETP.GE.AND P3, PT, R4, RZ, PT ;  /* 0x000000ff0400720c */ /* 0x000fe20003f66270 */
[----:B------:R1:W-:Y:S01]  /*19ae0*/  STL [R1+0x22dc], R9 ;  /* 0x0022dc0901007387 */ /* 0x0003e20000100800 */
[----:B------:R-:W-:Y:S01]  /*19af0*/  IABS R227, R7 ;  /* 0x0000000700e37213 */ /* 0x000fe20000000000 */
[----:B------:R-:W-:Y:S01]  /*19b00*/  IMAD.MOV R225, RZ, RZ, -R226 ;  /* 0x000000ffffe17224 */ /* 0x000fe200078e0ae2 */
[----:B---3--:R-:W-:Y:S01]  /*19b10*/  IADD3 R4, R248, 0x1ec, RZ ;  /* 0x000001ecf8047810 */ /* 0x008fe20007ffe0ff */
[----:B------:R-:W-:Y:S01]  /*19b20*/  IMAD.MOV R226, RZ, RZ, -R228 ;  /* 0x000000ffffe27224 */ /* 0x000fe200078e0ae4 */
[----:B------:R3:W-:Y:S01]  /*19b30*/  STL [R1+0x22d8], R8 ;  /* 0x0022d80801007387 */ /* 0x0007e20000100800 */
[C---:B------:R-:W-:Y:S01]  /*19b40*/  IMAD R223, R251.reuse, R225, R223 ;  /* 0x000000e1fbdf7224 */ /* 0x040fe200078e02df */
[----:B------:R-:W-:Y:S01]  /*19b50*/  IABS R225, R9 ;  /* 0x0000000900e17213 */ /* 0x000fe20000000000 */
[--C-:B------:R-:W-:Y:S01]  /*19b60*/  @!P6 IMAD.IADD R220, R220, 0x1, -R251.reuse ;  /* 0x00000001dcdce824 */ /* 0x100fe200078e0afb */
[----:B------:R-:W-:Y:S01]  /*19b70*/  ISETP.GT.U32.AND P6, PT, R251, R222, PT ;  /* 0x000000defb00720c */ /* 0x000fe20003fc4070 */
[--C-:B------:R-:W-:Y:S01]  /*19b80*/  @!P4 IMAD.IADD R221, R221, 0x1, -R251.reuse ;  /* 0x00000001ddddc824 */ /* 0x100fe200078e0afb */
[----:B------:R-:W-:Y:S01]  /*19b90*/  ISETP.GE.AND P4, PT, R3, RZ, PT ;  /* 0x000000ff0300720c */ /* 0x000fe20003f86270 */
[C---:B------:R-:W-:Y:S01]  /*19ba0*/  IMAD R224, R251.reuse, R226, R224 ;  /* 0x000000e2fbe07224 */ /* 0x040fe200078e02e0 */
[----:B------:R-:W-:Y:S01]  /*19bb0*/  IABS R226, R8 ;  /* 0x0000000800e27213 */ /* 0x000fe20000000000 */
[----:B------:R-:W-:Y:S01]  /*19bc0*/  @!P3 IMAD.MOV R220, RZ, RZ, -R220 ;  /* 0x000000ffffdcb224 */ /* 0x000fe200078e0adc */
[----:B------:R-:W-:Y:S01]  /*19bd0*/  ISETP.GT.U32.AND P3, PT, R251, R223, PT ;  /* 0x000000dffb00720c */ /* 0x000fe20003f64070 */
[----:B------:R-:W-:Y:S01]  /*19be0*/  @!P5 IMAD.MOV R216, RZ, RZ, -R216 ;  /* 0x000000ffffd8d224 */ /* 0x000fe200078e0ad8 */
[----:B------:R-:W-:Y:S01]  /*19bf0*/  ISETP.GE.AND P5, PT, R6, RZ, PT ;  /* 0x000000ff0600720c */ /* 0x000fe20003fa6270 */
[----:B------:R-:W-:Y:S01]  /*19c00*/  IMAD.MOV.U32 R16, RZ, RZ, c[0x0][0x180] ;  /* 0x00006000ff107624 */ /* 0x000fe200078e00ff */
[C---:B------:R-:W-:Y:S01]  /*19c10*/  IADD3 R6, R248.reuse, 0x1ea, RZ ;  /* 0x000001eaf8067810 */ /* 0x040fe20007ffe0ff */
[----:B------:R-:W-:Y:S01]  /*19c20*/  IMAD.HI.U32 R231, R205, R226, RZ ;  /* 0x000000e2cde77227 */ /* 0x000fe200078e00ff */
[----:B-1----:R-:W-:Y:S01]  /*19c30*/  IADD3 R3, R248, 0x1ed, RZ ;  /* 0x000001edf8037810 */ /* 0x002fe20007ffe0ff */
[----:B------:R1:W-:Y:S01]  /*19c40*/  STL [R1+0x22d4], R7 ;  /* 0x0022d40701007387 */ /* 0x0003e20000100800 */
[----:B------:R-:W-:Y:S01]  /*19c50*/  IADD3 R229, R16, -0x1, RZ ;  /* 0xffffffff10e57810 */ /* 0x000fe20007ffe0ff */
[----:B------:R-:W-:Y:S01]  /*19c60*/  @!P6 IMAD.IADD R222, R222, 0x1, -R251 ;  /* 0x00000001dedee824 */ /* 0x000fe200078e0afb */
[----:B------:R-:W-:Y:S01]  /*19c70*/  IABS R228, R6 ;  /* 0x0000000600e47213 */ /* 0x000fe20000000000 */
[----:B------:R-:W-:Y:S01]  /*19c80*/  @!P4 IMAD.MOV R221, RZ, RZ, -R221 ;  /* 0x000000ffffddc224 */ /* 0x000fe200078e0add */
[----:B------:R-:W-:Y:S01]  /*19c90*/  ISETP.GT.U32.AND P4, PT, R251, R224, PT ;  /* 0x000000e0fb00720c */ /* 0x000fe20003f84070 */
[----:B------:R-:W-:Y:S01]  /*19ca0*/  @!P3 IMAD.IADD R223, R223, 0x1, -R251 ;  /* 0x00000001dfdfb824 */ /* 0x000fe200078e0afb */
[----:B------:R-:W-:Y:S01]  /*19cb0*/  ISETP.GT.U32.AND P6, PT, R251, R222, PT ;  /* 0x000000defb00720c */ /* 0x000fe20003fc4070 */
[----:B------:R-:W-:Y:S01]  /*19cc0*/  @!P5 IMAD.MOV R218, RZ, RZ, -R218 ;  /* 0x000000ffffdad224 */ /* 0x000fe200078e0ada */
[----:B------:R-:W-:Y:S01]  /*19cd0*/  ISETP.GE.U32.AND P5, PT, R229, 0x7fffff80, PT ;  /* 0x7fffff80e500780c */ /* 0x000fe20003fa6070 */
[----:B------:R-:W-:Y:S01]  /*19ce0*/  IMAD.HI.U32 R229, R205, R225, RZ ;  /* 0x000000e1cde57227 */ /* 0x000fe200078e00ff */
[----:B------:R-:W-:Y:S01]  /*19cf0*/  ISETP.GT.U32.AND P3, PT, R251, R223, PT ;  /* 0x000000dffb00720c */ /* 0x000fe20003f64070 */
[----:B------:R1:W-:Y:S02]  /*19d00*/  STL [R1+0x22d0], R6 ;  /* 0x0022d00601007387 */ /* 0x0003e40000100800 */
[----:B------:R-:W-:-:S02]  /*19d10*/  IMAD.MOV R230, RZ, RZ, -R229 ;  /* 0x000000ffffe67224 */ /* 0x000fc400078e0ae5 */
[----:B------:R-:W-:Y:S01]  /*19d20*/  IMAD.MOV R229, RZ, RZ, -R231 ;  /* 0x000000ffffe57224 */ /* 0x000fe200078e0ae7 */
[----:B------:R1:W-:Y:S01]  /*19d30*/  STL [R1+0x22cc], R5 ;  /* 0x0022cc0501007387 */ /* 0x0003e20000100800 */
[--C-:B------:R-:W-:Y:S02]  /*19d40*/  @!P4 IMAD.IADD R224, R224, 0x1, -R251.reuse ;  /* 0x00000001e0e0c824 */ /* 0x100fe400078e0afb */
[----:B------:R-:W-:Y:S01]  /*19d50*/  @!P6 IMAD.IADD R222, R222, 0x1, -R251 ;  /* 0x00000001dedee824 */ /* 0x000fe200078e0afb */
[----:B------:R-:W-:Y:S01]  /*19d60*/  ISETP.GE.AND P6, PT, R2, RZ, PT ;  /* 0x000000ff0200720c */ /* 0x000fe20003fc6270 */
[C---:B------:R-:W-:Y:S01]  /*19d70*/  IMAD R225, R251.reuse, R230, R225 ;  /* 0x000000e6fbe17224 */ /* 0x040fe200078e02e1 */
[C---:B------:R-:W-:Y:S01]  /*19d80*/  ISETP.GT.U32.AND P4, PT, R251.reuse, R224, PT ;  /* 0x000000e0fb00720c */ /* 0x040fe20003f84070 */
[----:B------:R-:W-:Y:S01]  /*19d90*/  IMAD R226, R251, R229, R226 ;  /* 0x000000e5fbe27224 */ /* 0x000fe200078e02e2 */
[----:B------:R-:W-:Y:S01]  /*19da0*/  IABS R229, R5 ;  /* 0x0000000500e57213 */ /* 0x000fe20000000000 */
[----:B------:R-:W-:Y:S01]  /*19db0*/  @!P3 IMAD.IADD R223, R223, 0x1, -R251 ;  /* 0x00000001dfdfb824 */ /* 0x000fe200078e0afb */
[----:B------:R-:W-:Y:S01]  /*19dc0*/  ISETP.GT.U32.AND P3, PT, R251, R225, PT ;  /* 0x000000e1fb00720c */ /* 0x000fe20003f64070 */
[----:B------:R-:W-:Y:S01]  /*19dd0*/  IMAD.HI.U32 R233, R205, R227, RZ ;  /* 0x000000e3cde97227 */ /* 0x000fe200078e00ff */
[----:B------:R-:W-:Y:S01]  /*19de0*/  IABS R230, R4 ;  /* 0x0000000400e67213 */ /* 0x000fe20000000000 */
[----:B------:R1:W-:Y:S01]  /*19df0*/  STL [R1+0x22c8], R4 ;  /* 0x0022c80401007387 */ /* 0x0003e20000100800 */
[----:B----4-:R-:W-:Y:S01]  /*19e00*/  IADD3 R2, R248, 0x1ee, RZ ;  /* 0x000001eef8027810 */ /* 0x010fe20007ffe0ff */
[----:B------:R-:W-:-:S02]  /*19e10*/  IMAD.MOV R231, RZ, RZ, -R233 ;  /* 0x000000ffffe77224 */ /* 0x000fc400078e0ae9 */
[----:B------:R-:W-:Y:S01]  /*19e20*/  @!P6 IMAD.MOV R222, RZ, RZ, -R222 ;  /* 0x000000ffffdee224 */ /* 0x000fe200078e0ade */
[----:B------:R-:W-:Y:S01]  /*19e30*/  ISETP.GE.AND P6, PT, R0, RZ, PT ;  /* 0x000000ff0000720c */ /* 0x000fe20003fc6270 */
[--C-:B------:R-:W-:Y:S01]  /*19e40*/  @!P4 IMAD.IADD R224, R224, 0x1, -R251.reuse ;  /* 0x00000001e0e0c824 */ /* 0x100fe200078e0afb */
[----:B------:R-:W-:Y:S01]  /*19e50*/  ISETP.GT.U32.AND P4, PT, R251, R226, PT ;  /* 0x000000e2fb00720c */ /* 0x000fe20003f84070 */
[----:B------:R-:W-:Y:S01]  /*19e60*/  IMAD.HI.U32 R232, R205, R228, RZ ;  /* 0x000000e4cde87227 */ /* 0x000fe200078e00ff */
[----:B------:R-:W-:Y:S01]  /*19e70*/  IABS R234, R2 ;  /* 0x0000000200ea7213 */ /* 0x000fe20000000000 */
[----:B------:R4:W-:Y:S01]  /*19e80*/  STL [R1+0x22c4], R3 ;  /* 0x0022c40301007387 */ /* 0x0009e20000100800 */
[----:B--2---:R-:W-:Y:S01]  /*19e90*/  IADD3 R0, R248, 0x1ef, RZ ;  /* 0x000001eff8007810 */ /* 0x004fe20007ffe0ff */
[----:B------:R-:W-:Y:S01]  /*19ea0*/  @!P3 IMAD.IADD R225, R225, 0x1, -R251 ;  /* 0x00000001e1e1b824 */ /* 0x000fe200078e0afb */
[----:B------:R-:W-:Y:S01]  /*19eb0*/  ISETP.GE.AND P3, PT, R10, RZ, PT ;  /* 0x000000ff0a00720c */ /* 0x000fe20003f66270 */
[C---:B------:R-:W-:Y:S01]  /*19ec0*/  IMAD R227, R251.reuse, R231, R227 ;  /* 0x000000e7fbe37224 */ /* 0x040fe200078e02e3 */
[----:B------:R-:W-:Y:S01]  /*19ed0*/  IABS R231, R3 ;  /* 0x0000000300e77213 */ /* 0x000fe20000000000 */
[----:B------:R-:W-:Y:S01]  /*19ee0*/  IMAD.MOV R232, RZ, RZ, -R232 ;  /* 0x000000ffffe87224 */ /* 0x000fe200078e0ae8 */
[----:B------:R-:W-:Y:S01]  /*19ef0*/  IADD3 R10, R248, 0x1f6, RZ ;  /* 0x000001f6f80a7810 */ /* 0x000fe20007ffe0ff */
[----:B------:R-:W-:Y:S01]  /*19f00*/  @!P6 IMAD.MOV R223, RZ, RZ, -R223 ;  /* 0x000000ffffdfe224 */ /* 0x000fe200078e0adf */
[C---:B------:R-:W-:Y:S01]  /*19f10*/  ISETP.GT.U32.AND P6, PT, R251.reuse, R225, PT ;  /* 0x000000e1fb00720c */ /* 0x040fe20003fc4070 */
[----:B------:R-:W-:Y:S01]  /*19f20*/  @!P4 IMAD.IADD R226, R226, 0x1, -R251 ;  /* 0x00000001e2e2c824 */ /* 0x000fe200078e0afb */
[----:B------:R2:W-:Y:S01]  /*19f30*/  STL [R1+0x22c0], R2 ;  /* 0x0022c00201007387 */ /* 0x0005e20000100800 */
[----:B------:R-:W-:-:S02]  /*19f40*/  IMAD R228, R251, R232, R228 ;  /* 0x000000e8fbe47224 */ /* 0x000fc400078e02e4 */
[----:B------:R-:W-:Y:S01]  /*19f50*/  IMAD.HI.U32 R233, R205, R229, RZ ;  /* 0x000000e5cde97227 */ /* 0x000fe200078e00ff */
[C---:B------:R-:W-:Y:S01]  /*19f60*/  ISETP.GT.U32.AND P4, PT, R251.reuse, R226, PT ;  /* 0x000000e2fb00720c */ /* 0x040fe20003f84070 */
[----:B------:R1:W-:Y:S02]  /*19f70*/  STL [R1+0x22bc], R0 ;  /* 0x0022bc0001007387 */ /* 0x0003e40000100800 */
[----:B------:R-:W-:Y:S01]  /*19f80*/  @!P3 IMAD.MOV R224, RZ, RZ, -R224 ;  /* 0x000000ffffe0b224 */ /* 0x000fe200078e0ae0 */
[----:B------:R-:W-:Y:S01]  /*19f90*/  ISETP.GT.U32.AND P3, PT, R251, R227, PT ;  /* 0x000000e3fb00720c */ /* 0x000fe20003f64070 */
[----:B------:R-:W-:Y:S01]  /*19fa0*/  IMAD.MOV R235, RZ, RZ, -R233 ;  /* 0x000000ffffeb7224 */ /* 0x000fe200078e0ae9 */
[----:B------:R1:W-:Y:S01]  /*19fb0*/  STL [R1+0x22b8], R17 ;  /* 0x0022b81101007387 */ /* 0x0003e20000100800 */
[----:B------:R-:W-:Y:S01]  /*19fc0*/  @!P6 IMAD.IADD R225, R225, 0x1, -R251 ;  /* 0x00000001e1e1e824 */ /* 0x000fe200078e0afb */
[----:B------:R-:W-:Y:S01]  /*19fd0*/  ISETP.GE.AND P6, PT, R9, RZ, PT ;  /* 0x000000ff0900720c */ /* 0x000fe20003fc6270 */
[----:B------:R-:W-:Y:S01]  /*19fe0*/  IMAD R229, R251, R235, R229 ;  /* 0x000000ebfbe57224 */ /* 0x000fe200078e02e5 */
[----:B------:R-:W-:Y:S01]  /*19ff0*/  IABS R235, R0 ;  /* 0x0000000000eb7213 */ /* 0x000fe20000000000 */
[----:B------:R-:W-:Y:S01]  /*1a000*/  IMAD.HI.U32 R232, R205, R230, RZ ;  /* 0x000000e6cde87227 */ /* 0x000fe200078e00ff */
[----:B------:R-:W-:Y:S01]  /*1a010*/  IADD3 R9, R248, 0x1f7, RZ ;  /* 0x000001f7f8097810 */ /* 0x000fe20007ffe0ff */
[----:B------:R-:W-:Y:S02]  /*1a020*/  STL [R1+0x22b4], R15 ;  /* 0x0022b40f01007387 */ /* 0x000fe40000100800 */
[--C-:B------:R-:W-:Y:S01]  /*1a030*/  @!P4 IMAD.IADD R226, R226, 0x1, -R251.reuse ;  /* 0x00000001e2e2c824 */ /* 0x100fe200078e0afb */
[----:B------:R-:W-:Y:S01]  /*1a040*/  ISETP.GT.U32.AND P4, PT, R251, R228, PT ;  /* 0x000000e4fb00720c */ /* 0x000fe20003f84070 */
[----:B------:R-:W-:Y:S01]  /*1a050*/  @!P3 IMAD.IADD R227, R227, 0x1, -R251 ;  /* 0x00000001e3e3b824 */ /* 0x000fe200078e0afb */
[----:B------:R-:W-:Y:S01]  /*1a060*/  ISETP.GE.AND P3, PT, R8, RZ, PT ;  /* 0x000000ff0800720c */ /* 0x000fe20003f66270 */
[----:B------:R-:W-:Y:S01]  /*1a070*/  IMAD.MOV R233, RZ, RZ, -R232 ;  /* 0x000000ffffe97224 */ /* 0x000fe200078e0ae8 */
[----:B---3--:R-:W-:Y:S01]  /*1a080*/  IADD3 R8, R248, 0x1f8, RZ ;  /* 0x000001f8f8087810 */ /* 0x008fe20007ffe0ff */
[----:B------:R-:W-:Y:S01]  /*1a090*/  @!P6 IMAD.MOV R225, RZ, RZ, -R225 ;  /* 0x000000ffffe1e224 */ /* 0x000fe200078e0ae1 */
[C---:B------:R-:W-:Y:S01]  /*1a0a0*/  ISETP.GT.U32.AND P6, PT, R251.reuse, R227, PT ;  /* 0x000000e3fb00720c */ /* 0x040fe20003fc4070 */
[----:B------:R-:W-:Y:S01]  /*1a0b0*/  IMAD R230, R251, R233, R230 ;  /* 0x000000e9fbe67224 */ /* 0x000fe200078e02e6 */
[----:B------:R-:W-:Y:S01]  /*1a0c0*/  STL [R1+0x22b0], R14 ;  /* 0x0022b00e01007387 */ /* 0x000fe20000100800 */
[----:B------:R-:W-:-:S03]  /*1a0d0*/  IMAD.HI.U32 R233, R205, R231, RZ ;  /* 0x000000e7cde97227 */ /* 0x000fc600078e00ff */
[----:B------:R-:W-:Y:S01]  /*1a0e0*/  STL [R1+0x22ac], R13 ;  /* 0x0022ac0d01007387 */ /* 0x000fe20000100800 */
[--C-:B------:R-:W-:Y:S02]  /*1a0f0*/  @!P4 IMAD.IADD R228, R228, 0x1, -R251.reuse ;  /* 0x00000001e4e4c824 */ /* 0x100fe400078e0afb */
[----:B------:R-:W-:Y:S01]  /*1a100*/  @!P3 IMAD.MOV R226, RZ, RZ, -R226 ;  /* 0x000000ffffe2b224 */ /* 0x000fe200078e0ae2 */
[C---:B------:R-:W-:Y:S01]  /*1a110*/  ISETP.GT.U32.AND P3, PT, R251.reuse, R229, PT ;  /* 0x000000e5fb00720c */ /* 0x040fe20003f64070 */
[----:B------:R-:W-:Y:S01]  /*1a120*/  IMAD.MOV.U32 R232, RZ, RZ, R234 ;  /* 0x000000ffffe87224 */ /* 0x000fe200078e00ea */
[----:B------:R-:W-:Y:S01]  /*1a130*/  ISETP.GT.U32.AND P4, PT, R251, R228, PT ;  /* 0x000000e4fb00720c */ /* 0x000fe20003f84070 */
[----:B------:R-:W-:Y:S01]  /*1a140*/  @!P6 IMAD.IADD R227, R227, 0x1, -R251 ;  /* 0x00000001e3e3e824 */ /* 0x000fe200078e0afb */
[----:B------:R-:W-:Y:S01]  /*1a150*/  ISETP.GE.AND P6, PT, R7, RZ, PT ;  /* 0x000000ff0700720c */ /* 0x000fe20003fc6270 */
[----:B------:R-:W-:Y:S01]  /*1a160*/  IMAD.MOV R233, RZ, RZ, -R233 ;  /* 0x000000ffffe97224 */ /* 0x000fe200078e0ae9 */
[----:B-1----:R-:W-:Y:S01]  /*1a170*/  IADD3 R7, R248, 0x1f9, RZ ;  /* 0x000001f9f8077810 */ /* 0x002fe20007ffe0ff */
[----:B------:R-:W-:Y:S01]  /*1a180*/  IMAD.HI.U32 R234, R205, R232, RZ ;  /* 0x000000e8cdea7227 */ /* 0x000fe200078e00ff */
[----:B------:R-:W-:Y:S02]  /*1a190*/  STL [R1+0x22a8], R12 ;  /* 0x0022a80c01007387 */ /* 0x000fe40000100800 */
[----:B------:R-:W-:Y:S01]  /*1a1a0*/  IABS R244, R7 ;  /* 0x0000000700f47213 */ /* 0x000fe20000000000 */
[----:B------:R-:W-:Y:S01]  /*1a1b0*/  IMAD R231, R251, R233, R231 ;  /* 0x000000e9fbe77224 */ /* 0x000fe200078e02e7 */
[----:B------:R-:W-:Y:S01]  /*1a1c0*/  STL [R1+0x22a4], R11 ;  /* 0x0022a40b01007387 */ /* 0x000fe20000100800 */
[----:B------:R-:W-:-:S02]  /*1a1d0*/  @!P3 IMAD.IADD R229, R229, 0x1, -R251 ;  /* 0x00000001e5e5b824 */ /* 0x000fc400078e0afb */
[----:B------:R-:W-:Y:S01]  /*1a1e0*/  @!P4 IMAD.IADD R228, R228, 0x1, -R251 ;  /* 0x00000001e4e4c824 */ /* 0x000fe200078e0afb */
[----:B------:R-:W-:Y:S01]  /*1a1f0*/  ISETP.GE.AND P4, PT, R6, RZ, PT ;  /* 0x000000ff0600720c */ /* 0x000fe20003f86270 */
[----:B------:R-:W-:Y:S01]  /*1a200*/  @!P6 IMAD.MOV R227, RZ, RZ, -R227 ;  /* 0x000000ffffe3e224 */ /* 0x000fe200078e0ae3 */
[C---:B------:R-:W-:Y:S01]  /*1a210*/  ISETP.GT.U32.AND P6, PT, R251.reuse, R230, PT ;  /* 0x000000e6fb00720c */ /* 0x040fe20003fc4070 */
[----:B------:R-:W-:Y:S01]  /*1a220*/  IMAD.MOV R234, RZ, RZ, -R234 ;  /* 0x000000ffffea7224 */ /* 0x000fe200078e0aea */
[C---:B------:R-:W-:Y:S01]  /*1a230*/  ISETP.GT.U32.AND P3, PT, R251.reuse, R229, PT ;  /* 0x000000e5fb00720c */ /* 0x040fe20003f64070 */
[----:B------:R-:W-:Y:S01]  /*1a240*/  IMAD.MOV.U32 R233, RZ, RZ, R235 ;  /* 0x000000ffffe97224 */ /* 0x000fe200078e00eb */
[----:B------:R-:W-:Y:S01]  /*1a250*/  IABS R235, R15 ;  /* 0x0000000f00eb7213 */ /* 0x000fe20000000000 */
[----:B------:R-:W-:Y:S01]  /*1a260*/  IMAD R232, R251, R234, R232 ;  /* 0x000000eafbe87224 */ /* 0x000fe200078e02e8 */
[----:B------:R-:W-:Y:S01]  /*1a270*/  IADD3 R6, R248, 0x1fa, RZ ;  /* 0x000001faf8067810 */ /* 0x000fe20007ffe0ff */
[----:B------:R-:W-:Y:S01]  /*1a280*/  IMAD.HI.U32 R234, R205, R233, RZ ;  /* 0x000000e9cdea7227 */ /* 0x000fe200078e00ff */
[----:B------:R-:W-:Y:S02]  /*1a290*/  STL [R1+0x22a0], R10 ;  /* 0x0022a00a01007387 */ /* 0x000fe40000100800 */
[----:B------:R-:W-:Y:S01]  /*1a2a0*/  IABS R245, R6 ;  /* 0x0000000600f57213 */ /* 0x000fe20000000000 */
[----:B------:R-:W-:Y:S01]  /*1a2b0*/  @!P4 IMAD.MOV R228, RZ, RZ, -R228 ;  /* 0x000000ffffe4c224 */ /* 0x000fe200078e0ae4 */
[----:B------:R-:W-:Y:S01]  /*1a2c0*/  ISETP.GE.AND P4, PT, R5, RZ, PT ;  /* 0x000000ff0500720c */ /* 0x000fe20003f86270 */
[--C-:B------:R-:W-:Y:S01]  /*1a2d0*/  @!P6 IMAD.IADD R230, R230, 0x1, -R251.reuse ;  /* 0x00000001e6e6e824 */ /* 0x100fe200078e0afb */
[----:B------:R-:W-:Y:S01]  /*1a2e0*/  IADD3 R5, R248, 0x1ff, RZ ;  /* 0x000001fff8057810 */ /* 0x000fe20007ffe0ff */
[----:B------:R-:W-:Y:S01]  /*1a2f0*/  @!P3 IMAD.IADD R229, R229, 0x1, -R251 ;  /* 0x00000001e5e5b824 */ /* 0x000fe200078e0afb */
[C---:B------:R-:W-:Y:S01]  /*1a300*/  ISETP.GT.U32.AND P3, PT, R251.reuse, R231, PT ;  /* 0x000000e7fb00720c */ /* 0x040fe20003f64070 */
[----:B------:R-:W-:Y:S01]  /*1a310*/  IMAD.MOV R234, RZ, RZ, -R234 ;  /* 0x000000ffffea7224 */ /* 0x000fe200078e0aea */
[C---:B------:R-:W-:Y:S01]  /*1a320*/  ISETP.GT.U32.AND P6, PT, R251.reuse, R230, PT ;  /* 0x000000e6fb00720c */ /* 0x040fe20003fc4070 */
[----:B------:R-:W-:Y:S01]  /*1a330*/  STL [R1+0x229c], R9 ;  /* 0x00229c0901007387 */ /* 0x000fe20000100800 */
[----:B------:R-:W-:Y:S01]  /*1a340*/  IABS R249, R5 ;  /* 0x0000000500f97213 */ /* 0x000fe20000000000 */
[----:B------:R-:W-:-:S02]  /*1a350*/  IMAD R233, R251, R234, R233 ;  /* 0x000000eafbe97224 */ /* 0x000fc400078e02e9 */
[----:B------:R-:W-:Y:S01]  /*1a360*/  IMAD.MOV.U32 R234, RZ, RZ, R236 ;  /* 0x000000ffffea7224 */ /* 0x000fe200078e00ec */
[----:B------:R-:W-:Y:S01]  /*1a370*/  STL [R1+0x2298], R8 ;  /* 0x0022980801007387 */ /* 0x000fe20000100800 */
[----:B------:R-:W-:Y:S01]  /*1a380*/  @!P4 IMAD.MOV R229, RZ, RZ, -R229 ;  /* 0x000000ffffe5c224 */ /* 0x000fe200078e0ae5 */
[----:B------:R-:W-:Y:S01]  /*1a390*/  ISETP.GE.AND P4, PT, R4, RZ, PT ;  /* 0x000000ff0400720c */ /* 0x000fe20003f86270 */
[----:B------:R-:W-:Y:S01]  /*1a3a0*/  IMAD.HI.U32 R238, R205, R234, RZ ;  /* 0x000000eacdee7227 */ /* 0x000fe200078e00ff */
[----:B------:R-:W-:Y:S01]  /*1a3b0*/  IADD3 R4, R248, 0x1fc, RZ ;  /* 0x000001fcf8047810 */ /* 0x000fe20007ffe0ff */
[----:B------:R-:W-:Y:S02]  /*1a3c0*/  STL [R1+0x2294], R7 ;  /* 0x0022940701007387 */ /* 0x000fe40000100800 */
[--C-:B------:R-:W-:Y:S01]  /*1a3d0*/  @!P6 IMAD.IADD R230, R230, 0x1, -R251.reuse ;  /* 0x00000001e6e6e824 */ /* 0x100fe200078e0afb */
[----:B------:R-:W-:Y:S01]  /*1a3e0*/  ISETP.GT.U32.AND P6, PT, R251, R232, PT ;  /* 0x000000e8fb00720c */ /* 0x000fe20003fc4070 */
[----:B------:R-:W-:Y:S01]  /*1a3f0*/  @!P3 IMAD.IADD R231, R231, 0x1, -R251 ;  /* 0x00000001e7e7b824 */ /* 0x000fe200078e0afb */
[----:B------:R-:W-:Y:S01]  /*1a400*/  STL [R1+0x2290], R6 ;  /* 0x0022900601007387 */ /* 0x000fe20000100800 */
[----:B------:R-:W-:-:S02]  /*1a410*/  IMAD.MOV R239, RZ, RZ, -R238 ;  /* 0x000000ffffef7224 */ /* 0x000fc400078e0aee */
[----:B------:R-:W-:Y:S01]  /*1a420*/  IMAD.MOV.U32 R236, RZ, RZ, R237 ;  /* 0x000000ffffec7224 */ /* 0x000fe200078e00ed */
[C---:B------:R-:W-:Y:S01]  /*1a430*/  ISETP.GT.U32.AND P3, PT, R251.reuse, R231, PT ;  /* 0x000000e7fb00720c */ /* 0x040fe20003f64070 */
[----:B------:R-:W-:Y:S01]  /*1a440*/  @!P4 IMAD.MOV R230, RZ, RZ, -R230 ;  /* 0x000000ffffe6c224 */ /* 0x000fe200078e0ae6 */
[C---:B------:R-:W-:Y:S01]  /*1a450*/  ISETP.GT.U32.AND P4, PT, R251.reuse, R233, PT ;  /* 0x000000e9fb00720c */ /* 0x040fe20003f84070 */
[----:B------:R-:W-:Y:S01]  /*1a460*/  IMAD R234, R251, R239, R234 ;  /* 0x000000effbea7224 */ /* 0x000fe200078e02ea */
[----:B------:R-:W-:Y:S01]  /*1a470*/  IABS R239, R11 ;  /* 0x0000000b00ef7213 */ /* 0x000fe20000000000 */
[----:B------:R-:W-:-:S04]  /*1a480*/  IMAD.HI.U32 R237, R205, R235, RZ ;  /* 0x000000ebcded7227 */ /* 0x000fc800078e00ff */
[----:B------:R-:W-:Y:S02]  /*1a490*/  @!P6 IMAD.IADD R232, R232, 0x1, -R251 ;  /* 0x00000001e8e8e824 */ /* 0x000fe400078e0afb */
[----:B------:R-:W-:Y:S02]  /*1a4a0*/  IMAD.MOV R237, RZ, RZ, -R237 ;  /* 0x000000ffffed7224 */ /* 0x000fe400078e0aed */
[--C-:B------:R-:W-:Y:S01]  /*1a4b0*/  @!P3 IMAD.IADD R231, R231, 0x1, -R251.reuse ;  /* 0x00000001e7e7b824 */ /* 0x100fe200078e0afb */
[----:B------:R-:W-:Y:S01]  /*1a4c0*/  ISETP.GE.AND P3, PT, R3, RZ, PT ;  /* 0x000000ff0300720c */ /* 0x000fe20003f66270 */
[----:B------:R-:W-:Y:S01]  /*1a4d0*/  @!P4 IMAD.IADD R233, R233, 0x1, -R251 ;  /* 0x00000001e9e9c824 */ /* 0x000fe200078e0afb */
[C---:B------:R-:W-:Y:S01]  /*1a4e0*/  ISETP.GT.U32.AND P6, PT, R251.reuse, R232, PT ;  /* 0x000000e8fb00720c */ /* 0x040fe20003fc4070 */
[----:B------:R-:W-:Y:S01]  /*1a4f0*/  IMAD R235, R251, R237, R235 ;  /* 0x000000edfbeb7224 */ /* 0x000fe200078e02eb */
[----:B------:R-:W-:Y:S01]  /*1a500*/  IABS R237, R13 ;  /* 0x0000000d00ed7213 */ /* 0x000fe20000000000 */
[----:B------:R-:W-:Y:S01]  /*1a510*/  IMAD.HI.U32 R240, R205, R236, RZ ;  /* 0x000000eccdf07227 */ /* 0x000fe200078e00ff */
[----:B------:R-:W-:-:S02]  /*1a520*/  ISETP.GT.U32.AND P4, PT, R251, R233, PT ;  /* 0x000000e9fb00720c */ /* 0x000fc40003f84070 */
[----:B----4-:R-:W-:Y:S01]  /*1a530*/  IADD3 R3, R248, 0x1fd, RZ ;  /* 0x000001fdf8037810 */ /* 0x010fe20007ffe0ff */
[----:B------:R-:W-:Y:S01]  /*1a540*/  IMAD.MOV R238, RZ, RZ, -R240 ;  /* 0x000000ffffee7224 */ /* 0x000fe200078e0af0 */
[----:B------:R-:W-:Y:S01]  /*1a550*/  IABS R240, R10 ;  /* 0x0000000a00f07213 */ /* 0x000fe20000000000 */
[----:B------:R-:W-:-:S04]  /*1a560*/  IMAD.HI.U32 R241, R205, R237, RZ ;  /* 0x000000edcdf17227 */ /* 0x000fc800078e00ff */
[----:B------:R-:W-:Y:S01]  /*1a570*/  @!P3 IMAD.MOV R231, RZ, RZ, -R231 ;  /* 0x000000ffffe7b224 */ /* 0x000fe200078e0ae7 */
[----:B------:R-:W-:Y:S01]  /*1a580*/  ISETP.GT.U32.AND P3, PT, R251, R234, PT ;  /* 0x000000eafb00720c */ /* 0x000fe20003f64070 */
[--C-:B------:R-:W-:Y:S01]  /*1a590*/  @!P6 IMAD.IADD R232, R232, 0x1, -R251.reuse ;  /* 0x00000001e8e8e824 */ /* 0x100fe200078e0afb */
[----:B------:R-:W-:Y:S01]  /*1a5a0*/  ISETP.GE.AND P6, PT, R2, RZ, PT ;  /* 0x000000ff0200720c */ /* 0x000fe20003fc6270 */
[----:B------:R-:W-:Y:S01]  /*1a5b0*/  @!P4 IMAD.IADD R233, R233, 0x1, -R251 ;  /* 0x00000001e9e9c824 */ /* 0x000fe200078e0afb */
[----:B------:R-:W-:Y:S01]  /*1a5c0*/  ISETP.GE.AND P4, PT, R0, RZ, PT ;  /* 0x000000ff0000720c */ /* 0x000fe20003f86270 */
[C---:B------:R-:W-:Y:S01]  /*1a5d0*/  IMAD R236, R251.reuse, R238, R236 ;  /* 0x000000eefbec7224 */ /* 0x040fe200078e02ec */
[----:B------:R-:W-:Y:S01]  /*1a5e0*/  IABS R238, R12 ;  /* 0x0000000c00ee7213 */ /* 0x000fe20000000000 */
[----:B------:R-:W-:Y:S01]  /*1a5f0*/  IMAD.MOV R242, RZ, RZ, -R241 ;  /* 0x000000fffff27224 */ /* 0x000fe200078e0af1 */
[C---:B--2---:R-:W-:Y:S02]  /*1a600*/  IADD3 R2, R248.reuse, 0x1fb, RZ ;  /* 0x000001fbf8027810 */ /* 0x044fe40007ffe0ff */
[----:B------:R-:W-:Y:S01]  /*1a610*/  IADD3 R0, R248, 0x1fe, RZ ;  /* 0x000001fef8007810 */ /* 0x000fe20007ffe0ff */
[----:B------:R-:W-:-:S02]  /*1a620*/  IMAD R237, R251, R242, R237 ;  /* 0x000000f2fbed7224 */ /* 0x000fc400078e02ed */
[----:B------:R-:W-:Y:S01]  /*1a630*/  @!P3 IMAD.IADD R234, R234, 0x1, -R251 ;  /* 0x00000001eaeab824 */ /* 0x000fe200078e0afb */
[----:B------:R-:W-:Y:S01]  /*1a640*/  ISETP.GE.AND P3, PT, R17, RZ, PT ;  /* 0x000000ff1100720c */ /* 0x000fe20003f66270 */
[----:B------:R-:W-:Y:S01]  /*1a650*/  @!P6 IMAD.MOV R232, RZ, RZ, -R232 ;  /* 0x000000ffffe8e224 */ /* 0x000fe200078e0ae8 */
[----:B------:R-:W-:Y:S01]  /*1a660*/  IABS R248, R0 ;  /* 0x0000000000f87213 */ /* 0x000fe20000000000 */
[----:B------:R-:W-:Y:S01]  /*1a670*/  @!P4 IMAD.MOV R233, RZ, RZ, -R233 ;  /* 0x000000ffffe9c224 */ /* 0x000fe200078e0ae9 */
[----:B------:R-:W-:Y:S01]  /*1a680*/  ISETP.GT.U32.AND P4, PT, R251, R235, PT ;  /* 0x000000ebfb00720c */ /* 0x000fe20003f84070 */
[----:B------:R-:W-:Y:S01]  /*1a690*/  IMAD.HI.U32 R243, R205, R238, RZ ;  /* 0x000000eecdf37227 */ /* 0x000fe200078e00ff */
[----:B------:R-:W-:Y:S01]  /*1a6a0*/  ISETP.GT.U32.AND P6, PT, R251, R234, PT ;  /* 0x000000eafb00720c */ /* 0x000fe20003fc4070 */
[----:B------:R-:W-:Y:S02]  /*1a6b0*/  STL [R1+0x228c], R2 ;  /* 0x00228c0201007387 */ /* 0x000fe40000100800 */
[----:B------:R-:W-:-:S02]  /*1a6c0*/  IMAD.MOV R241, RZ, RZ, -R243 ;  /* 0x000000fffff17224 */ /* 0x000fc400078e0af3 */
[----:B------:R-:W-:Y:S01]  /*1a6d0*/  IMAD.HI.U32 R242, R205, R239, RZ ;  /* 0x000000efcdf27227 */ /* 0x000fe200078e00ff */
[----:B------:R-:W-:Y:S03]  /*1a6e0*/  STL [R1+0x2288], R4 ;  /* 0x0022880401007387 */ /* 0x000fe60000100800 */
[----:B------:R-:W-:Y:S01]  /*1a6f0*/  IMAD R238, R251, R241, R238 ;  /* 0x000000f1fbee7224 */ /* 0x000fe200078e02ee */
[----:B------:R-:W-:Y:S01]  /*1a700*/  STL [R1+0x2284], R3 ;  /* 0x0022840301007387 */ /* 0x000fe20000100800 */
[--C-:B------:R-:W-:Y:S02]  /*1a710*/  @!P4 IMAD.IADD R235, R235, 0x1, -R251.reuse ;  /* 0x00000001ebebc824 */ /* 0x100fe400078e0afb */
[----:B------:R-:W-:Y:S01]  /*1a720*/  @!P6 IMAD.IADD R234, R234, 0x1, -R251 ;  /* 0x00000001eaeae824 */ /* 0x000fe200078e0afb */
[----:B------:R-:W-:Y:S01]  /*1a730*/  ISETP.GE.AND P6, PT, R252, RZ, PT ;  /* 0x000000fffc00720c */ /* 0x000fe20003fc6270 */
[----:B------:R-:W-:Y:S01]  /*1a740*/  IMAD.MOV R241, RZ, RZ, -R242 ;  /* 0x000000fffff17224 */ /* 0x000fe200078e0af2 */
[C---:B------:R-:W-:Y:S01]  /*1a750*/  ISETP.GT.U32.AND P4, PT, R251.reuse, R235, PT ;  /* 0x000000ebfb00720c */ /* 0x040fe20003f84070 */
[----:B------:R-:W-:Y:S01]  /*1a760*/  @!P3 IMAD.MOV R234, RZ, RZ, -R234 ;  /* 0x000000ffffeab224 */ /* 0x000fe200078e0aea */
[C---:B------:R-:W-:Y:S01]  /*1a770*/  ISETP.GT.U32.AND P3, PT, R251.reuse, R236, PT ;  /* 0x000000ecfb00720c */ /* 0x040fe20003f64070 */
[----:B------:R-:W-:Y:S01]  /*1a780*/  IMAD R239, R251, R241, R239 ;  /* 0x000000f1fbef7224 */ /* 0x000fe200078e02ef */
[----:B------:R-:W-:Y:S01]  /*1a790*/  IABS R241, R9 ;  /* 0x0000000900f17213 */ /* 0x000fe20000000000 */
[----:B------:R-:W-:Y:S01]  /*1a7a0*/  IMAD.HI.U32 R243, R205, R240, RZ ;  /* 0x000000f0cdf37227 */ /* 0x000fe200078e00ff */
[----:B------:R-:W-:Y:S03]  /*1a7b0*/  STL [R1+0x2280], R0 ;  /* 0x0022800001007387 */ /* 0x000fe60000100800 */
[----:B------:R-:W-:Y:S01]  /*1a7c0*/  IMAD.MOV R242, RZ, RZ, -R243 ;  /* 0x000000fffff27224 */ /* 0x000fe200078e0af3 */
[----:B------:R-:W-:Y:S01]  /*1a7d0*/  STL [R1+0x227c], R5 ;  /* 0x00227c0501007387 */ /* 0x000fe20000100800 */
[----:B------:R-:W-:-:S02]  /*1a7e0*/  @!P6 IMAD.MOV R204, RZ, RZ, -R204 ;  /* 0x000000ffffcce224 */ /* 0x000fc400078e0acc */
[--C-:B------:R-:W-:Y:S01]  /*1a7f0*/  @!P4 IMAD.IADD R235, R235, 0x1, -R251.reuse ;  /* 0x00000001ebebc824 */ /* 0x100fe200078e0afb */
[----:B------:R-:W-:Y:S01]  /*1a800*/  ISETP.GE.AND P4, PT, R15, RZ, PT ;  /* 0x000000ff0f00720c */ /* 0x000fe20003f86270 */
[----:B------:R-:W-:Y:S01]  /*1a810*/  @!P3 IMAD.IADD R236, R236, 0x1, -R251 ;  /* 0x00000001ececb824 */ /* 0x000fe200078e0afb */
[----:B------:R-:W-:Y:S01]  /*1a820*/  ISETP.NE.AND P3, PT, RZ, c[0x0][0x178], PT ;  /* 0x00005e00ff007a0c */ /* 0x000fe20003f65270 */
[----:B------:R-:W-:Y:S01]  /*1a830*/  IMAD R240, R251, R242, R240 ;  /* 0x000000f2fbf07224 */ /* 0x000fe200078e02f0 */
[----:B------:R-:W-:Y:S01]  /*1a840*/  IABS R242, R8 ;  /* 0x0000000800f27213 */ /* 0x000fe20000000000 */
[----:B------:R-:W-:Y:S01]  /*1a850*/  IMAD.HI.U32 R243, R205, R241, RZ ;  /* 0x000000f1cdf37227 */ /* 0x000fe200078e00ff */
[----:B------:R-:W-:-:S03]  /*1a860*/  ISETP.GT.U32.AND P6, PT, R251, R236, PT ;  /* 0x000000ecfb00720c */ /* 0x000fc60003fc4070 */
[----:B------:R-:W-:Y:S02]  /*1a870*/  IMAD.MOV R246, RZ, RZ, -R243 ;  /* 0x000000fffff67224 */ /* 0x000fe400078e0af3 */
[----:B------:R-:W-:Y:S02]  /*1a880*/  IMAD.MOV.U32 R243, RZ, RZ, R244 ;  /* 0x000000fffff37224 */ /* 0x000fe400078e00f4 */
[----:B------:R-:W-:Y:S01]  /*1a890*/  @!P4 IMAD.MOV R235, RZ, RZ, -R235 ;  /* 0x000000ffffebc224 */ /* 0x000fe200078e0aeb */
[C---:B------:R-:W-:Y:S01]  /*1a8a0*/  ISETP.GT.U32.AND P4, PT, R251.reuse, R237, PT ;  /* 0x000000edfb00720c */ /* 0x040fe20003f84070 */
[----:B------:R-:W-:Y:S01]  /*1a8b0*/  IMAD R241, R251, R246, R241 ;  /* 0x000000f6fbf17224 */ /* 0x000fe200078e02f1 */
[----:B------:R-:W-:Y:S01]  /*1a8c0*/  @!P3 LOP3.LUT R204, RZ, c[0x0][0x178], RZ, 0x33, !PT ;  /* 0x00005e00ffccba12 */ /* 0x000fe200078e33ff */
[----:B------:R-:W-:Y:S02]  /*1a8d0*/  IMAD.MOV.U32 R244, RZ, RZ, R245 ;  /* 0x000000fffff47224 */ /* 0x000fe400078e00f5 */
[----:B------:R-:W-:Y:S01]  /*1a8e0*/  @!P6 IMAD.IADD R236, R236, 0x1, -R251 ;  /* 0x00000001ecece824 */ /* 0x000fe200078e0afb */
[----:B------:R-:W-:Y:S01]  /*1a8f0*/  ISETP.GE.AND P6, PT, R14, RZ, PT ;  /* 0x000000ff0e00720c */ /* 0x000fe20003fc6270 */
[----:B------:R-:W-:-:S04]  /*1a900*/  IMAD.HI.U32 R245, R205, R242, RZ ;  /* 0x000000f2cdf57227 */ /* 0x000fc800078e00ff */
[----:B------:R-:W-:Y:S02]  /*1a910*/  IMAD.MOV R245, RZ, RZ, -R245 ;  /* 0x000000fffff57224 */ /* 0x000fe400078e0af5 */
[----:B------:R-:W-:Y:S02]  /*1a920*/  @!P4 IMAD.IADD R237, R237, 0x1, -R251 ;  /* 0x00000001ededc824 */ /* 0x000fe400078e0afb */
[----:B------:R-:W-:Y:S01]  /*1a930*/  IMAD R242, R251, R245, R242 ;  /* 0x000000f5fbf27224 */ /* 0x000fe200078e02f2 */
[----:B------:R-:W-:Y:S01]  /*1a940*/  IABS R245, R2 ;  /* 0x0000000200f57213 */ /* 0x000fe20000000000 */
[----:B------:R-:W-:Y:S01]  /*1a950*/  IMAD.HI.U32 R246, R205, R243, RZ ;  /* 0x000000f3cdf67227 */ /* 0x000fe200078e00ff */
[----:B------:R-:W-:-:S03]  /*1a960*/  ISETP.GT.U32.AND P4, PT, R251, R237, PT ;  /* 0x000000edfb00720c */ /* 0x000fc60003f84070 */
[----:B------:R-:W-:Y:S01]  /*1a970*/  @!P6 IMAD.MOV R236, RZ, RZ, -R236 ;  /* 0x000000ffffece224 */ /* 0x000fe200078e0aec */
[----:B------:R-:W-:Y:S01]  /*1a980*/  ISETP.GT.U32.AND P6, PT, R251, R238, PT ;  /* 0x000000eefb00720c */ /* 0x000fe20003fc4070 */
[----:B------:R-:W-:Y:S02]  /*1a990*/  IMAD.MOV R246, RZ, RZ, -R246 ;  /* 0x000000fffff67224 */ /* 0x000fe400078e0af6 */
[----:B------:R-:W-:-:S04]  /*1a9a0*/  IMAD.HI.U32 R247, R205, R244, RZ ;  /* 0x000000f4cdf77227 */ /* 0x000fc800078e00ff */
[----:B------:R-:W-:Y:S01]  /*1a9b0*/  IMAD R243, R251, R246, R243 ;  /* 0x000000f6fbf37224 */ /* 0x000fe200078e02f3 */
[----:B------:R-:W-:Y:S01]  /*1a9c0*/  IABS R246, R4 ;  /* 0x0000000400f67213 */ /* 0x000fe20000000000 */
[----:B------:R-:W-:Y:S01]  /*1a9d0*/  @!P4 IMAD.IADD R237, R237, 0x1, -R251 ;  /* 0x00000001ededc824 */ /* 0x000fe200078e0afb */
[----:B------:R-:W-:Y:S01]  /*1a9e0*/  ISETP.GE.AND P4, PT, R13, RZ, PT ;  /* 0x000000ff0d00720c */ /* 0x000fe20003f86270 */
[----:B------:R-:W-:Y:S02]  /*1a9f0*/  IMAD.MOV R247, RZ, RZ, -R247 ;  /* 0x000000fffff77224 */ /* 0x000fe400078e0af7 */
[----:B------:R-:W-:Y:S02]  /*1aa00*/  @!P6 IMAD.IADD R238, R238, 0x1, -R251 ;  /* 0x00000001eeeee824 */ /* 0x000fe400078e0afb */
[----:B------:R-:W-:Y:S01]  /*1aa10*/  IMAD R244, R251, R247, R244 ;  /* 0x000000f7fbf47224 */ /* 0x000fe200078e02f4 */
[----:B------:R-:W-:Y:S01]  /*1aa20*/  IABS R247, R3 ;  /* 0x0000000300f77213 */ /* 0x000fe20000000000 */
[----:B------:R-:W-:Y:S01]  /*1aa30*/  IMAD.HI.U32 R20, R205, R245, RZ ;  /* 0x000000f5cd147227 */ /* 0x000fe200078e00ff */
[----:B------:R-:W-:-:S03]  /*1aa40*/  ISETP.GT.U32.AND P6, PT, R251, R238, PT ;  /* 0x000000eefb00720c */ /* 0x000fc60003fc4070 */
[----:B------:R-:W-:Y:S02]  /*1aa50*/  IMAD.MOV R20, RZ, RZ, -R20 ;  /* 0x000000ffff147224 */ /* 0x000fe400078e0a14 */
[----:B------:R-:W-:Y:S01]  /*1aa60*/  @!P4 IMAD.MOV R237, RZ, RZ, -R237 ;  /* 0x000000ffffedc224 */ /* 0x000fe200078e0aed */
[C---:B------:R-:W-:Y:S01]  /*1aa70*/  ISETP.GT.U32.AND P4, PT, R251.reuse, R239, PT ;  /* 0x000000effb00720c */ /* 0x040fe20003f84070 */
[----:B------:R-:W-:Y:S02]  /*1aa80*/  IMAD R245, R251, R20, R245 ;  /* 0x00000014fbf57224 */ /* 0x000fe400078e02f5 */
[----:B------:R-:W-:-:S04]  /*1aa90*/  IMAD.HI.U32 R19, R205, R246, RZ ;  /* 0x000000f6cd137227 */ /* 0x000fc800078e00ff */
[----:B------:R-:W-:Y:S01]  /*1aaa0*/  @!P6 IMAD.IADD R238, R238, 0x1, -R251 ;  /* 0x00000001eeeee824 */ /* 0x000fe200078e0afb */
[----:B------:R-:W-:Y:S01]  /*1aab0*/  ISETP.GE.AND P6, PT, R12, RZ, PT ;  /* 0x000000ff0c00720c */ /* 0x000fe20003fc6270 */
[----:B------:R-:W-:Y:S02]  /*1aac0*/  IMAD.MOV R19, RZ, RZ, -R19 ;  /* 0x000000ffff137224 */ /* 0x000fe400078e0a13 */
[----:B------:R-:W-:-:S04]  /*1aad0*/  IMAD.HI.U32 R18, R205, R247, RZ ;  /* 0x000000f7cd127227 */ /* 0x000fc800078e00ff */
[----:B------:R-:W-:Y:S02]  /*1aae0*/  @!P4 IMAD.IADD R239, R239, 0x1, -R251 ;  /* 0x00000001efefc824 */ /* 0x000fe400078e0afb */
[C---:B------:R-:W-:Y:S02]  /*1aaf0*/  IMAD R246, R251.reuse, R19, R246 ;  /* 0x00000013fbf67224 */ /* 0x040fe400078e02f6 */
[----:B------:R-:W-:Y:S01]  /*1ab00*/  IMAD.MOV R18, RZ, RZ, -R18 ;  /* 0x000000ffff127224 */ /* 0x000fe200078e0a12 */
[C---:B------:R-:W-:Y:S01]  /*1ab10*/  ISETP.GT.U32.AND P4, PT, R251.reuse, R239, PT ;  /* 0x000000effb00720c */ /* 0x040fe20003f84070 */
[----:B------:R-:W-:Y:S01]  /*1ab20*/  @!P6 IMAD.MOV R238, RZ, RZ, -R238 ;  /* 0x000000ffffeee224 */ /* 0x000fe200078e0aee */
[----:B------:R-:W-:Y:S01]  /*1ab30*/  ISETP.GT.U32.AND P6, PT, R251, R240, PT ;  /* 0x000000f0fb00720c */ /* 0x000fe20003fc4070 */
[----:B------:R-:W-:-:S04]  /*1ab40*/  IMAD.HI.U32 R17, R205, R248, RZ ;  /* 0x000000f8cd117227 */ /* 0x000fc800078e00ff */
[----:B------:R-:W-:Y:S02]  /*1ab50*/  IMAD R247, R251, R18, R247 ;  /* 0x00000012fbf77224 */ /* 0x000fe400078e02f7 */
[----:B------:R-:W-:Y:S02]  /*1ab60*/  IMAD.MOV R17, RZ, RZ, -R17 ;  /* 0x000000ffff117224 */ /* 0x000fe400078e0a11 */
[----:B------:R-:W-:-:S04]  /*1ab70*/  IMAD.HI.U32 R205, R205, R249, RZ ;  /* 0x000000f9cdcd7227 */ /* 0x000fc800078e00ff */
[--C-:B------:R-:W-:Y:S01]  /*1ab80*/  @!P4 IMAD.IADD R239, R239, 0x1, -R251.reuse ;  /* 0x00000001efefc824 */ /* 0x100fe200078e0afb */
[----:B------:R-:W-:Y:S01]  /*1ab90*/  ISETP.GE.AND P4, PT, R11, RZ, PT ;  /* 0x000000ff0b00720c */ /* 0x000fe20003f86270 */
[----:B------:R-:W-:Y:S02]  /*1aba0*/  @!P6 IMAD.IADD R240, R240, 0x1, -R251 ;  /* 0x00000001f0f0e824 */ /* 0x000fe400078e0afb */
[C---:B------:R-:W-:Y:S02]  /*1abb0*/  IMAD R248, R251.reuse, R17, R248 ;  /* 0x00000011fbf87224 */ /* 0x040fe400078e02f8 */
[----:B------:R-:W-:Y:S01]  /*1abc0*/  IMAD.MOV R205, RZ, RZ, -R205 ;  /* 0x000000ffffcd7224 */ /* 0x000fe200078e0acd */
[C---:B------:R-:W-:Y:S01]  /*1abd0*/  ISETP.GT.U32.AND P6, PT, R251.reuse, R240, PT ;  /* 0x000000f0fb00720c */ /* 0x040fe20003fc4070 */
[----:B------:R-:W-:Y:S02]  /*1abe0*/  IMAD.MOV.U32 R17, RZ, RZ, c[0x0][0x188] ;  /* 0x00006200ff117624 */ /* 0x000fe400078e00ff */
[----:B------:R-:W-:-:S02]  /*1abf0*/  IMAD R249, R251, R205, R249 ;  /* 0x000000cdfbf97224 */ /* 0x000fc400078e02f9 */
[----:B------:R-:W-:Y:S02]  /*1ac00*/  IMAD R205, R204, c[0x0][0x184], RZ ;  /* 0x00006100cccd7a24 */ /* 0x000fe400078e02ff */
[----:B------:R-:W-:Y:S01]  /*1ac10*/  @!P4 IMAD.MOV R239, RZ, RZ, -R239 ;  /* 0x000000ffffefc224 */ /* 0x000fe200078e0aef */
[----:B------:R-:W-:Y:S01]  /*1ac20*/  ISETP.GT.U32.AND P4, PT, R251, R241, PT ;  /* 0x000000f1fb00720c */ /* 0x000fe20003f84070 */
[C---:B------:R-:W-:Y:S02]  /*1ac30*/  IMAD R182, R17.reuse, 0x1fc, RZ ;  /* 0x000001fc11b67824 */ /* 0x040fe400078e02ff */
[C---:B------:R-:W-:Y:S02]  /*1ac40*/  IMAD R181, R17.reuse, 0x1ec, RZ ;  /* 0x000001ec11b57824 */ /* 0x040fe400078e02ff */
[----:B------:R-:W-:Y:S01]  /*1ac50*/  @!P6 IMAD.IADD R240, R240, 0x1, -R251 ;  /* 0x00000001f0f0e824 */ /* 0x000fe200078e0afb */
[----:B------:R-:W-:Y:S01]  /*1ac60*/  ISETP.GE.AND P6, PT, R10, RZ, PT ;  /* 0x000000ff0a00720c */ /* 0x000fe20003fc6270 */
[----:B------:R-:W-:-:S02]  /*1ac70*/  IMAD R179, R17, 0x7f, RZ ;  /* 0x0000007f11b37824 */ /* 0x000fc400078e02ff */
[C---:B------:R-:W-:Y:S02]  /*1ac80*/  IMAD R180, R17.reuse, 0x1dc, RZ ;  /* 0x000001dc11b47824 */ /* 0x040fe400078e02ff */
[----:B------:R-:W-:Y:S02]  /*1ac90*/  IMAD R177, R17, 0x7b, RZ ;  /* 0x0000007b11b17824 */ /* 0x000fe400078e02ff */
[----:B------:R-:W-:Y:S02]  /*1aca0*/  @!P4 IMAD.IADD R241, R241, 0x1, -R251 ;  /* 0x00000001f1f1c824 */ /* 0x000fe400078e0afb */
[C---:B------:R-:W-:Y:S02]  /*1acb0*/  IMAD R178, R17.reuse, 0x1cc, RZ ;  /* 0x000001cc11b27824 */ /* 0x040fe400078e02ff */
[----:B------:R-:W-:Y:S01]  /*1acc0*/  IMAD R175, R17, 0x77, RZ ;  /* 0x0000007711af7824 */ /* 0x000fe200078e02ff */
[C---:B------:R-:W-:Y:S01]  /*1acd0*/  ISETP.GT.U32.AND P4, PT, R251.reuse, R241, PT ;  /* 0x000000f1fb00720c */ /* 0x040fe20003f84070 */
[----:B------:R-:W-:Y:S01]  /*1ace0*/  @!P6 IMAD.MOV R240, RZ, RZ, -R240 ;  /* 0x000000fffff0e224 */ /* 0x000fe200078e0af0 */
[----:B------:R-:W-:Y:S01]  /*1acf0*/  ISETP.GT.U32.AND P6, PT, R251, R242, PT ;  /* 0x000000f2fb00720c */ /* 0x000fe20003fc4070 */
[----:B------:R-:W-:-:S02]  /*1ad00*/  IMAD R176, R17, 0x1bc, RZ ;  /* 0x000001bc11b07824 */ /* 0x000fc400078e02ff */
[C---:B------:R-:W-:Y:S02]  /*1ad10*/  IMAD R173, R17.reuse, 0x73, RZ ;  /* 0x0000007311ad7824 */ /* 0x040fe400078e02ff */
[C---:B------:R-:W-:Y:S02]  /*1ad20*/  IMAD R174, R17.reuse, 0x1ac, RZ ;  /* 0x000001ac11ae7824 */ /* 0x040fe400078e02ff */
[C---:B------:R-:W-:Y:S02]  /*1ad30*/  IMAD R171, R17.reuse, 0x6f, RZ ;  /* 0x0000006f11ab7824 */ /* 0x040fe400078e02ff */
[----:B------:R-:W-:Y:S02]  /*1ad40*/  IMAD R172, R17, 0x19c, RZ ;  /* 0x0000019c11ac7824 */ /* 0x000fe400078e02ff */
[--C-:B------:R-:W-:Y:S01]  /*1ad50*/  @!P4 IMAD.IADD R241, R241, 0x1, -R251.reuse ;  /* 0x00000001f1f1c824 */ /* 0x100fe200078e0afb */
[----:B------:R-:W-:Y:S01]  /*1ad60*/  ISETP.GE.AND P4, PT, R9, RZ, PT ;  /* 0x000000ff0900720c */ /* 0x000fe20003f86270 */
[----:B------:R-:W-:-:S02]  /*1ad70*/  @!P6 IMAD.IADD R242, R242, 0x1, -R251 ;  /* 0x00000001f2f2e824 */ /* 0x000fc400078e0afb */
[C---:B------:R-:W-:Y:S02]  /*1ad80*/  IMAD R169, R17.reuse, 0x6b, RZ ;  /* 0x0000006b11a97824 */ /* 0x040fe400078e02ff */
[----:B------:R-:W-:Y:S01]  /*1ad90*/  IMAD R170, R17, 0x18c, RZ ;  /* 0x0000018c11aa7824 */ /* 0x000fe200078e02ff */
[----:B------:R-:W-:Y:S01]  /*1ada0*/  ISETP.GT.U32.AND P6, PT, R251, R242, PT ;  /* 0x000000f2fb00720c */ /* 0x000fe20003fc4070 */
[C---:B------:R-:W-:Y:S02]  /*1adb0*/  IMAD R167, R17.reuse, 0x67, RZ ;  /* 0x0000006711a77824 */ /* 0x040fe400078e02ff */
[C---:B------:R-:W-:Y:S02]  /*1adc0*/  IMAD R168, R17.reuse, 0x17c, RZ ;  /* 0x0000017c11a87824 */ /* 0x040fe400078e02ff */
[----:B------:R-:W-:Y:S02]  /*1add0*/  IMAD R165, R17, 0x63, RZ ;  /* 0x0000006311a57824 */ /* 0x000fe400078e02ff */
[----:B------:R-:W-:Y:S01]  /*1ade0*/  @!P4 IMAD.MOV R241, RZ, RZ, -R241 ;  /* 0x000000fffff1c224 */ /* 0x000fe200078e0af1 */
[----:B------:R-:W-:Y:S01]  /*1adf0*/  ISETP.GT.U32.AND P4, PT, R251, R243, PT ;  /* 0x000000f3fb00720c */ /* 0x000fe20003f84070 */
[----:B------:R-:W-:-:S02]  /*1ae00*/  IMAD R166, R17, 0x16c, RZ ;  /* 0x0000016c11a67824 */ /* 0x000fc400078e02ff */
[C---:B------:R-:W-:Y:S02]  /*1ae10*/  IMAD R163, R17.reuse, 0x5f, RZ ;  /* 0x0000005f11a37824 */ /* 0x040fe400078e02ff */
[--C-:B------:R-:W-:Y:S01]  /*1ae20*/  @!P6 IMAD.IADD R242, R242, 0x1, -R251.reuse ;  /* 0x00000001f2f2e824 */ /* 0x100fe200078e0afb */
[----:B------:R-:W-:Y:S01]  /*1ae30*/  ISETP.GE.AND P6, PT, R8, RZ, PT ;  /* 0x000000ff0800720c */ /* 0x000fe20003fc6270 */
[C---:B------:R-:W-:Y:S02]  /*1ae40*/  IMAD R164, R17.reuse, 0x15c, RZ ;  /* 0x0000015c11a47824 */ /* 0x040fe400078e02ff */
[C---:B------:R-:W-:Y:S02]  /*1ae50*/  IMAD R161, R17.reuse, 0x5b, RZ ;  /* 0x0000005b11a17824 */ /* 0x040fe400078e02ff */
[----:B------:R-:W-:Y:S02]  /*1ae60*/  IMAD R162, R17, 0x14c, RZ ;  /* 0x0000014c11a27824 */ /* 0x000fe400078e02ff */
[----:B------:R-:W-:-:S02]  /*1ae70*/  @!P4 IMAD.IADD R243, R243, 0x1, -R251 ;  /* 0x00000001f3f3c824 */ /* 0x000fc400078e0afb */
[C---:B------:R-:W-:Y:S02]  /*1ae80*/  IMAD R159, R17.reuse, 0x57, RZ ;  /* 0x00000057119f7824 */ /* 0x040fe400078e02ff */
[----:B------:R-:W-:Y:S01]  /*1ae90*/  IMAD R160, R17, 0x13c, RZ ;  /* 0x0000013c11a07824 */ /* 0x000fe200078e02ff */
[C---:B------:R-:W-:Y:S01]  /*1aea0*/  ISETP.GT.U32.AND P4, PT, R251.reuse, R243, PT ;  /* 0x000000f3fb00720c */ /* 0x040fe20003f84070 */
[----:B------:R-:W-:Y:S01]  /*1aeb0*/  @!P6 IMAD.MOV R242, RZ, RZ, -R242 ;  /* 0x000000fffff2e224 */ /* 0x000fe200078e0af2 */
[----:B------:R-:W-:Y:S01]  /*1aec0*/  ISETP.GT.U32.AND P6, PT, R251, R244, PT ;  /* 0x000000f4fb00720c */ /* 0x000fe20003fc4070 */
[C---:B------:R-:W-:Y:S02]  /*1aed0*/  IMAD R157, R17.reuse, 0x53, RZ ;  /* 0x00000053119d7824 */ /* 0x040fe400078e02ff */
[C---:B------:R-:W-:Y:S02]  /*1aee0*/  IMAD R158, R17.reuse, 0x12c, RZ ;  /* 0x0000012c119e7824 */ /* 0x040fe400078e02ff */
[----:B------:R-:W-:-:S02]  /*1aef0*/  IMAD R155, R17, 0x4f, RZ ;  /* 0x0000004f119b7824 */ /* 0x000fc400078e02ff */
[C---:B------:R-:W-:Y:S02]  /*1af00*/  IMAD R156, R17.reuse, 0x11c, RZ ;  /* 0x0000011c119c7824 */ /* 0x040fe400078e02ff */
[----:B------:R-:W-:Y:S02]  /*1af10*/  IMAD R153, R17, 0x4b, RZ ;  /* 0x0000004b11997824 */ /* 0x000fe400078e02ff */
[--C-:B------:R-:W-:Y:S01]  /*1af20*/  @!P4 IMAD.IADD R243, R243, 0x1, -R251.reuse ;  /* 0x00000001f3f3c824 */ /* 0x100fe200078e0afb */
[----:B------:R-:W-:Y:S01]  /*1af30*/  ISETP.GE.AND P4, PT, R7, RZ, PT ;  /* 0x000000ff0700720c */ /* 0x000fe20003f86270 */
[----:B------:R-:W-:Y:S02]  /*1af40*/  @!P6 IMAD.IADD R244, R244, 0x1, -R251 ;  /* 0x00000001f4f4e824 */ /* 0x000fe400078e0afb */
[C---:B------:R-:W-:Y:S02]  /*1af50*/  IMAD R154, R17.reuse, 0x10c, RZ ;  /* 0x0000010c119a7824 */ /* 0x040fe400078e02ff */
[----:B------:R-:W-:Y:S01]  /*1af60*/  IMAD R151, R17, 0x47, RZ ;  /* 0x0000004711977824 */ /* 0x000fe200078e02ff */
[----:B------:R-:W-:Y:S01]  /*1af70*/  ISETP.GT.U32.AND P6, PT, R251, R244, PT ;  /* 0x000000f4fb00720c */ /* 0x000fe20003fc4070 */
[----:B------:R-:W-:-:S02]  /*1af80*/  IMAD R152, R17, 0xfc, RZ ;  /* 0x000000fc11987824 */ /* 0x000fc400078e02ff */
[C---:B------:R-:W-:Y:S02]  /*1af90*/  IMAD R149, R17.reuse, 0x43, RZ ;  /* 0x0000004311957824 */ /* 0x040fe400078e02ff */
[----:B------:R-:W-:Y:S02]  /*1afa0*/  IMAD R150, R17, 0xec, RZ ;  /* 0x000000ec11967824 */ /* 0x000fe400078e02ff */
        /* <DEDUP_REMOVED lines=32> */
[----:B------:R-:W-:Y:S02]  /*1b1b0*/  IMAD R129, R17, 0x1b, RZ ;  /* 0x0000001b11817824 */ /* 0x000fe400078e02ff */
[--C-:B------:R-:W-:Y:S01]  /*1b1c0*/  @!P6 IMAD.IADD R246, R246, 0x1, -R251.reuse ;  /* 0x00000001f6f6e824 */ /* 0x100fe200078e0afb */
[----:B------:R-:W-:Y:S01]  /*1b1d0*/  ISETP.GT.U32.AND P6, PT, R251, R248, PT ;  /* 0x000000f8fb00720c */ /* 0x000fe20003fc4070 */
[C---:B------:R-:W-:Y:S02]  /*1b1e0*/  IMAD R130, R17.reuse, 0x4c, RZ ;  /* 0x0000004c11827824 */ /* 0x040fe400078e02ff */
[C---:B------:R-:W-:Y:S02]  /*1b1f0*/  IMAD R127, R17.reuse, 0x17, RZ ;  /* 0x00000017117f7824 */ /* 0x040fe400078e02ff */
[----:B------:R-:W-:Y:S02]  /*1b200*/  IMAD R128, R17, 0x3c, RZ ;  /* 0x0000003c11807824 */ /* 0x000fe400078e02ff */
[----:B------:R-:W-:Y:S01]  /*1b210*/  @!P4 IMAD.IADD R247, R247, 0x1, -R251 ;  /* 0x00000001f7f7c824 */ /* 0x000fe200078e0afb */
[----:B------:R-:W-:Y:S01]  /*1b220*/  ISETP.GE.AND P4, PT, R4, RZ, PT ;  /* 0x000000ff0400720c */ /* 0x000fe20003f86270 */
[----:B------:R-:W-:-:S02]  /*1b230*/  IMAD R125, R17, 0x13, RZ ;  /* 0x00000013117d7824 */ /* 0x000fc400078e02ff */
[----:B------:R-:W-:Y:S01]  /*1b240*/  IMAD R126, R17, 0x2c, RZ ;  /* 0x0000002c117e7824 */ /* 0x000fe200078e02ff */
[----:B------:R-:W-:Y:S01]  /*1b250*/  ISETP.GT.U32.AND P3, PT, R251, R247, PT ;  /* 0x000000f7fb00720c */ /* 0x000fe20003f64070 */
[----:B------:R-:W-:Y:S02]  /*1b260*/  @!P6 IMAD.IADD R248, R248, 0x1, -R251 ;  /* 0x00000001f8f8e824 */ /* 0x000fe400078e0afb */
[C---:B------:R-:W-:Y:S02]  /*1b270*/  IMAD R123, R17.reuse, 0xf, RZ ;  /* 0x0000000f117b7824 */ /* 0x040fe400078e02ff */
[----:B------:R-:W-:Y:S01]  /*1b280*/  IMAD R124, R17, 0x1c, RZ ;  /* 0x0000001c117c7824 */ /* 0x000fe200078e02ff */
[----:B------:R-:W-:Y:S01]  /*1b290*/  ISETP.GT.U32.AND P6, PT, R251, R248, PT ;  /* 0x000000f8fb00720c */ /* 0x000fe20003fc4070 */
[----:B------:R-:W-:Y:S02]  /*1b2a0*/  IMAD R121, R17, 0xb, RZ ;  /* 0x0000000b11797824 */ /* 0x000fe400078e02ff */
[----:B------:R-:W-:Y:S01]  /*1b2b0*/  @!P4 IMAD.MOV R246, RZ, RZ, -R246 ;  /* 0x000000fffff6c224 */ /* 0x000fe200078e0af6 */
[----:B------:R-:W-:Y:S01]  /*1b2c0*/  ISETP.GE.AND P4, PT, R3, RZ, PT ;  /* 0x000000ff0300720c */ /* 0x000fe20003f86270 */
[----:B------:R-:W-:-:S02]  /*1b2d0*/  IMAD R122, R17, 0xc, RZ ;  /* 0x0000000c117a7824 */ /* 0x000fc400078e02ff */
[--C-:B------:R-:W-:Y:S01]  /*1b2e0*/  @!P3 IMAD.IADD R247, R247, 0x1, -R251.reuse ;  /* 0x00000001f7f7b824 */ /* 0x100fe200078e0afb */
[----:B------:R-:W-:Y:S01]  /*1b2f0*/  ISETP.GE.AND P3, PT, R0, RZ, PT ;  /* 0x000000ff0000720c */ /* 0x000fe20003f66270 */
[C---:B------:R-:W-:Y:S02]  /*1b300*/  IMAD R119, R17.reuse, 0x7, RZ ;  /* 0x0000000711777824 */ /* 0x040fe400078e02ff */
[----:B------:R-:W-:Y:S02]  /*1b310*/  IMAD R120, R17, 0x1f8, RZ ;  /* 0x000001f811787824 */ /* 0x000fe400078e02ff */
[----:B------:R-:W-:Y:S01]  /*1b320*/  @!P6 IMAD.IADD R248, R248, 0x1, -R251 ;  /* 0x00000001f8f8e824 */ /* 0x000fe200078e0afb */
[----:B------:R-:W-:Y:S01]  /*1b330*/  LEA R204, P6, R205, c[0x0][0x160], 0x2 ;  /* 0x00005800cdcc7a11 */ /* 0x000fe200078c10ff */
[----:B------:R-:W-:Y:S02]  /*1b340*/  IMAD R117, R17, 0x3, RZ ;  /* 0x0000000311757824 */ /* 0x000fe400078e02ff */
[----:B------:R-:W-:Y:S01]  /*1b350*/  @!P4 IMAD.MOV R247, RZ, RZ, -R247 ;  /* 0x000000fffff7c224 */ /* 0x000fe200078e0af7 */
[----:B------:R-:W-:Y:S01]  /*1b360*/  LEA.HI.X.SX32 R205, R205, c[0x0][0x164], 0x2, P6 ;  /* 0x00005900cdcd7a11 */ /* 0x000fe200030f16ff */
[----:B------:R-:W-:Y:S01]  /*1b370*/  IMAD R118, R17, 0x1e8, RZ ;  /* 0x000001e811767824 */ /* 0x000fe200078e02ff */
[-C--:B------:R-:W-:Y:S01]  /*1b380*/  IADD3 R184, P4, R182, R204.reuse, RZ ;  /* 0x000000ccb6b87210 */ /* 0x080fe20007f9e0ff */
[----:B------:R-:W-:Y:S01]  /*1b390*/  @!P3 IMAD.MOV R248, RZ, RZ, -R248 ;  /* 0x000000fffff8b224 */ /* 0x000fe200078e0af8 */
[-C--:B------:R-:W-:Y:S01]  /*1b3a0*/  IADD3 R182, P6, R181, R204.reuse, RZ ;  /* 0x000000ccb5b67210 */ /* 0x080fe20007fde0ff */
[C---:B------:R-:W-:Y:S01]  /*1b3b0*/  IMAD R115, R17.reuse, 0x7e, RZ ;  /* 0x0000007e11737824 */ /* 0x040fe200078e02ff */
[-C--:B------:R-:W-:Y:S01]  /*1b3c0*/  IADD3 R180, P3, R180, R204.reuse, RZ ;  /* 0x000000ccb4b47210 */ /* 0x080fe20007f7e0ff */
[----:B------:R-:W-:Y:S01]  /*1b3d0*/  IMAD R116, R17, 0x1d8, RZ ;  /* 0x000001d811747824 */ /* 0x000fe200078e02ff */
[-C--:B------:R-:W-:Y:S01]  /*1b3e0*/  LEA.HI.X.SX32 R185, R179, R205.reuse, 0x2, P4 ;  /* 0x000000cdb3b97211 */ /* 0x080fe200020f16ff */
[C---:B------:R-:W-:Y:S01]  /*1b3f0*/  IMAD R113, R17.reuse, 0x7a, RZ ;  /* 0x0000007a11717824 */ /* 0x040fe200078e02ff */
[-C--:B------:R-:W-:Y:S01]  /*1b400*/  IADD3 R178, P4, R178, R204.reuse, RZ ;  /* 0x000000ccb2b27210 */ /* 0x080fe20007f9e0ff */
[----:B------:R-:W-:Y:S01]  /*1b410*/  IMAD R114, R17, 0x1c8, RZ ;  /* 0x000001c811727824 */ /* 0x000fe200078e02ff */
[-C--:B------:R-:W-:Y:S01]  /*1b420*/  LEA.HI.X.SX32 R183, R177, R205.reuse, 0x2, P6 ;  /* 0x000000cdb1b77211 */ /* 0x080fe200030f16ff */
[----:B------:R1:W-:Y:S01]  /*1b430*/  STL.64 [R1+0x1030], R184 ;  /* 0x001030b801007387 */ /* 0x0003e20000100a00 */
[-C--:B------:R-:W-:Y:S01]  /*1b440*/  IADD3 R176, P6, R176, R204.reuse, RZ ;  /* 0x000000ccb0b07210 */ /* 0x080fe20007fde0ff */
[----:B------:R-:W-:Y:S01]  /*1b450*/  IMAD R111, R17, 0x76, RZ ;  /* 0x00000076116f7824 */ /* 0x000fe200078e02ff */
[-C--:B------:R-:W-:Y:S01]  /*1b460*/  LEA.HI.X.SX32 R181, R175, R205.reuse, 0x2, P3 ;  /* 0x000000cdafb57211 */ /* 0x080fe200018f16ff */
[C---:B------:R-:W-:Y:S01]  /*1b470*/  IMAD R112, R17.reuse, 0x1b8, RZ ;  /* 0x000001b811707824 */ /* 0x040fe200078e02ff */
[-C--:B------:R-:W-:Y:S01]  /*1b480*/  IADD3 R174, P3, R174, R204.reuse, RZ ;  /* 0x000000ccaeae7210 */ /* 0x080fe20007f7e0ff */
[----:B------:R-:W-:Y:S01]  /*1b490*/  IMAD R109, R17, 0x72, RZ ;  /* 0x00000072116d7824 */ /* 0x000fe200078e02ff */
[-C--:B------:R-:W-:Y:S01]  /*1b4a0*/  LEA.HI.X.SX32 R179, R173, R205.reuse, 0x2, P4 ;  /* 0x000000cdadb37211 */ /* 0x080fe200020f16ff */
[C---:B------:R-:W-:Y:S01]  /*1b4b0*/  IMAD R110, R17.reuse, 0x1a8, RZ ;  /* 0x000001a8116e7824 */ /* 0x040fe200078e02ff */
[----:B------:R-:W-:Y:S01]  /*1b4c0*/  IADD3 R172, P4, R172, R204, RZ ;  /* 0x000000ccacac7210 */ /* 0x000fe20007f9e0ff */
[----:B------:R-:W-:Y:S01]  /*1b4d0*/  IMAD R107, R17, 0x6e, RZ ;  /* 0x0000006e116b7824 */ /* 0x000fe200078e02ff */
[----:B-1----:R-:W2:Y:S01]  /*1b4e0*/  LDL.LU.64 R184, [R1+0x2ee8] ;  /* 0x002ee80001b87983 */ /* 0x002ea20000300a00 */
[----:B------:R-:W-:Y:S01]  /*1b4f0*/  LEA.HI.X.SX32 R177, R171, R205, 0x2, P6 ;  /* 0x000000cdabb17211 */ /* 0x000fe200030f16ff */
[----:B------:R-:W-:-:S02]  /*1b500*/  IMAD R108, R17, 0x198, RZ ;  /* 0x00000198116c7824 */ /* 0x000fc400078e02ff */
[----:B------:R1:W-:Y:S01]  /*1b510*/  STL.64 [R1+0x1028], R182 ;  /* 0x001028b601007387 */ /* 0x0003e20000100a00 */
[-C--:B------:R-:W-:Y:S01]  /*1b520*/  IADD3 R170, P6, R170, R204.reuse, RZ ;  /* 0x000000ccaaaa7210 */ /* 0x080fe20007fde0ff */
[----:B------:R-:W-:Y:S01]  /*1b530*/  IMAD R105, R17, 0x6a, RZ ;  /* 0x0000006a11697824 */ /* 0x000fe200078e02ff */
[-C--:B------:R-:W-:Y:S01]  /*1b540*/  LEA.HI.X.SX32 R175, R169, R205.reuse, 0x2, P3 ;  /* 0x000000cda9af7211 */ /* 0x080fe200018f16ff */
[C---:B------:R-:W-:Y:S01]  /*1b550*/  IMAD R106, R17.reuse, 0x188, RZ ;  /* 0x00000188116a7824 */ /* 0x040fe200078e02ff */
[----:B------:R-:W-:Y:S01]  /*1b560*/  IADD3 R168, P3, R168, R204, RZ ;  /* 0x000000cca8a87210 */ /* 0x000fe20007f7e0ff */
[----:B------:R-:W-:Y:S01]  /*1b570*/  IMAD R103, R17, 0x66, RZ ;  /* 0x0000006611677824 */ /* 0x000fe200078e02ff */
[----:B------:R-:W-:Y:S01]  /*1b580*/  LEA.HI.X.SX32 R173, R167, R205, 0x2, P4 ;  /* 0x000000cda7ad7211 */ /* 0x000fe200020f16ff */
[C---:B------:R-:W-:Y:S02]  /*1b590*/  IMAD R104, R17.reuse, 0x178, RZ ;  /* 0x0000017811687824 */ /* 0x040fe400078e02ff */
[C---:B------:R-:W-:Y:S01]  /*1b5a0*/  IMAD R101, R17.reuse, 0x62, RZ ;  /* 0x0000006211657824 */ /* 0x040fe200078e02ff */
[----:B-1----:R-:W3:Y:S01]  /*1b5b0*/  LDL.LU.64 R182, [R1+0x2ee0] ;  /* 0x002ee00001b67983 */ /* 0x002ee20000300a00 */
[----:B------:R-:W-:-:S02]  /*1b5c0*/  IMAD R102, R17, 0x168, RZ ;  /* 0x0000016811667824 */ /* 0x000fc400078e02ff */
[C---:B------:R-:W-:Y:S01]  /*1b5d0*/  IMAD R99, R17.reuse, 0x5e, RZ ;  /* 0x0000005e11637824 */ /* 0x040fe200078e02ff */
[----:B------:R1:W-:Y:S01]  /*1b5e0*/  STL.64 [R1+0x1020], R180 ;  /* 0x001020b401007387 */ /* 0x0003e20000100a00 */
[-C--:B------:R-:W-:Y:S01]  /*1b5f0*/  IADD3 R166, P4, R166, R204.reuse, RZ ;  /* 0x000000cca6a67210 */ /* 0x080fe20007f9e0ff */
[----:B------:R-:W-:Y:S01]  /*1b600*/  IMAD R100, R17, 0x158, RZ ;  /* 0x0000015811647824 */ /* 0x000fe200078e02ff */
[----:B------:R-:W-:Y:S01]  /*1b610*/  LEA.HI.X.SX32 R171, R165, R205, 0x2, P6 ;  /* 0x000000cda5ab7211 */ /* 0x000fe200030f16ff */
[C---:B------:R-:W-:Y:S01]  /*1b620*/  IMAD R97, R17.reuse, 0x5a, RZ ;  /* 0x0000005a11617824 */ /* 0x040fe200078e02ff */
[----:B------:R-:W-:Y:S01]  /*1b630*/  IADD3 R164, P6, R164, R204, RZ ;  /* 0x000000cca4a47210 */ /* 0x000fe20007fde0ff */
[C---:B------:R-:W-:Y:S02]  /*1b640*/  IMAD R98, R17.reuse, 0x148, RZ ;  /* 0x0000014811627824 */ /* 0x040fe400078e02ff */
[C---:B------:R-:W-:Y:S02]  /*1b650*/  IMAD R95, R17.reuse, 0x56, RZ ;  /* 0x00000056115f7824 */ /* 0x040fe400078e02ff */
[C---:B------:R-:W-:Y:S01]  /*1b660*/  IMAD R96, R17.reuse, 0x138, RZ ;  /* 0x0000013811607824 */ /* 0x040fe200078e02ff */
[----:B-1----:R-:W4:Y:S01]  /*1b670*/  LDL.LU.64 R180, [R1+0x2ed8] ;  /* 0x002ed80001b47983 */ /* 0x002f220000300a00 */
[----:B------:R-:W-:-:S02]  /*1b680*/  IMAD R93, R17, 0x52, RZ ;  /* 0x00000052115d7824 */ /* 0x000fc400078e02ff */
[----:B------:R-:W-:Y:S01]  /*1b690*/  IMAD R94, R17, 0x128, RZ ;  /* 0x00000128115e7824 */ /* 0x000fe200078e02ff */
[----:B------:R1:W-:Y:S01]  /*1b6a0*/  STL.64 [R1+0x1018], R178 ;  /* 0x001018b201007387 */ /* 0x0003e20000100a00 */
[-C--:B------:R-:W-:Y:S01]  /*1b6b0*/  LEA.HI.X.SX32 R169, R163, R205.reuse, 0x2, P3 ;  /* 0x000000cda3a97211 */ /* 0x080fe200018f16ff */
[C---:B------:R-:W-:Y:S01]  /*1b6c0*/  IMAD R91, R17.reuse, 0x4e, RZ ;  /* 0x0000004e115b7824 */ /* 0x040fe200078e02ff */
[----:B------:R-:W-:Y:S01]  /*1b6d0*/  IADD3 R162, P3, R162, R204, RZ ;  /* 0x000000cca2a27210 */ /* 0x000fe20007f7e0ff */
[----:B------:R-:W-:Y:S01]  /*1b6e0*/  IMAD R92, R17, 0x118, RZ ;  /* 0x00000118115c7824 */ /* 0x000fe200078e02ff */
[----:B------:R-:W-:Y:S01]  /*1b6f0*/  LEA.HI.X.SX32 R167, R161, R205, 0x2, P4 ;  /* 0x000000cda1a77211 */ /* 0x000fe200020f16ff */
[C---:B------:R-:W-:Y:S02]  /*1b700*/  IMAD R89, R17.reuse, 0x4a, RZ ;  /* 0x0000004a11597824 */ /* 0x040fe400078e02ff */
[C---:B------:R-:W-:Y:S02]  /*1b710*/  IMAD R90, R17.reuse, 0x108, RZ ;  /* 0x00000108115a7824 */ /* 0x040fe400078e02ff */
[C---:B------:R-:W-:Y:S01]  /*1b720*/  IMAD R87, R17.reuse, 0x46, RZ ;  /* 0x0000004611577824 */ /* 0x040fe200078e02ff */
[----:B-1----:R-:W2:Y:S01]  /*1b730*/  LDL.LU.64 R178, [R1+0x2ed0] ;  /* 0x002ed00001b27983 */ /* 0x002ea20000300a00 */
[----:B------:R-:W-:-:S02]  /*1b740*/  IMAD R88, R17, 0xf8, RZ ;  /* 0x000000f811587824 */ /* 0x000fc400078e02ff */
[C---:B------:R-:W-:Y:S01]  /*1b750*/  IMAD R85, R17.reuse, 0x42, RZ ;  /* 0x0000004211557824 */ /* 0x040fe200078e02ff */
[----:B------:R1:W-:Y:S01]  /*1b760*/  STL.64 [R1+0x1010], R176 ;  /* 0x001010b001007387 */ /* 0x0003e20000100a00 */
[----:B------:R-:W-:Y:S01]  /*1b770*/  IADD3 R160, P4, R160, R204, RZ ;  /* 0x000000cca0a07210 */ /* 0x000fe20007f9e0ff */
[----:B------:R-:W-:Y:S01]  /*1b780*/  IMAD R86, R17, 0xe8, RZ ;  /* 0x000000e811567824 */ /* 0x000fe200078e02ff */
[----:B------:R-:W-:Y:S01]  /*1b790*/  LEA.HI.X.SX32 R165, R159, R205, 0x2, P6 ;  /* 0x000000cd9fa57211 */ /* 0x000fe200030f16ff */
[C---:B------:R-:W-:Y:S02]  /*1b7a0*/  IMAD R83, R17.reuse, 0x3e, RZ ;  /* 0x0000003e11537824 */ /* 0x040fe400078e02ff */
        /* <DEDUP_REMOVED lines=43> */
[C---:B------:R-:W-:Y:S02]  /*1ba60*/  IMAD.SHL.U32 R55, R17.reuse, 0x2, RZ ;  /* 0x0000000211377824 */ /* 0x040fe400078e00ff */
        /* <DEDUP_REMOVED lines=82> */
[----:B------:R-:W-:Y:S01]  /*1bf90*/  IMAD R4, R17, 0x11, RZ ;  /* 0x0000001111047824 */ /* 0x000fe200078e02ff */
[----:B------:R1:W-:Y:S01]  /*1bfa0*/  STL.64 [R1+0xfb0], R152 ;  /* 0x000fb09801007387 */ /* 0x0003e20000100a00 */
[-C--:B------:R-:W-:Y:S02]  /*1bfb0*/  IADD3 R136, P4, R136, R204.reuse, RZ ;  /* 0x000000cc88887210 */ /* 0x080fe40007f9e0ff */
[----:B------:R-:W-:Y:S01]  /*1bfc0*/  LEA.HI.X.SX32 R141, R135, R205, 0x2, P6 ;  /* 0x000000cd878d7211 */ /* 0x000fe200030f16ff */
[----:B-1----:R-:W2:Y:S04]  /*1bfd0*/  LDL.LU.64 R152, [R1+0x2e68] ;  /* 0x002e680001987983 */ /* 0x002ea80000300a00 */
[----:B------:R1:W-:Y:S01]  /*1bfe0*/  STL.64 [R1+0xfa8], R150 ;  /* 0x000fa89601007387 */ /* 0x0003e20000100a00 */
[----:B------:R-:W-:-:S02]  /*1bff0*/  IADD3 R134, P6, R134, R204, RZ ;  /* 0x000000cc86867210 */ /* 0x000fc40007fde0ff */
[-C--:B------:R-:W-:Y:S01]  /*1c000*/  LEA.HI.X.SX32 R139, R133, R205.reuse, 0x2, P3 ;  /* 0x000000cd858b7211 */ /* 0x080fe200018f16ff */
[----:B-1----:R-:W2:Y:S04]  /*1c010*/  LDL.LU.64 R150, [R1+0x2e60] ;  /* 0x002e600001967983 */ /* 0x002ea80000300a00 */
        /* <DEDUP_REMOVED lines=135> */
[----:B------:R-:W-:Y:S01]  /*1c890*/  IMAD R61, R17, 0xe, RZ ;  /* 0x0000000e113d7824 */ /* 0x000fe200078e02ff */
[----:B-1----:R-:W2:Y:S04]  /*1c8a0*/  LDL.LU.64 R82, [R1+0x2d50] ;  /* 0x002d500001527983 */ /* 0x002ea80000300a00 */
[----:B------:R1:W-:Y:S01]  /*1c8b0*/  STL.64 [R1+0xe88], R80 ;  /* 0x000e885001007387 */ /* 0x0003e20000100a00 */
[----:B------:R-:W-:Y:S02]  /*1c8c0*/  IADD3 R60, P4, R60, R204, RZ ;  /* 0x000000cc3c3c7210 */ /* 0x000fe40007f9e0ff */
[-C--:B------:R-:W-:Y:S01]  /*1c8d0*/  LEA.HI.X.SX32 R69, R65, R205.reuse, 0x2, P6 ;  /* 0x000000cd41457211 */ /* 0x080fe200030f16ff */
[----:B-1----:R-:W2:Y:S04]  /*1c8e0*/  LDL.LU.64 R80, [R1+0x2d48] ;  /* 0x002d480001507983 */ /* 0x002ea80000300a00 */
[----:B------:R1:W-:Y:S01]  /*1c8f0*/  STL.64 [R1+0xe80], R78 ;  /* 0x000e804e01007387 */ /* 0x0003e20000100a00 */
[----:B------:R-:W-:-:S02]  /*1c900*/  LEA.HI.X.SX32 R67, R63, R205, 0x2, P3 ;  /* 0x000000cd3f437211 */ /* 0x000fc400018f16ff */
[----:B------:R-:W-:Y:S01]  /*1c910*/  LEA.HI.X.SX32 R61, R61, R205, 0x2, P4 ;  /* 0x000000cd3d3d7211 */ /* 0x000fe200020f16ff */
[----:B-1----:R-:W2:Y:S04]  /*1c920*/  LDL.LU.64 R78, [R1+0x2d40] ;  /* 0x002d4000014e7983 */ /* 0x002ea80000300a00 */
[----:B------:R1:W-:Y:S01]  /*1c930*/  STL.64 [R1+0xe78], R76 ;  /* 0x000e784c01007387 */ /* 0x0003e20000100a00 */
[----:B------:R-:W-:-:S03]  /*1c940*/  IADD3 R64, P6, R64, R204, RZ ;  /* 0x000000cc40407210 */ /* 0x000fc60007fde0ff */
[----:B-1----:R-:W2:Y:S04]  /*1c950*/  LDL.LU.64 R76, [R1+0x2d38] ;  /* 0x002d3800014c7983 */ /* 0x002ea80000300a00 */
[----:B------:R1:W-:Y:S01]  /*1c960*/  STL.64 [R1+0xe70], R74 ;  /* 0x000e704a01007387 */ /* 0x0003e20000100a00 */
[----:B------:R-:W-:-:S03]  /*1c970*/  IADD3 R62, P3, R62, R204, RZ ;  /* 0x000000cc3e3e7210 */ /* 0x000fc60007f7e0ff */
[----:B-1----:R-:W2:Y:S04]  /*1c980*/  LDL.LU.64 R74, [R1+0x2d30] ;  /* 0x002d3000014a7983 */ /* 0x002ea80000300a00 */
[----:B------:R1:W-:Y:S01]  /*1c990*/  STL.64 [R1+0xe68], R72 ;  /* 0x000e684801007387 */ /* 0x0003e20000100a00 */
[----:B------:R-:W-:-:S03]  /*1c9a0*/  LEA.HI.X.SX32 R65, R59, R205, 0x2, P6 ;  /* 0x000000cd3b417211 */ /* 0x000fc600030f16ff */
[----:B-1----:R-:W2:Y:S04]  /*1c9b0*/  LDL.LU.64 R72, [R1+0x2d28] ;  /* 0x002d280001487983 */ /* 0x002ea80000300a00 */
[----:B------:R1:W-:Y:S01]  /*1c9c0*/  STL.64 [R1+0xe60], R70 ;  /* 0x000e604601007387 */ /* 0x0003e20000100a00 */
[-C--:B------:R-:W-:Y:S02]  /*1c9d0*/  IADD3 R58, P6, R58, R204.reuse, RZ ;  /* 0x000000cc3a3a7210 */ /* 0x080fe40007fde0ff */
[----:B------:R-:W-:Y:S01]  /*1c9e0*/  LEA.HI.X.SX32 R63, R57, R205, 0x2, P3 ;  /* 0x000000cd393f7211 */ /* 0x000fe200018f16ff */
        /* <DEDUP_REMOVED lines=8> */
[----:B------:R-:W-:-:S03]  /*1ca70*/  IADD3 R52, P6, R52, R204, RZ ;  /* 0x000000cc34347210 */ /* 0x000fc60007fde0ff */
[----:B------:R3:W-:Y:S01]  /*1ca80*/  STL.64 [R1+0xe40], R64 ;  /* 0x000e404001007387 */ /* 0x0007e20000100a00 */
[----:B-1----:R-:W-:-:S04]  /*1ca90*/  LEA R60, P4, R17, R204, 0x3 ;  /* 0x000000cc113c7211 */ /* 0x002fc800078818ff */
[-C--:B------:R-:W-:Y:S01]  /*1caa0*/  LEA.HI.X.SX32 R61, R55, R205.reuse, 0x2, P4 ;  /* 0x000000cd373d7211 */ /* 0x080fe200020f16ff */
[----:B---3--:R-:W3:Y:S01]  /*1cab0*/  LDL.LU.64 R64, [R1+0x2d08] ;  /* 0x002d080001407983 */ /* 0x008ee20000300a00 */
[-C--:B------:R-:W-:Y:S02]  /*1cac0*/  IADD3 R54, P4, R54, R204.reuse, RZ ;  /* 0x000000cc36367210 */ /* 0x080fe40007f9e0ff */
[-C--:B------:R-:W-:Y:S01]  /*1cad0*/  LEA.HI.X.SX32 R57, R51, R205.reuse, 0x2, P3 ;  /* 0x000000cd33397211 */ /* 0x080fe200018f16ff */
[----:B------:R1:W-:Y:S01]  /*1cae0*/  STL.64 [R1+0xe38], R62 ;  /* 0x000e383e01007387 */ /* 0x0003e20000100a00 */
[-C--:B------:R-:W-:Y:S02]  /*1caf0*/  IADD3 R50, P3, R50, R204.reuse, RZ ;  /* 0x000000cc32327210 */ /* 0x080fe40007f7e0ff */
[----:B------:R-:W-:Y:S02]  /*1cb00*/  LEA.HI.X.SX32 R55, R49, R205, 0x2, P4 ;  /* 0x000000cd31377211 */ /* 0x000fe400020f16ff */
[----:B------:R-:W-:-:S02]  /*1cb10*/  IADD3 R48, P4, R48, R204, RZ ;  /* 0x000000cc30307210 */ /* 0x000fc40007f9e0ff */
[-C--:B------:R-:W-:Y:S01]  /*1cb20*/  LEA.HI.X.SX32 R53, R47, R205.reuse, 0x2, P6 ;  /* 0x000000cd2f357211 */ /* 0x080fe200030f16ff */
[----:B-1----:R-:W2:Y:S04]  /*1cb30*/  LDL.LU.64 R62, [R1+0x2d00] ;  /* 0x002d0000013e7983 */ /* 0x002ea80000300a00 */
[----:B------:R1:W-:Y:S01]  /*1cb40*/  STL.64 [R1+0xe30], R60 ;  /* 0x000e303c01007387 */ /* 0x0003e20000100a00 */
[-C--:B------:R-:W-:Y:S02]  /*1cb50*/  IADD3 R46, P6, R46, R204.reuse, RZ ;  /* 0x000000cc2e2e7210 */ /* 0x080fe40007fde0ff */
[-C--:B------:R-:W-:Y:S02]  /*1cb60*/  LEA.HI.X.SX32 R51, R45, R205.reuse, 0x2, P3 ;  /* 0x000000cd2d337211 */ /* 0x080fe400018f16ff */
[----:B------:R-:W-:Y:S01]  /*1cb70*/  IADD3 R44, P3, R44, R204, RZ ;  /* 0x000000cc2c2c7210 */ /* 0x000fe20007f7e0ff */
[----:B-1----:R-:W2:Y:S04]  /*1cb80*/  LDL.LU.64 R60, [R1+0x2cf8] ;  /* 0x002cf800013c7983 */ /* 0x002ea80000300a00 */
[----:B------:R1:W-:Y:S01]  /*1cb90*/  STL.64 [R1+0xe28], R58 ;  /* 0x000e283a01007387 */ /* 0x0003e20000100a00 */
[----:B------:R-:W-:-:S02]  /*1cba0*/  LEA.HI.X.SX32 R49, R43, R205, 0x2, P4 ;  /* 0x000000cd2b317211 */ /* 0x000fc400020f16ff */
[-C--:B------:R-:W-:Y:S02]  /*1cbb0*/  IADD3 R42, P4, R42, R204.reuse, RZ ;  /* 0x000000cc2a2a7210 */ /* 0x080fe40007f9e0ff */
        /* <DEDUP_REMOVED lines=34> */
[----:B------:R1:W-:Y:S04]  /*1cde0*/  STL.64 [R1+0xde0], R40 ;  /* 0x000de02801007387 */ /* 0x0003e80000100a00 */
        /* <DEDUP_REMOVED lines=9> */
[----:B------:R1:W-:Y:S01]  /*1ce80*/  STL.64 [R1+0xdb8], R30 ;  /* 0x000db81e01007387 */ /* 0x0003e20000100a00 */
[----:B------:R-:W-:-:S03]  /*1ce90*/  IADD3 R28, P4, R28, R204, RZ ;  /* 0x000000cc1c1c7210 */ /* 0x000fc60007f9e0ff */
[----:B-1----:R-:W2:Y:S04]  /*1cea0*/  LDL.LU.64 R30, [R1+0x2c80] ;  /* 0x002c8000011e7983 */ /* 0x002ea80000300a00 */
[----:B------:R1:W-:Y:S02]  /*1ceb0*/  STL.64 [R1+0xdb0], R20 ;  /* 0x000db01401007387 */ /* 0x0003e40000100a00 */
[----:B-1----:R-:W-:-:S04]  /*1cec0*/  IADD3 R20, P6, R2, R204, RZ ;  /* 0x000000cc02147210 */ /* 0x002fc80007fde0ff */
[----:B------:R-:W-:-:S05]  /*1ced0*/  LEA.HI.X.SX32 R21, R25, R205, 0x2, P6 ;  /* 0x000000cd19157211 */ /* 0x000fca00030f16ff */
[----:B------:R1:W-:Y:S01]  /*1cee0*/  STL.64 [R1+0xda0], R20 ;  /* 0x000da01401007387 */ /* 0x0003e20000100a00 */
[----:B------:R-:W-:Y:S02]  /*1cef0*/  ISETP.GT.U32.AND P3, PT, R251, R249, PT ;  /* 0x000000f9fb00720c */ /* 0x000fe40003f64070 */
[----:B------:R-:W-:Y:S02]  /*1cf00*/  LEA.HI.X.SX32 R29, R27, R205, 0x2, P4 ;  /* 0x000000cd1b1d7211 */ /* 0x000fe400020f16ff */
[----:B-1----:R-:W-:-:S04]  /*1cf10*/  IADD3 R20, P6, R19, R204, RZ ;  /* 0x000000cc13147210 */ /* 0x002fc80007fde0ff */
[----:B------:R-:W-:Y:S01]  /*1cf20*/  LEA.HI.X.SX32 R21, R24, R205, 0x2, P6 ;  /* 0x000000cd18157211 */ /* 0x000fe200030f16ff */
[----:B------:R-:W-:Y:S01]  /*1cf30*/  STL.64 [R1+0xda8], R28 ;  /* 0x000da81c01007387 */ /* 0x000fe20000100a00 */
[----:B------:R-:W-:-:S03]  /*1cf40*/  IADD3 R26, P4, R26, R204, RZ ;  /* 0x000000cc1a1a7210 */ /* 0x000fc60007f9e0ff */
[----:B------:R1:W-:Y:S01]  /*1cf50*/  STL.64 [R1+0xd90], R20 ;  /* 0x000d901401007387 */ /* 0x0003e20000100a00 */
[----:B------:R-:W-:Y:S02]  /*1cf60*/  LEA.HI.X.SX32 R27, R23, R205, 0x2, P4 ;  /* 0x000000cd171b7211 */ /* 0x000fe400020f16ff */
[-C--:B------:R-:W-:Y:S01]  /*1cf70*/  IADD3 R22, P4, R22, R204.reuse, RZ ;  /* 0x000000cc16167210 */ /* 0x080fe20007f9e0ff */
[----:B------:R-:W-:Y:S01]  /*1cf80*/  @!P3 IMAD.IADD R249, R249, 0x1, -R251 ;  /* 0x00000001f9f9b824 */ /* 0x000fe200078e0afb */
[-C--:B------:R-:W-:Y:S02]  /*1cf90*/  IADD3 R14, P3, R14, R204.reuse, RZ ;  /* 0x000000cc0e0e7210 */ /* 0x080fe40007f7e0ff */
[----:B-1----:R-:W-:-:S04]  /*1cfa0*/  IADD3 R20, P6, R18, R204, RZ ;  /* 0x000000cc12147210 */ /* 0x002fc80007fde0ff */
[-C--:B------:R-:W-:Y:S02]  /*1cfb0*/  LEA.HI.X.SX32 R21, R11, R205.reuse, 0x2, P6 ;  /* 0x000000cd0b157211 */ /* 0x080fe400030f16ff */
[-C--:B------:R-:W-:Y:S02]  /*1cfc0*/  IADD3 R10, P6, R10, R204.reuse, RZ ;  /* 0x000000cc0a0a7210 */ /* 0x080fe40007fde0ff */
[-C--:B------:R-:W-:Y:S02]  /*1cfd0*/  LEA.HI.X.SX32 R23, R15, R205.reuse, 0x2, P4 ;  /* 0x000000cd0f177211 */ /* 0x080fe400020f16ff */
[-C--:B------:R-:W-:Y:S01]  /*1cfe0*/  LEA.HI.X.SX32 R11, R9, R205.reuse, 0x2, P6 ;  /* 0x000000cd090b7211 */ /* 0x080fe200030f16ff */
[----:B------:R-:W-:Y:S01]  /*1cff0*/  STL.64 [R1+0xd98], R26 ;  /* 0x000d981a01007387 */ /* 0x000fe20000100a00 */
[----:B------:R-:W-:Y:S02]  /*1d000*/  LEA.HI.X.SX32 R15, R13, R205, 0x2, P3 ;  /* 0x000000cd0d0f7211 */ /* 0x000fe400018f16ff */
[----:B------:R-:W-:Y:S01]  /*1d010*/  IADD3 R12, P3, R12, R204, RZ ;  /* 0x000000cc0c0c7210 */ /* 0x000fe20007f7e0ff */
[----:B------:R-:W-:Y:S01]  /*1d020*/  STL.64 [R1+0xd88], R22 ;  /* 0x000d881601007387 */ /* 0x000fe20000100a00 */
[----:B------:R-:W-:-:S03]  /*1d030*/  IMAD R2, R17, 0x44, RZ ;  /* 0x0000004411027824 */ /* 0x000fc600078e02ff */
[----:B------:R-:W-:Y:S01]  /*1d040*/  STL.64 [R1+0xd80], R20 ;  /* 0x000d801401007387 */ /* 0x000fe20000100a00 */
[----:B------:R-:W-:-:S03]  /*1d050*/  LEA.HI.X.SX32 R13, R7, R205, 0x2, P3 ;  /* 0x000000cd070d7211 */ /* 0x000fc600018f16ff */
[----:B------:R1:W-:Y:S01]  /*1d060*/  STL.64 [R1+0xd70], R10 ;  /* 0x000d700a01007387 */ /* 0x0003e20000100a00 */
[----:B------:R-:W-:-:S04]  /*1d070*/  IADD3 R6, P3, R6, R204, RZ ;  /* 0x000000cc06067210 */ /* 0x000fc80007f7e0ff */
[----:B------:R-:W-:Y:S02]  /*1d080*/  LEA.HI.X.SX32 R7, R8, R205, 0x2, P3 ;  /* 0x000000cd08077211 */ /* 0x000fe400018f16ff */
[----:B-1----:R-:W-:-:S04]  /*1d090*/  IADD3 R10, P6, R0, R204, RZ ;  /* 0x000000cc000a7210 */ /* 0x002fc80007fde0ff */
[-C--:B------:R-:W-:Y:S02]  /*1d0a0*/  LEA.HI.X.SX32 R11, R3, R205.reuse, 0x2, P6 ;  /* 0x000000cd030b7211 */ /* 0x080fe400030f16ff */
[----:B------:R-:W-:Y:S01]  /*1d0b0*/  IADD3 R2, P6, R2, R204, RZ ;  /* 0x000000cc02027210 */ /* 0x000fe20007fde0ff */
[----:B------:R1:W-:Y:S03]  /*1d0c0*/  STL.64 [R1+0xd78], R14 ;  /* 0x000d780e01007387 */ /* 0x0003e60000100a00 */
[----:B------:R-:W-:Y:S01]  /*1d0d0*/  LEA.HI.X.SX32 R3, R4, R205, 0x2, P6 ;  /* 0x000000cd04037211 */ /* 0x000fe200030f16ff */
[----:B------:R1:W-:Y:S04]  /*1d0e0*/  STL.64 [R1+0xd68], R12 ;  /* 0x000d680c01007387 */ /* 0x0003e80000100a00 */
[----:B------:R3:W-:Y:S04]  /*1d0f0*/  STL.64 [R1+0xd60], R10 ;  /* 0x000d600a01007387 */ /* 0x0007e80000100a00 */
[----:B------:R3:W-:Y:S04]  /*1d100*/  STL.64 [R1+0xd58], R6 ;  /* 0x000d580601007387 */ /* 0x0007e80000100a00 */
[----:B-1----:R-:W2:Y:S04]  /*1d110*/  LDL.LU R15, [R1+0xcc] ;  /* 0x0000cc00010f7983 */ /* 0x002ea80000300800 */
[----:B------:R-:W4:Y:S04]  /*1d120*/  LDL.LU R14, [R1+0xb8] ;  /* 0x0000b800010e7983 */ /* 0x000f280000300800 */
[----:B------:R1:W-:Y:S04]  /*1d130*/  STL.64 [R1+0xd50], R2 ;  /* 0x000d500201007387 */ /* 0x0003e80000100a00 */
[----:B------:R-:W4:Y:S04]  /*1d140*/  LDL.LU R13, [R1+0xb4] ;  /* 0x0000b400010d7983 */ /* 0x000f280000300800 */
[----:B------:R-:W4:Y:S04]  /*1d150*/  LDL.LU R12, [R1+0xb0] ;  /* 0x0000b000010c7983 */ /* 0x000f280000300800 */
[----:B---3--:R-:W3:Y:S01]  /*1d160*/  LDL.LU R11, [R1+0xac] ;  /* 0x0000ac00010b7983 */ /* 0x008ee20000300800 */
[----:B------:R-:W-:-:S03]  /*1d170*/  IMAD R0, R17, 0x34, RZ ;  /* 0x0000003411007824 */ /* 0x000fc600078e02ff */
[----:B------:R-:W3:Y:S01]  /*1d180*/  LDL.LU R10, [R1+0xa8] ;  /* 0x0000a800010a7983 */ /* 0x000ee20000300800 */
[----:B------:R-:W-:-:S03]  /*1d190*/  ISETP.GE.AND P3, PT, R5, RZ, PT ;  /* 0x000000ff0500720c */ /* 0x000fc60003f66270 */
[----:B------:R-:W3:Y:S04]  /*1d1a0*/  LDL.LU R9, [R1+0xa4] ;  /* 0x0000a40001097983 */ /* 0x000ee80000300800 */
[----:B------:R-:W3:Y:S04]  /*1d1b0*/  LDL.LU R8, [R1+0xa0] ;  /* 0x0000a00001087983 */ /* 0x000ee80000300800 */
[----:B------:R-:W3:Y:S04]  /*1d1c0*/  LDL.LU R7, [R1+0x9c] ;  /* 0x00009c0001077983 */ /* 0x000ee80000300800 */
[----:B------:R-:W3:Y:S01]  /*1d1d0*/  LDL.LU R6, [R1+0x98] ;  /* 0x0000980001067983 */ /* 0x000ee20000300800 */
[----:B------:R-:W-:-:S03]  /*1d1e0*/  IADD3 R20, P6, R0, R204, RZ ;  /* 0x000000cc00147210 */ /* 0x000fc60007fde0ff */
[----:B------:R-:W3:Y:S04]  /*1d1f0*/  LDL.LU R5, [R1+0x94] ;  /* 0x0000940001057983 */ /* 0x000ee80000300800 */
[----:B------:R-:W3:Y:S04]  /*1d200*/  LDL.LU R4, [R1+0x90] ;  /* 0x0000900001047983 */ /* 0x000ee80000300800 */
[----:B-1----:R-:W3:Y:S04]  /*1d210*/  LDL.LU R3, [R1+0x8c] ;  /* 0x00008c0001037983 */ /* 0x002ee80000300800 */
[----:B------:R-:W3:Y:S04]  /*1d220*/  LDL.LU R2, [R1+0x88] ;  /* 0x0000880001027983 */ /* 0x000ee80000300800 */
[----:B------:R-:W3:Y:S04]  /*1d230*/  LDL.LU R0, [R1+0x84] ;  /* 0x0000840001007983 */ /* 0x000ee80000300800 */
[----:B------:R-:W3:Y:S04]  /*1d240*/  LDL.LU R250, [R1+0x80] ;  /* 0x0000800001fa7983 */ /* 0x000ee80000300800 */
[----:B------:R-:W3:Y:S01]  /*1d250*/  LDL.LU R252, [R1+0x7c] ;  /* 0x00007c0001fc7983 */ /* 0x000ee20000300800 */
[----:B------:R-:W-:Y:S01]  /*1d260*/  ISETP.GT.U32.AND P4, PT, R251, R249, PT ;  /* 0x000000f9fb00720c */ /* 0x000fe20003f84070 */
[----:B------:R-:W-:-:S02]  /*1d270*/  IMAD R19, R17, 0xd, RZ ;  /* 0x0000000d11137824 */ /* 0x000fc400078e02ff */
[C---:B------:R-:W-:Y:S02]  /*1d280*/  IMAD R18, R17.reuse, 0x24, RZ ;  /* 0x0000002411127824 */ /* 0x040fe400078e02ff */
[----:B------:R-:W-:Y:S01]  /*1d290*/  IMAD R17, R17, 0x9, RZ ;  /* 0x0000000911117824 */ /* 0x000fe200078e02ff */
[----:B------:R-:W-:Y:S02]  /*1d2a0*/  LEA.HI.X.SX32 R21, R19, R205, 0x2, P6 ;  /* 0x000000cd13157211 */ /* 0x000fe400030f16ff */
[----:B------:R-:W-:-:S05]  /*1d2b0*/  IADD3 R18, P6, R18, R204, RZ ;  /* 0x000000cc12127210 */ /* 0x000fca0007fde0ff */
[----:B------:R-:W-:Y:S01]  /*1d2c0*/  @!P4 IMAD.IADD R249, R249, 0x1, -R251 ;  /* 0x00000001f9f9c824 */ /* 0x000fe200078e0afb */
[C---:B------:R-:W-:Y:S02]  /*1d2d0*/  IADD3 R251, R16.reuse, -0x5, RZ ;  /* 0xfffffffb10fb7810 */ /* 0x040fe40007ffe0ff */
[----:B------:R-:W-:Y:S02]  /*1d2e0*/  LEA.HI.X.SX32 R19, R17, R205, 0x2, P6 ;  /* 0x000000cd11137211 */ /* 0x000fe400030f16ff */
[----:B------:R-:W-:Y:S02]  /*1d2f0*/  ISETP.GE.U32.AND P4, PT, R251, 0x7fffff7c, PT ;  /* 0x7fffff7cfb00780c */ /* 0x000fe40003f86070 */
[----:B------:R-:W-:Y:S02]  /*1d300*/  IADD3 R16, R16, -0x9, RZ ;  /* 0xfffffff710107810 */ /* 0x000fe40007ffe0ff */
[----:B------:R-:W-:Y:S02]  /*1d310*/  ISETP.NE.AND P6, PT, RZ, c[0x0][0x17c], PT ;  /* 0x00005f00ff007a0c */ /* 0x000fe40003fc5270 */
[----:B------:R-:W-:Y:S01]  /*1d320*/  LOP3.LUT R251, RZ, c[0x0][0x17c], RZ, 0x33, !PT ;  /* 0x00005f00fffb7a12 */ /* 0x000fe200078e33ff */
[----:B------:R-:W-:Y:S01]  /*1d330*/  @!P3 IMAD.MOV R249, RZ, RZ, -R249 ;  /* 0x000000fffff9b224 */ /* 0x000fe200078e0af9 */
[----:B------:R-:W-:Y:S01]  /*1d340*/  ISETP.GE.U32.AND P3, PT, R16, 0x7fffff78, PT ;  /* 0x7fffff781000780c */ /* 0x000fe20003f66070 */
[----:B------:R1:W-:Y:S04]  /*1d350*/  STL.64 [R1+0xd48], R20 ;  /* 0x000d481401007387 */ /* 0x0003e80000100a00 */
[----:B------:R1:W-:Y:S01]  /*1d360*/  STL.64 [R1+0xd40], R18 ;  /* 0x000d401201007387 */ /* 0x0003e20000100a00 */
[----:B--2---:R-:W-:-:S02]  /*1d370*/  SEL R17, R251, R15, !P6 ;  /* 0x0000000ffb117207 */ /* 0x004fc40007000000 */
[----:B----4-:R-:W-:-:S03]  /*1d380*/  SEL R16, R251, R14, !P6 ;  /* 0x0000000efb107207 */ /* 0x010fc60007000000 */
[----:B------:R2:W-:Y:S01]  /*1d390*/  STL [R1+0x5e0], R17 ;  /* 0x0005e01101007387 */ /* 0x0005e20000100800 */
[----:B------:R-:W-:-:S03]  /*1d3a0*/  SEL R15, R251, R13, !P6 ;  /* 0x0000000dfb0f7207 */ /* 0x000fc60007000000 */
[----:B------:R4:W-:Y:S01]  /*1d3b0*/  STL [R1+0x714], R16 ;  /* 0x0007141001007387 */ /* 0x0009e20000100800 */
[----:B------:R-:W-:-:S03]  /*1d3c0*/  SEL R14, R251, R12, !P6 ;  /* 0x0000000cfb0e7207 */ /* 0x000fc60007000000 */
[----:B------:R1:W-:Y:S01]  /*1d3d0*/  STL [R1+0x710], R15 ;  /* 0x0007100f01007387 */ /* 0x0003e20000100800 */
[----:B---3--:R-:W-:-:S03]  /*1d3e0*/  SEL R13, R251, R11, !P6 ;  /* 0x0000000bfb0d7207 */ /* 0x008fc60007000000 */
[----:B------:R2:W-:Y:S01]  /*1d3f0*/  STL [R1+0x70c], R14 ;  /* 0x00070c0e01007387 */ /* 0x0005e20000100800 */
[----:B------:R-:W-:-:S03]  /*1d400*/  SEL R12, R251, R10, !P6 ;  /* 0x0000000afb0c7207 */ /* 0x000fc60007000000 */
        /* <DEDUP_REMOVED lines=22> */
[----:B------:R-:W3:Y:S04]  /*1d570*/  LDL.LU R29, [R1+0x78] ;  /* 0x00007800011d7983 */ /* 0x000ee80000300800 */
[----:B------:R1:W-:Y:S04]  /*1d580*/  STL [R1+0x6e0], R2 ;  /* 0x0006e00201007387 */ /* 0x0003e80000100800 */
[----:B------:R-:W3:Y:S04]  /*1d590*/  LDL.LU R28, [R1+0x74] ;  /* 0x00007400011c7983 */ /* 0x000ee80000300800 */
[----:B------:R1:W-:Y:S04]  /*1d5a0*/  STL [R1+0x610], R0 ;  /* 0x0006100001007387 */ /* 0x0003e80000100800 */
[----:B------:R-:W3:Y:S04]  /*1d5b0*/  LDL.LU R27, [R1+0x70] ;  /* 0x00007000011b7983 */ /* 0x000ee80000300800 */
[----:B------:R-:W3:Y:S04]  /*1d5c0*/  LDL.LU R26, [R1+0x6c] ;  /* 0x00006c00011a7983 */ /* 0x000ee80000300800 */
[----:B------:R-:W3:Y:S04]  /*1d5d0*/  LDL.LU R25, [R1+0x68] ;  /* 0x0000680001197983 */ /* 0x000ee80000300800 */
[----:B------:R-:W3:Y:S04]  /*1d5e0*/  LDL.LU R24, [R1+0x64] ;  /* 0x0000640001187983 */ /* 0x000ee80000300800 */
[----:B------:R-:W3:Y:S04]  /*1d5f0*/  LDL.LU R23, [R1+0x60] ;  /* 0x0000600001177983 */ /* 0x000ee80000300800 */
[----:B------:R-:W3:Y:S04]  /*1d600*/  LDL.LU R22, [R1+0x5c] ;  /* 0x00005c0001167983 */ /* 0x000ee80000300800 */
[----:B-1----:R-:W3:Y:S04]  /*1d610*/  LDL.LU R21, [R1+0x58] ;  /* 0x0000580001157983 */ /* 0x002ee80000300800 */
[----:B------:R-:W3:Y:S04]  /*1d620*/  LDL.LU R20, [R1+0x54] ;  /* 0x0000540001147983 */ /* 0x000ee80000300800 */
[----:B------:R-:W3:Y:S04]  /*1d630*/  LDL.LU R19, [R1+0x50] ;  /* 0x0000500001137983 */ /* 0x000ee80000300800 */
[----:B------:R-:W3:Y:S04]  /*1d640*/  LDL.LU R18, [R1+0x4c] ;  /* 0x00004c0001127983 */ /* 0x000ee80000300800 */
[----:B--2---:R-:W2:Y:S04]  /*1d650*/  LDL.LU R17, [R1+0x48] ;  /* 0x0000480001117983 */ /* 0x004ea80000300800 */
[----:B----4-:R-:W4:Y:S04]  /*1d660*/  LDL.LU R16, [R1+0x44] ;  /* 0x0000440001107983 */ /* 0x010f280000300800 */
[----:B------:R-:W2:Y:S04]  /*1d670*/  LDL.LU R15, [R1+0x40] ;  /* 0x00004000010f7983 */ /* 0x000ea80000300800 */
[----:B------:R-:W2:Y:S04]  /*1d680*/  LDL.LU R14, [R1+0x3c] ;  /* 0x00003c00010e7983 */ /* 0x000ea80000300800 */
[----:B------:R-:W2:Y:S04]  /*1d690*/  LDL.LU R13, [R1+0x38] ;  /* 0x00003800010d7983 */ /* 0x000ea80000300800 */
[----:B------:R-:W2:Y:S04]  /*1d6a0*/  LDL.LU R12, [R1+0x34] ;  /* 0x00003400010c7983 */ /* 0x000ea80000300800 */
[----:B------:R-:W2:Y:S04]  /*1d6b0*/  LDL.LU R11, [R1+0x30] ;  /* 0x00003000010b7983 */ /* 0x000ea80000300800 */
[----:B------:R-:W2:Y:S04]  /*1d6c0*/  LDL.LU R10, [R1+0x2c] ;  /* 0x00002c00010a7983 */ /* 0x000ea80000300800 */
[----:B------:R-:W2:Y:S04]  /*1d6d0*/  LDL.LU R9, [R1+0x28] ;  /* 0x0000280001097983 */ /* 0x000ea80000300800 */
[----:B------:R-:W4:Y:S04]  /*1d6e0*/  LDL.LU R8, [R1+0x24] ;  /* 0x0000240001087983 */ /* 0x000f280000300800 */
        /* <DEDUP_REMOVED lines=8> */
[----:B------:R-:W4:Y:S01]  /*1d770*/  LDL.LU R252, [R1] ;  /* 0x0000000001fc7983 */ /* 0x000f220000300800 */
[----:B---3--:R-:W-:-:S05]  /*1d780*/  SEL R29, R251, R29, !P6 ;  /* 0x0000001dfb1d7207 */ /* 0x008fca0007000000 */
[----:B------:R1:W-:Y:S01]  /*1d790*/  STL [R1+0x6dc], R29 ;  /* 0x0006dc1d01007387 */ /* 0x0003e20000100800 */
[----:B------:R-:W-:-:S03]  /*1d7a0*/  SEL R28, R251, R28, !P6 ;  /* 0x0000001cfb1c7207 */ /* 0x000fc60007000000 */
[----:B-1----:R-:W3:Y:S01]  /*1d7b0*/  LDL.LU R29, [R1+0x2c78] ;  /* 0x002c7800011d7983 */ /* 0x002ee20000300800 */
[----:B------:R-:W-:-:S03]  /*1d7c0*/  SEL R27, R251, R27, !P6 ;  /* 0x0000001bfb1b7207 */ /* 0x000fc60007000000 */
[----:B------:R1:W-:Y:S01]  /*1d7d0*/  STL [R1+0x6d8], R28 ;  /* 0x0006d81c01007387 */ /* 0x0003e20000100800 */
[C---:B------:R-:W-:Y:S02]  /*1d7e0*/  SEL R26, R251.reuse, R26, !P6 ;  /* 0x0000001afb1a7207 */ /* 0x040fe40007000000 */
[C---:B------:R-:W-:Y:S01]  /*1d7f0*/  SEL R25, R251.reuse, R25, !P6 ;  /* 0x00000019fb197207 */ /* 0x040fe20007000000 */
[----:B-1----:R-:W3:Y:S01]  /*1d800*/  LDL.LU R28, [R1+0x2c74] ;  /* 0x002c7400011c7983 */ /* 0x002ee20000300800 */
[----:B------:R-:W-:-:S03]  /*1d810*/  SEL R24, R251, R24, !P6 ;  /* 0x00000018fb187207 */ /* 0x000fc60007000000 */
[----:B------:R1:W-:Y:S01]  /*1d820*/  STL [R1+0x6d4], R27 ;  /* 0x0006d41b01007387 */ /* 0x0003e20000100800 */
[C---:B------:R-:W-:Y:S02]  /*1d830*/  SEL R23, R251.reuse, R23, !P6 ;  /* 0x00000017fb177207 */ /* 0x040fe40007000000 */
[C---:B------:R-:W-:Y:S01]  /*1d840*/  SEL R22, R251.reuse, R22, !P6 ;  /* 0x00000016fb167207 */ /* 0x040fe20007000000 */
[----:B-1----:R-:W3:Y:S04]  /*1d850*/  LDL.LU R27, [R1+0x2c70] ;  /* 0x002c7000011b7983 */ /* 0x002ee80000300800 */
[----:B------:R1:W-:Y:S01]  /*1d860*/  STL [R1+0x6d0], R26 ;  /* 0x0006d01a01007387 */ /* 0x0003e20000100800 */
[C---:B------:R-:W-:Y:S02]  /*1d870*/  SEL R21, R251.reuse, R21, !P6 ;  /* 0x00000015fb157207 */ /* 0x040fe40007000000 */
[C---:B------:R-:W-:Y:S01]  /*1d880*/  SEL R20, R251.reuse, R20, !P6 ;  /* 0x00000014fb147207 */ /* 0x040fe20007000000 */
[----:B-1----:R-:W3:Y:S04]  /*1d890*/  LDL.LU R26, [R1+0x2c6c] ;  /* 0x002c6c00011a7983 */ /* 0x002ee80000300800 */
[----:B------:R1:W-:Y:S01]  /*1d8a0*/  STL [R1+0x6cc], R25 ;  /* 0x0006cc1901007387 */ /* 0x0003e20000100800 */
[----:B------:R-:W-:-:S03]  /*1d8b0*/  SEL R19, R251, R19, !P6 ;  /* 0x00000013fb137207 */ /* 0x000fc60007000000 */
[----:B-1----:R-:W3:Y:S04]  /*1d8c0*/  LDL.LU R25, [R1+0x2c68] ;  /* 0x002c680001197983 */ /* 0x002ee80000300800 */
[----:B------:R1:W-:Y:S01]  /*1d8d0*/  STL [R1+0x6c8], R24 ;  /* 0x0006c81801007387 */ /* 0x0003e20000100800 */
[----:B------:R-:W-:-:S03]  /*1d8e0*/  SEL R18, R251, R18, !P6 ;  /* 0x00000012fb127207 */ /* 0x000fc60007000000 */
[----:B-1----:R-:W3:Y:S04]  /*1d8f0*/  LDL.LU R24, [R1+0x2c64] ;  /* 0x002c640001187983 */ /* 0x002ee80000300800 */
[----:B------:R1:W-:Y:S01]  /*1d900*/  STL [R1+0x6c4], R23 ;  /* 0x0006c41701007387 */ /* 0x0003e20000100800 */
[----:B--2---:R-:W-:-:S03]  /*1d910*/  SEL R17, R251, R17, !P6 ;  /* 0x00000011fb117207 */ /* 0x004fc60007000000 */
[----:B-1----:R-:W2:Y:S04]  /*1d920*/  LDL.LU R23, [R1+0x2c60] ;  /* 0x002c600001177983 */ /* 0x002ea80000300800 */
[----:B------:R1:W-:Y:S01]  /*1d930*/  STL [R1+0x5f4], R22 ;  /* 0x0005f41601007387 */ /* 0x0003e20000100800 */
[----:B----4-:R-:W-:-:S03]  /*1d940*/  SEL R16, R251, R16, !P6 ;  /* 0x00000010fb107207 */ /* 0x010fc60007000000 */
[----:B-1----:R-:W4:Y:S04]  /*1d950*/  LDL.LU R22, [R1+0x2c5c] ;  /* 0x002c5c0001167983 */ /* 0x002f280000300800 */
[----:B------:R1:W-:Y:S01]  /*1d960*/  STL [R1+0x6c0], R21 ;  /* 0x0006c01501007387 */ /* 0x0003e20000100800 */
[----:B------:R-:W-:-:S03]  /*1d970*/  SEL R15, R251, R15, !P6 ;  /* 0x0000000ffb0f7207 */ /* 0x000fc60007000000 */
[----:B-1----:R-:W2:Y:S04]  /*1d980*/  LDL.LU R21, [R1+0x2c58] ;  /* 0x002c580001157983 */ /* 0x002ea80000300800 */
        /* <DEDUP_REMOVED lines=48> */
[----:B------:R1:W-:Y:S04]  /*1dc90*/  STL [R1+0x684], R4 ;  /* 0x0006840401007387 */ /* 0x0003e80000100800 */
[----:B-1----:R-:W2:Y:S04]  /*1dca0*/  LDL.LU R4, [R1+0x2c14] ;  /* 0x002c140001047983 */ /* 0x002ea80000300800 */
[----:B------:R1:W-:Y:S04]  /*1dcb0*/  STL [R1+0x680], R3 ;  /* 0x0006800301007387 */ /* 0x0003e80000100800 */
[----:B-1----:R-:W2:Y:S04]  /*1dcc0*/  LDL.LU R3, [R1+0x2c10] ;  /* 0x002c100001037983 */ /* 0x002ea80000300800 */
[----:B------:R1:W-:Y:S04]  /*1dcd0*/  STL [R1+0x67c], R2 ;  /* 0x00067c0201007387 */ /* 0x0003e80000100800 */
[----:B-1----:R-:W3:Y:S04]  /*1dce0*/  LDL.LU R2, [R1+0x2c0c] ;  /* 0x002c0c0001027983 */ /* 0x002ee80000300800 */
[----:B------:R1:W-:Y:S04]  /*1dcf0*/  STL [R1+0x678], R0 ;  /* 0x0006780001007387 */ /* 0x0003e80000100800 */
[----:B-1----:R-:W3:Y:S04]  /*1dd00*/  LDL.LU R0, [R1+0x2c08] ;  /* 0x002c080001007983 */ /* 0x002ee80000300800 */
[----:B------:R1:W-:Y:S04]  /*1dd10*/  STL [R1+0x674], R250 ;  /* 0x000674fa01007387 */ /* 0x0003e80000100800 */
[----:B-1----:R-:W3:Y:S04]  /*1dd20*/  LDL.LU R250, [R1+0x2c04] ;  /* 0x002c040001fa7983 */ /* 0x002ee80000300800 */
[----:B------:R1:W-:Y:S04]  /*1dd30*/  STL [R1+0x670], R252 ;  /* 0x000670fc01007387 */ /* 0x0003e80000100800 */
[----:B-1----:R-:W3:Y:S01]  /*1dd40*/  LDL.LU R252, [R1+0x2c00] ;  /* 0x002c000001fc7983 */ /* 0x002ee20000300800 */
[----:B--2---:R-:W-:-:S02]  /*1dd50*/  SEL R3, R251, R3, !P6 ;  /* 0x00000003fb037207 */ /* 0x004fc40007000000 */
[----:B---3--:R-:W-:-:S05]  /*1dd60*/  SEL R252, R251, R252, !P6 ;  /* 0x000000fcfbfc7207 */ /* 0x008fca0007000000 */
[----:B------:R1:W-:Y:S02]  /*1dd70*/  STL [R1+0x59c], R252 ;  /* 0x00059cfc01007387 */ /* 0x0003e40000100800 */
[C---:B-1----:R-:W-:Y:S02]  /*1dd80*/  SEL R252, R251.reuse, R250, !P6 ;  /* 0x000000fafbfc7207 */ /* 0x042fe40007000000 */
[C---:B------:R-:W-:Y:S02]  /*1dd90*/  SEL R250, R251.reuse, R0, !P6 ;  /* 0x00000000fbfa7207 */ /* 0x040fe40007000000 */
[C---:B------:R-:W-:Y:S01]  /*1dda0*/  SEL R0, R251.reuse, R2, !P6 ;  /* 0x00000002fb007207 */ /* 0x040fe20007000000 */
[----:B------:R-:W-:Y:S01]  /*1ddb0*/  STL [R1+0x66c], R252 ;  /* 0x00066cfc01007387 */ /* 0x000fe20000100800 */
[----:B------:R-:W-:-:S03]  /*1ddc0*/  SEL R2, R251, R4, !P6 ;  /* 0x00000004fb027207 */ /* 0x000fc60007000000 */
[----:B------:R-:W-:Y:S04]  /*1ddd0*/  STL [R1+0x668], R250 ;  /* 0x000668fa01007387 */ /* 0x000fe80000100800 */
[----:B------:R1:W-:Y:S04]  /*1dde0*/  STL [R1+0x664], R0 ;  /* 0x0006640001007387 */ /* 0x0003e80000100800 */
[----:B------:R2:W-:Y:S04]  /*1ddf0*/  STL [R1+0x660], R3 ;  /* 0x0006600301007387 */ /* 0x0005e80000100800 */
[----:B------:R3:W-:Y:S01]  /*1de00*/  STL [R1+0x65c], R2 ;  /* 0x00065c0201007387 */ /* 0x0007e20000100800 */
[----:B-1----:R-:W-:-:S02]  /*1de10*/  SEL R0, R251, R5, !P6 ;  /* 0x00000005fb007207 */ /* 0x002fc40007000000 */
[----:B--2---:R-:W-:-:S03]  /*1de20*/  SEL R3, R251, R6, !P6 ;  /* 0x00000006fb037207 */ /* 0x004fc60007000000 */
[----:B------:R1:W-:Y:S01]  /*1de30*/  STL [R1+0x658], R0 ;  /* 0x0006580001007387 */ /* 0x0003e20000100800 */
[----:B---3--:R-:W-:-:S03]  /*1de40*/  SEL R2, R251, R7, !P6 ;  /* 0x00000007fb027207 */ /* 0x008fc60007000000 */
[----:B------:R2:W-:Y:S04]  /*1de50*/  STL [R1+0x654], R3 ;  /* 0x0006540301007387 */ /* 0x0005e80000100800 */
[----:B------:R3:W-:Y:S01]  /*1de60*/  STL [R1+0x580], R2 ;  /* 0x0005800201007387 */ /* 0x0007e20000100800 */
[C---:B-1----:R-:W-:Y:S02]  /*1de70*/  SEL R0, R251.reuse, R8, !P6 ;  /* 0x00000008fb007207 */ /* 0x042fe40007000000 */
        /* <DEDUP_REMOVED lines=26> */
[----:B----4-:R-:W-:-:S03]  /*1e020*/  SEL R2, R251, R22, !P6 ;  /* 0x00000016fb027207 */ /* 0x010fc60007000000 */
        /* <DEDUP_REMOVED lines=222> */
[----:B------:R2:W-:Y:S01]  /*1ee10*/  STL [R1+0x43c], R3 ;  /* 0x00043c0301007387 */ /* 0x0005e20000100800 */
[----:B-1----:R-:W-:-:S03]  /*1ee20*/  SEL R0, R251, R134, !P6 ;  /* 0x00000086fb007207 */ /* 0x002fc60007000000 */
[----:B--2---:R-:W2:Y:S04]  /*1ee30*/  LDL.LU R3, [R1+0x3f8] ;  /* 0x0003f80001037983 */ /* 0x004ea80000300800 */
[----:B------:R1:W-:Y:S04]  /*1ee40*/  STL [R1+0x438], R2 ;  /* 0x0004380201007387 */ /* 0x0003e80000100800 */
[----:B------:R-:W3:Y:S01]  /*1ee50*/  LDL.LU R252, [R1+0x408] ;  /* 0x0004080001fc7983 */ /* 0x000ee20000300800 */
[C---:B------:R-:W-:Y:S02]  /*1ee60*/  SEL R4, R251.reuse, R136, !P6 ;  /* 0x00000088fb047207 */ /* 0x040fe40007000000 */
[C---:B-1----:R-:W-:Y:S01]  /*1ee70*/  SEL R2, R251.reuse, R135, !P6 ;  /* 0x00000087fb027207 */ /* 0x042fe20007000000 */
[----:B------:R1:W-:Y:S04]  /*1ee80*/  STL [R1+0x434], R0 ;  /* 0x0004340001007387 */ /* 0x0003e80000100800 */
[----:B-1----:R-:W4:Y:S04]  /*1ee90*/  LDL.LU R0, [R1+0x400] ;  /* 0x0004000001007983 */ /* 0x002f280000300800 */
[----:B------:R1:W-:Y:S04]  /*1eea0*/  STL [R1+0x70], R2 ;  /* 0x0000700201007387 */ /* 0x0003e80000100800 */
[----:B------:R-:W4:Y:S01]  /*1eeb0*/  LDL.LU R23, [R1+0x404] ;  /* 0x0004040001177983 */ /* 0x000f220000300800 */
[----:B-1----:R-:W-:-:S03]  /*1eec0*/  SEL R2, R251, R137, !P6 ;  /* 0x00000089fb027207 */ /* 0x002fc60007000000 */
[----:B------:R1:W-:Y:S04]  /*1eed0*/  STL [R1+0x430], R4 ;  /* 0x0004300401007387 */ /* 0x0003e80000100800 */
[----:B------:R-:W4:Y:S04]  /*1eee0*/  LDL.LU R22, [R1+0x3fc] ;  /* 0x0003fc0001167983 */ /* 0x000f280000300800 */
[----:B------:R1:W-:Y:S02]  /*1eef0*/  STL [R1+0x42c], R2 ;  /* 0x00042c0201007387 */ /* 0x0003e40000100800 */
[----:B-1----:R-:W-:-:S02]  /*1ef00*/  SEL R4, R251, R138, !P6 ;  /* 0x0000008afb047207 */ /* 0x002fc40007000000 */
[----:B------:R-:W4:Y:S01]  /*1ef10*/  LDL.LU R21, [R1+0x3d8] ;  /* 0x0003d80001157983 */ /* 0x000f220000300800 */
[----:B------:R-:W-:-:S03]  /*1ef20*/  SEL R2, R251, R139, !P6 ;  /* 0x0000008bfb027207 */ /* 0x000fc60007000000 */
[----:B------:R-:W-:Y:S04]  /*1ef30*/  STL [R1+0x428], R4 ;  /* 0x0004280401007387 */ /* 0x000fe80000100800 */
[----:B------:R-:W4:Y:S04]  /*1ef40*/  LDL.LU R20, [R1+0x3f4] ;  /* 0x0003f40001147983 */ /* 0x000f280000300800 */
[----:B------:R1:W-:Y:S04]  /*1ef50*/  STL [R1+0x424], R2 ;  /* 0x0004240201007387 */ /* 0x0003e80000100800 */
[----:B------:R-:W4:Y:S04]  /*1ef60*/  LDL.LU R19, [R1+0x3ec] ;  /* 0x0003ec0001137983 */ /* 0x000f280000300800 */
[----:B------:R-:W4:Y:S01]  /*1ef70*/  LDL.LU R18, [R1+0x3d4] ;  /* 0x0003d40001127983 */ /* 0x000f220000300800 */
[----:B-1----:R-:W-:-:S03]  /*1ef80*/  SEL R2, R251, R140, !P6 ;  /* 0x0000008cfb027207 */ /* 0x002fc60007000000 */
[----:B------:R-:W4:Y:S04]  /*1ef90*/  LDL.LU R17, [R1+0x284] ;  /* 0x0002840001117983 */ /* 0x000f280000300800 */
[----:B------:R1:W-:Y:S04]  /*1efa0*/  STL [R1+0x420], R2 ;  /* 0x0004200201007387 */ /* 0x0003e80000100800 */
        /* <DEDUP_REMOVED lines=13> */
[----:B-1----:R-:W4:Y:S04]  /*1f080*/  LDL.LU R2, [R1+0x4b4] ;  /* 0x0004b40001027983 */ /* 0x002f280000300800 */
[----:B------:R-:W4:Y:S01]  /*1f090*/  LDL.LU R250, [R1+0x3a4] ;  /* 0x0003a40001fa7983 */ /* 0x000f220000300800 */
[----:B--2---:R-:W-:-:S02]  /*1f0a0*/  SEL R24, R251, R3, !P6 ;  /* 0x00000003fb187207 */ /* 0x004fc40007000000 */
[C---:B---3--:R-:W-:Y:S02]  /*1f0b0*/  SEL R3, R251.reuse, R252, !P6 ;  /* 0x000000fcfb037207 */ /* 0x048fe40007000000 */
[----:B------:R-:W2:Y:S04]  /*1f0c0*/  LDL.LU R252, [R1+0x394] ;  /* 0x0003940001fc7983 */ /* 0x000ea80000300800 */
[----:B------:R4:W-:Y:S04]  /*1f0d0*/  STL [R1+0x41c], R24 ;  /* 0x00041c1801007387 */ /* 0x0009e80000100800 */
[----:B------:R1:W-:Y:S01]  /*1f0e0*/  STL [R1+0x418], R3 ;  /* 0x0004180301007387 */ /* 0x0003e20000100800 */
[----:B----4-:R-:W-:-:S03]  /*1f0f0*/  SEL R24, R251, R0, !P6 ;  /* 0x00000000fb187207 */ /* 0x010fc60007000000 */
[----:B-1----:R-:W3:Y:S04]  /*1f100*/  LDL.LU R3, [R1+0x398] ;  /* 0x0003980001037983 */ /* 0x002ee80000300800 */
[----:B------:R-:W3:Y:S01]  /*1f110*/  LDL.LU R0, [R1+0x4a4] ;  /* 0x0004a40001007983 */ /* 0x000ee20000300800 */
[----:B------:R-:W-:-:S03]  /*1f120*/  SEL R25, R251, R23, !P6 ;  /* 0x00000017fb197207 */ /* 0x000fc60007000000 */
[----:B------:R1:W-:Y:S01]  /*1f130*/  STL [R1+0x6c], R24 ;  /* 0x00006c1801007387 */ /* 0x0003e20000100800 */
[----:B------:R-:W-:-:S03]  /*1f140*/  SEL R23, R251, R141, !P6 ;  /* 0x0000008dfb177207 */ /* 0x000fc60007000000 */
[----:B------:R-:W-:Y:S01]  /*1f150*/  STL [R1+0x414], R25 ;  /* 0x0004141901007387 */ /* 0x000fe20000100800 */
[C---:B-1----:R-:W-:Y:S02]  /*1f160*/  SEL R24, R251.reuse, R22, !P6 ;  /* 0x00000016fb187207 */ /* 0x042fe40007000000 */
[C---:B------:R-:W-:Y:S02]  /*1f170*/  SEL R22, R251.reuse, R142, !P6 ;  /* 0x0000008efb167207 */ /* 0x040fe40007000000 */
[C---:B------:R-:W-:Y:S01]  /*1f180*/  SEL R21, R251.reuse, R21, !P6 ;  /* 0x00000015fb157207 */ /* 0x040fe20007000000 */
[----:B------:R-:W-:Y:S04]  /*1f190*/  STL [R1+0x410], R24 ;  /* 0x0004101801007387 */ /* 0x000fe80000100800 */
[----:B------:R-:W-:Y:S01]  /*1f1a0*/  STL [R1+0x40c], R23 ;  /* 0x00040c1701007387 */ /* 0x000fe20000100800 */
[----:B------:R-:W-:-:S03]  /*1f1b0*/  SEL R20, R251, R20, !P6 ;  /* 0x00000014fb147207 */ /* 0x000fc60007000000 */
[----:B------:R-:W-:Y:S04]  /*1f1c0*/  STL [R1+0x408], R22 ;  /* 0x0004081601007387 */ /* 0x000fe80000100800 */
[----:B------:R1:W-:Y:S01]  /*1f1d0*/  STL [R1+0x404], R21 ;  /* 0x0004041501007387 */ /* 0x0003e20000100800 */
[----:B------:R-:W-:-:S03]  /*1f1e0*/  SEL R19, R251, R19, !P6 ;  /* 0x00000013fb137207 */ /* 0x000fc60007000000 */
[----:B------:R1:W-:Y:S04]  /*1f1f0*/  STL [R1+0x400], R20 ;  /* 0x0004001401007387 */ /* 0x0003e80000100800 */
[----:B------:R1:W-:Y:S02]  /*1f200*/  STL [R1+0x3fc], R19 ;  /* 0x0003fc1301007387 */ /* 0x0003e40000100800 */
[C---:B-1----:R-:W-:Y:S02]  /*1f210*/  SEL R21, R251.reuse, R143, !P6 ;  /* 0x0000008ffb157207 */ /* 0x042fe40007000000 */
[----:B------:R-:W-:-:S03]  /*1f220*/  SEL R20, R251, R18, !P6 ;  /* 0x00000012fb147207 */ /* 0x000fc60007000000 */
[----:B------:R-:W-:Y:S01]  /*1f230*/  STL [R1+0x64], R21 ;  /* 0x0000641501007387 */ /* 0x000fe20000100800 */
[C---:B------:R-:W-:Y:S02]  /*1f240*/  SEL R19, R251.reuse, R17, !P6 ;  /* 0x00000011fb137207 */ /* 0x040fe40007000000 */
[C---:B------:R-:W-:Y:S01]  /*1f250*/  SEL R18, R251.reuse, R16, !P6 ;  /* 0x00000010fb127207 */ /* 0x040fe20007000000 */
[----:B------:R-:W-:Y:S01]  /*1f260*/  STL [R1+0x3f8], R20 ;  /* 0x0003f81401007387 */ /* 0x000fe20000100800 */
[----:B------:R-:W-:-:S03]  /*1f270*/  SEL R17, R251, R15, !P6 ;  /* 0x0000000ffb117207 */ /* 0x000fc60007000000 */
        /* <DEDUP_REMOVED lines=26> */
[----:B------:R-:W-:Y:S04]  /*1f420*/  STL [R1+0x3ac], R6 ;  /* 0x0003ac0601007387 */ /* 0x000fe80000100800 */
[----:B------:R-:W4:Y:S04]  /*1f430*/  LDL.LU R2, [R1+0x384] ;  /* 0x0003840001027983 */ /* 0x000f280000300800 */
[----:B------:R-:W-:Y:S04]  /*1f440*/  STL [R1+0x44], R5 ;  /* 0x0000440501007387 */ /* 0x000fe80000100800 */
[----:B------:R-:W4:Y:S04]  /*1f450*/  LDL.LU R250, [R1+0x38c] ;  /* 0x00038c0001fa7983 */ /* 0x000f280000300800 */
[----:B------:R2:W-:Y:S02]  /*1f460*/  STL [R1+0x3a4], R4 ;  /* 0x0003a40401007387 */ /* 0x0005e40000100800 */
[----:B--2---:R-:W-:-:S02]  /*1f470*/  SEL R4, R251, R252, !P6 ;  /* 0x000000fcfb047207 */ /* 0x004fc40007000000 */
[----:B------:R-:W2:Y:S04]  /*1f480*/  LDL.LU R252, [R1+0x49c] ;  /* 0x00049c0001fc7983 */ /* 0x000ea80000300800 */
[----:B------:R1:W-:Y:S04]  /*1f490*/  STL [R1+0x3a0], R4 ;  /* 0x0003a00401007387 */ /* 0x0003e80000100800 */
[----:B------:R-:W2:Y:S01]  /*1f4a0*/  LDL.LU R26, [R1+0x494] ;  /* 0x00049400011a7983 */ /* 0x000ea20000300800 */
[C---:B---3--:R-:W-:Y:S02]  /*1f4b0*/  SEL R3, R251.reuse, R3, !P6 ;  /* 0x00000003fb037207 */ /* 0x048fe40007000000 */
[----:B------:R-:W-:-:S03]  /*1f4c0*/  SEL R0, R251, R0, !P6 ;  /* 0x00000000fb007207 */ /* 0x000fc60007000000 */
[----:B------:R3:W-:Y:S04]  /*1f4d0*/  STL [R1+0x398], R3 ;  /* 0x0003980301007387 */ /* 0x0007e80000100800 */
[----:B------:R-:W2:Y:S04]  /*1f4e0*/  LDL.LU R25, [R1+0x380] ;  /* 0x0003800001197983 */ /* 0x000ea80000300800 */
[----:B------:R1:W-:Y:S04]  /*1f4f0*/  STL [R1+0x394], R0 ;  /* 0x0003940001007387 */ /* 0x0003e80000100800 */
[----:B------:R-:W2:Y:S04]  /*1f500*/  LDL.LU R24, [R1+0x37c] ;  /* 0x00037c0001187983 */ /* 0x000ea80000300800 */
        /* <DEDUP_REMOVED lines=19> */
[----:B-1----:R-:W2:Y:S04]  /*1f640*/  LDL.LU R4, [R1+0x324] ;  /* 0x0003240001047983 */ /* 0x002ea80000300800 */
[----:B---3--:R-:W3:Y:S04]  /*1f650*/  LDL.LU R3, [R1+0x320] ;  /* 0x0003200001037983 */ /* 0x008ee80000300800 */
[----:B------:R-:W3:Y:S01]  /*1f660*/  LDL.LU R0, [R1+0x454] ;  /* 0x0004540001007983 */ /* 0x000ee20000300800 */
[----:B----4-:R-:W-:-:S02]  /*1f670*/  SEL R27, R251, R2, !P6 ;  /* 0x00000002fb1b7207 */ /* 0x010fc40007000000 */
[C---:B------:R-:W-:Y:S02]  /*1f680*/  SEL R2, R251.reuse, R250, !P6 ;  /* 0x000000fafb027207 */ /* 0x040fe40007000000 */
[----:B------:R-:W4:Y:S04]  /*1f690*/  LDL.LU R250, [R1+0x31c] ;  /* 0x00031c0001fa7983 */ /* 0x000f280000300800 */
[----:B------:R-:W-:Y:S04]  /*1f6a0*/  STL [R1+0x390], R27 ;  /* 0x0003901b01007387 */ /* 0x000fe80000100800 */
[----:B------:R1:W-:Y:S04]  /*1f6b0*/  STL [R1+0x38c], R2 ;  /* 0x00038c0201007387 */ /* 0x0003e80000100800 */
[----:B-1----:R-:W4:Y:S01]  /*1f6c0*/  LDL.LU R2, [R1+0x318] ;  /* 0x0003180001027983 */ /* 0x002f220000300800 */
[----:B--2---:R-:W-:-:S03]  /*1f6d0*/  SEL R27, R251, R252, !P6 ;  /* 0x000000fcfb1b7207 */ /* 0x004fc60007000000 */
[----:B------:R-:W2:Y:S04]  /*1f6e0*/  LDL.LU R252, [R1+0x314] ;  /* 0x0003140001fc7983 */ /* 0x000ea80000300800 */
[----:B------:R1:W-:Y:S01]  /*1f6f0*/  STL [R1+0x384], R27 ;  /* 0x0003841b01007387 */ /* 0x0003e20000100800 */
[----:B------:R-:W-:-:S05]  /*1f700*/  SEL R28, R251, R26, !P6 ;  /* 0x0000001afb1c7207 */ /* 0x000fca0007000000 */
[----:B------:R-:W-:Y:S01]  /*1f710*/  STL [R1+0x40], R28 ;  /* 0x0000401c01007387 */ /* 0x000fe20000100800 */
[C---:B-1----:R-:W-:Y:S02]  /*1f720*/  SEL R27, R251.reuse, R25, !P6 ;  /* 0x00000019fb1b7207 */ /* 0x042fe40007000000 */
        /* <DEDUP_REMOVED lines=42> */
[----:B---3--:R-:W-:-:S03]  /*1f9d0*/  SEL R5, R251, R3, !P6 ;  /* 0x00000003fb057207 */ /* 0x008fc60007000000 */
[----:B------:R-:W-:Y:S01]  /*1f9e0*/  STL [R1+0x324], R6 ;  /* 0x0003240601007387 */ /* 0x000fe20000100800 */
[----:B------:R-:W-:-:S03]  /*1f9f0*/  SEL R4, R251, R0, !P6 ;  /* 0x00000000fb047207 */ /* 0x000fc60007000000 */
[----:B------:R-:W3:Y:S04]  /*1fa00*/  LDL.LU R3, [R1+0x308] ;  /* 0x0003080001037983 */ /* 0x000ee80000300800 */
[----:B------:R4:W-:Y:S04]  /*1fa10*/  STL [R1+0x320], R5 ;  /* 0x0003200501007387 */ /* 0x0009e80000100800 */
[----:B------:R-:W3:Y:S04]  /*1fa20*/  LDL.LU R0, [R1+0x304] ;  /* 0x0003040001007983 */ /* 0x000ee80000300800 */
[----:B------:R1:W-:Y:S01]  /*1fa30*/  STL [R1], R4 ;  /* 0x0000000401007387 */ /* 0x0003e20000100800 */
[----:B----4-:R-:W-:-:S03]  /*1fa40*/  SEL R5, R251, R250, !P6 ;  /* 0x000000fafb057207 */ /* 0x010fc60007000000 */
[----:B------:R-:W4:Y:S04]  /*1fa50*/  LDL.LU R250, [R1+0x300] ;  /* 0x0003000001fa7983 */ /* 0x000f280000300800 */
[----:B------:R1:W-:Y:S04]  /*1fa60*/  STL [R1+0x31c], R5 ;  /* 0x00031c0501007387 */ /* 0x0003e80000100800 */
[----:B------:R-:W4:Y:S01]  /*1fa70*/  LDL.LU R26, [R1+0x2f4] ;  /* 0x0002f400011a7983 */ /* 0x000f220000300800 */
[----:B-1----:R-:W-:-:S05]  /*1fa80*/  SEL R4, R251, R2, !P6 ;  /* 0x00000002fb047207 */ /* 0x002fca0007000000 */
[----:B------:R1:W-:Y:S01]  /*1fa90*/  STL [R1+0x318], R4 ;  /* 0x0003180401007387 */ /* 0x0003e20000100800 */
[----:B--2---:R-:W-:-:S03]  /*1faa0*/  SEL R2, R251, R252, !P6 ;  /* 0x000000fcfb027207 */ /* 0x004fc60007000000 */
        /* <DEDUP_REMOVED lines=24> */
[----:B------:R-:W2:Y:S01]  /*1fc30*/  LDL.LU R2, [R1+0x3e4] ;  /* 0x0003e40001027983 */ /* 0x000ea20000300800 */
[----:B---3--:R-:W-:-:S03]  /*1fc40*/  SEL R27, R251, R3, !P6 ;  /* 0x00000003fb1b7207 */ /* 0x008fc60007000000 */
[----:B------:R-:W3:Y:S01]  /*1fc50*/  LDL.LU R3, [R1+0x3e0] ;  /* 0x0003e00001037983 */ /* 0x000ee20000300800 */
[----:B------:R-:W-:-:S03]  /*1fc60*/  SEL R0, R251, R0, !P6 ;  /* 0x00000000fb007207 */ /* 0x000fc60007000000 */
[----:B------:R-:W-:Y:S04]  /*1fc70*/  STL [R1+0x308], R27 ;  /* 0x0003081b01007387 */ /* 0x000fe80000100800 */
[----:B------:R1:W-:Y:S04]  /*1fc80*/  STL [R1+0x304], R0 ;  /* 0x0003040001007387 */ /* 0x0003e80000100800 */
[----:B-1----:R-:W3:Y:S01]  /*1fc90*/  LDL.LU R0, [R1+0x3dc] ;  /* 0x0003dc0001007983 */ /* 0x002ee20000300800 */
[----:B----4-:R-:W-:-:S03]  /*1fca0*/  SEL R27, R251, R250, !P6 ;  /* 0x000000fafb1b7207 */ /* 0x010fc60007000000 */
[----:B------:R-:W3:Y:S04]  /*1fcb0*/  LDL.LU R250, [R1+0x3b8] ;  /* 0x0003b80001fa7983 */ /* 0x000ee80000300800 */
[----:B------:R1:W-:Y:S02]  /*1fcc0*/  STL [R1+0x300], R27 ;  /* 0x0003001b01007387 */ /* 0x0003e40000100800 */
[----:B-1----:R-:W-:-:S05]  /*1fcd0*/  SEL R27, R251, R26, !P6 ;  /* 0x0000001afb1b7207 */ /* 0x002fca0007000000 */
[----:B------:R-:W-:Y:S01]  /*1fce0*/  STL [R1+0x2f4], R27 ;  /* 0x0002f41b01007387 */ /* 0x000fe20000100800 */
[C---:B--2---:R-:W-:Y:S02]  /*1fcf0*/  SEL R26, R251.reuse, R25, !P6 ;  /* 0x00000019fb1a7207 */ /* 0x044fe40007000000 */
        /* <DEDUP_REMOVED lines=23> */
[----:B------:R1:W-:Y:S01]  /*1fe70*/  STL [R1+0x2b4], R15 ;  /* 0x0002b40f01007387 */ /* 0x0003e20000100800 */
[----:B------:R-:W-:-:S03]  /*1fe80*/  SEL R13, R251, R12, !P6 ;  /* 0x0000000cfb0d7207 */ /* 0x000fc60007000000 */
[----:B------:R2:W-:Y:S01]  /*1fe90*/  STL [R1+0x2b0], R14 ;  /* 0x0002b00e01007387 */ /* 0x0005e20000100800 */
        /* <DEDUP_REMOVED lines=17> */
[----:B-1----:R-:W4:Y:S04]  /*1ffb0*/  LDL.LU R15, [R1+0x388] ;  /* 0x00038800010f7983 */ /* 0x002f280000300800 */
[----:B------:R-:W-:Y:S04]  /*1ffc0*/  STL [R1+0x280], R5 ;  /* 0x0002800501007387 */ /* 0x000fe80000100800 */
[----:B------:R-:W4:Y:S04]  /*1ffd0*/  LDL.LU R2, [R1+0x39c] ;  /* 0x00039c0001027983 */ /* 0x000f280000300800 */
[----:B------:R-:W-:Y:S04]  /*1ffe0*/  STL [R1+0xcc], R4 ;  /* 0x0000cc0401007387 */ /* 0x000fe80000100800 */
[----:B--2---:R-:W2:Y:S01]  /*1fff0*/  LDL.LU R14, [R1+0x3a8] ;  /* 0x0003a800010e7983 */ /* 0x004ea20000300800 */
[----:B---3--:R-:W-:-:S05]  /*20000*/  SEL R3, R251, R3, !P6 ;  /* 0x00000003fb037207 */ /* 0x008fca0007000000 */
[----:B------:R1:W-:Y:S02]  /*20010*/  STL [R1+0xc8], R3 ;  /* 0x0000c80301007387 */ /* 0x0003e40000100800 */
[C---:B-1----:R-:W-:Y:S02]  /*20020*/  SEL R3, R251.reuse, R144, !P6 ;  /* 0x00000090fb037207 */ /* 0x042fe40007000000 */
[C---:B------:R-:W-:Y:S02]  /*20030*/  SEL R4, R251.reuse, R0, !P6 ;  /* 0x00000000fb047207 */ /* 0x040fe40007000000 */
[----:B------:R-:W-:-:S03]  /*20040*/  SEL R0, R251, R250, !P6 ;  /* 0x000000fafb007207 */ /* 0x000fc60007000000 */
[----:B------:R-:W-:Y:S04]  /*20050*/  STL [R1+0xc4], R4 ;  /* 0x0000c40401007387 */ /* 0x000fe80000100800 */
[----:B------:R-:W3:Y:S04]  /*20060*/  LDL.LU R13, [R1+0x368] ;  /* 0x00036800010d7983 */ /* 0x000ee80000300800 */
[----:B------:R1:W-:Y:S04]  /*20070*/  STL [R1+0xc0], R0 ;  /* 0x0000c00001007387 */ /* 0x0003e80000100800 */
[----:B------:R-:W-:Y:S04]  /*20080*/  STL [R1+0xbc], R3 ;  /* 0x0000bc0301007387 */ /* 0x000fe80000100800 */
[----:B------:R-:W3:Y:S01]  /*20090*/  LDL.LU R12, [R1+0x2dc] ;  /* 0x0002dc00010c7983 */ /* 0x000ee20000300800 */
[----:B-1----:R-:W-:-:S03]  /*200a0*/  SEL R0, R251, R145, !P6 ;  /* 0x00000091fb007207 */ /* 0x002fc60007000000 */
        /* <DEDUP_REMOVED lines=9> */
[----:B------:R-:W3:Y:S01]  /*20140*/  LDL.LU R250, [R1+0x2d0] ;  /* 0x0002d00001fa7983 */ /* 0x000ee20000300800 */
[----:B------:R-:W-:-:S02]  /*20150*/  SEL R4, R251, R146, !P6 ;  /* 0x00000092fb047207 */ /* 0x000fc40007000000 */
[----:B------:R-:W-:-:S03]  /*20160*/  SEL R3, R251, R147, !P6 ;  /* 0x00000093fb037207 */ /* 0x000fc60007000000 */
[----:B------:R1:W-:Y:S01]  /*20170*/  STL [R1+0xb4], R4 ;  /* 0x0000b40401007387 */ /* 0x0003e20000100800 */
[----:B------:R-:W-:-:S03]  /*20180*/  SEL R16, R251, R149, !P6 ;  /* 0x00000095fb107207 */ /* 0x000fc60007000000 */
[----:B------:R1:W-:Y:S02]  /*20190*/  STL [R1+0xb0], R3 ;  /* 0x0000b00301007387 */ /* 0x0003e40000100800 */
[C---:B-1----:R-:W-:Y:S02]  /*201a0*/  SEL R4, R251.reuse, R148, !P6 ;  /* 0x00000094fb047207 */ /* 0x042fe40007000000 */
[----:B------:R-:W-:-:S03]  /*201b0*/  SEL R3, R251, R150, !P6 ;  /* 0x00000096fb037207 */ /* 0x000fc60007000000 */
[----:B------:R1:W-:Y:S01]  /*201c0*/  STL [R1+0xa4], R4 ;  /* 0x0000a40401007387 */ /* 0x0003e20000100800 */
[----:B------:R-:W-:-:S03]  /*201d0*/  SEL R17, R251, R152, !P6 ;  /* 0x00000098fb117207 */ /* 0x000fc60007000000 */
[----:B-1----:R-:W3:Y:S04]  /*201e0*/  LDL.LU R4, [R1+0x298] ;  /* 0x0002980001047983 */ /* 0x002ee80000300800 */
[----:B------:R1:W-:Y:S04]  /*201f0*/  STL [R1+0x9c], R16 ;  /* 0x00009c1001007387 */ /* 0x0003e80000100800 */
[----:B------:R1:W-:Y:S02]  /*20200*/  STL [R1+0x94], R3 ;  /* 0x0000940301007387 */ /* 0x0003e40000100800 */
[----:B-1----:R-:W-:-:S02]  /*20210*/  SEL R16, R251, R151, !P6 ;  /* 0x00000097fb107207 */ /* 0x002fc40007000000 */
[----:B------:R-:W3:Y:S04]  /*20220*/  LDL.LU R3, [R1+0x294] ;  /* 0x0002940001037983 */ /* 0x000ee80000300800 */
[----:B------:R1:W-:Y:S01]  /*20230*/  STL [R1+0x8c], R16 ;  /* 0x00008c1001007387 */ /* 0x0003e20000100800 */
[----:B------:R-:W-:-:S03]  /*20240*/  SEL R18, R251, R154, !P6 ;  /* 0x0000009afb127207 */ /* 0x000fc60007000000 */
[----:B------:R1:W-:Y:S02]  /*20250*/  STL [R1+0x88], R17 ;  /* 0x0000881101007387 */ /* 0x0003e40000100800 */
[C---:B-1----:R-:W-:Y:S02]  /*20260*/  SEL R16, R251.reuse, R153, !P6 ;  /* 0x00000099fb107207 */ /* 0x042fe40007000000 */
[----:B------:R-:W-:-:S03]  /*20270*/  SEL R17, R251, R155, !P6 ;  /* 0x0000009bfb117207 */ /* 0x000fc60007000000 */
[----:B------:R4:W-:Y:S04]  /*20280*/  STL [R1+0x7c], R16 ;  /* 0x00007c1001007387 */ /* 0x0009e80000100800 */
[----:B------:R-:W-:Y:S04]  /*20290*/  STL [R1+0x68], R18 ;  /* 0x0000681201007387 */ /* 0x000fe80000100800 */
[----:B------:R-:W-:Y:S01]  /*202a0*/  STL [R1+0x60], R17 ;  /* 0x0000601101007387 */ /* 0x000fe20000100800 */
[C---:B----4-:R-:W-:Y:S02]  /*202b0*/  SEL R16, R251.reuse, R15, !P6 ;  /* 0x0000000ffb107207 */ /* 0x050fe40007000000 */
[----:B------:R-:W-:-:S02]  /*202c0*/  SEL R15, R251, R2, !P6 ;  /* 0x00000002fb0f7207 */ /* 0x000fc40007000000 */
[----:B------:R-:W4:Y:S04]  /*202d0*/  LDL.LU R2, [R1+0x28c] ;  /* 0x00028c0001027983 */ /* 0x000f280000300800 */
[----:B------:R2:W-:Y:S04]  /*202e0*/  STL [R1+0x5c], R16 ;  /* 0x00005c1001007387 */ /* 0x0005e80000100800 */
[----:B------:R1:W-:Y:S01]  /*202f0*/  STL [R1+0x58], R15 ;  /* 0x0000580f01007387 */ /* 0x0003e20000100800 */
[C---:B--2---:R-:W-:Y:S02]  /*20300*/  SEL R16, R251.reuse, R14, !P6 ;  /* 0x0000000efb107207 */ /* 0x044fe40007000000 */
[----:B------:R-:W-:-:S02]  /*20310*/  SEL R14, R251, R157, !P6 ;  /* 0x0000009dfb0e7207 */ /* 0x000fc40007000000 */
[C---:B-1----:R-:W-:Y:S01]  /*20320*/  SEL R15, R251.reuse, R156, !P6 ;  /* 0x0000009cfb0f7207 */ /* 0x042fe20007000000 */
[----:B------:R1:W-:Y:S04]  /*20330*/  STL [R1+0x54], R16 ;  /* 0x0000541001007387 */ /* 0x0003e80000100800 */
[----:B------:R-:W-:Y:S04]  /*20340*/  STL [R1+0x50], R15 ;  /* 0x0000500f01007387 */ /* 0x000fe80000100800 */
[----:B------:R2:W-:Y:S01]  /*20350*/  STL [R1+0x48], R14 ;  /* 0x0000480e01007387 */ /* 0x0005e20000100800 */
[----:B-1----:R-:W-:-:S05]  /*20360*/  SEL R16, R251, R158, !P6 ;  /* 0x0000009efb107207 */ /* 0x002fca0007000000 */
[----:B------:R1:W-:Y:S01]  /*20370*/  STL [R1+0x3c], R16 ;  /* 0x00003c1001007387 */ /* 0x0003e20000100800 */
[C---:B--2---:R-:W-:Y:S02]  /*20380*/  SEL R14, R251.reuse, R159, !P6 ;  /* 0x0000009ffb0e7207 */ /* 0x044fe40007000000 */
[----:B---3--:R-:W-:-:S05]  /*20390*/  SEL R15, R251, R13, !P6 ;  /* 0x0000000dfb0f7207 */ /* 0x008fca0007000000 */
        /* <DEDUP_REMOVED lines=18> */
[----:B-1----:R-:W2:Y:S04]  /*204c0*/  LDL.LU R16, [R1+0x274] ;  /* 0x0002740001107983 */ /* 0x002ea80000300800 */
[----:B------:R1:W-:Y:S04]  /*204d0*/  STL [R1+0x14], R6 ;  /* 0x0000140601007387 */ /* 0x0003e80000100800 */
[----:B------:R-:W3:Y:S04]  /*204e0*/  LDL.LU R0, [R1+0x27c] ;  /* 0x00027c0001007983 */ /* 0x000ee80000300800 */
[----:B------:R1:W-:Y:S02]  /*204f0*/  STL [R1+0x10], R5 ;  /* 0x0000100501007387 */ /* 0x0003e40000100800 */
[----:B-1----:R-:W-:-:S02]  /*20500*/  SEL R6, R251, R250, !P6 ;  /* 0x000000fafb067207 */ /* 0x002fc40007000000 */
[----:B------:R-:W3:Y:S01]  /*20510*/  LDL.LU R250, [R1+0x278] ;  /* 0x0002780001fa7983 */ /* 0x000ee20000300800 */
[C---:B------:R-:W-:Y:S02]  /*20520*/  SEL R161, R251.reuse, R161, !P6 ;  /* 0x000000a1fba17207 */ /* 0x040fe40007000000 */
[C---:B------:R-:W-:Y:S01]  /*20530*/  SEL R5, R251.reuse, R160, !P6 ;  /* 0x000000a0fb057207 */ /* 0x040fe20007000000 */
[----:B------:R-:W-:Y:S04]  /*20540*/  STL [R1+0xc], R6 ;  /* 0x00000c0601007387 */ /* 0x000fe80000100800 */
[----:B------:R1:W-:Y:S01]  /*20550*/  STL [R1+0x4], R5 ;  /* 0x0000040501007387 */ /* 0x0003e20000100800 */
[----:B------:R-:W-:-:S05]  /*20560*/  SEL R160, R251, R4, !P6 ;  /* 0x00000004fba07207 */ /* 0x000fca0007000000 */
[----:B------:R-:W-:Y:S04]  /*20570*/  STL.64 [R1+0x2bf0], R160 ;  /* 0x002bf0a001007387 */ /* 0x000fe80000100a00 */
[----:B------:R-:W3:Y:S04]  /*20580*/  LDL.LU R24, [R1+0x260] ;  /* 0x0002600001187983 */ /* 0x000ee80000300800 */
[----:B------:R-:W3:Y:S04]  /*20590*/  LDL.LU R23, [R1+0x264] ;  /* 0x0002640001177983 */ /* 0x000ee80000300800 */
[----:B------:R-:W3:Y:S01]  /*205a0*/  LDL.LU R22, [R1+0x270] ;  /* 0x0002700001167983 */ /* 0x000ee20000300800 */
[----:B------:R-:W-:-:S03]  /*205b0*/  SEL R159, R251, R3, !P6 ;  /* 0x00000003fb9f7207 */ /* 0x000fc60007000000 */
[----:B------:R-:W3:Y:S04]  /*205c0*/  LDL.LU R21, [R1+0x26c] ;  /* 0x00026c0001157983 */ /* 0x000ee80000300800 */
[----:B------:R-:W3:Y:S01]  /*205d0*/  LDL.LU R20, [R1+0x268] ;  /* 0x0002680001147983 */ /* 0x000ee20000300800 */
[----:B----4-:R-:W-:-:S03]  /*205e0*/  SEL R158, R251, R2, !P6 ;  /* 0x00000002fb9e7207 */ /* 0x010fc60007000000 */
[----:B------:R-:W4:Y:S04]  /*205f0*/  LDL.LU R2, [R1+0x25c] ;  /* 0x00025c0001027983 */ /* 0x000f280000300800 */
[----:B------:R-:W4:Y:S04]  /*20600*/  LDL.LU R3, [R1+0x258] ;  /* 0x0002580001037983 */ /* 0x000f280000300800 */
[----:B------:R-:W4:Y:S04]  /*20610*/  LDL.LU R4, [R1+0x228] ;  /* 0x0002280001047983 */ /* 0x000f280000300800 */
[----:B-1----:R-:W4:Y:S04]  /*20620*/  LDL.LU R5, [R1+0x250] ;  /* 0x0002500001057983 */ /* 0x002f280000300800 */
        /* <DEDUP_REMOVED lines=10> */
[----:B------:R-:W-:Y:S01]  /*206d0*/  STL.64 [R1+0x2bf8], R158 ;  /* 0x002bf89e01007387 */ /* 0x000fe20000100a00 */
[----:B--2---:R-:W-:-:S03]  /*206e0*/  SEL R157, R251, R16, !P6 ;  /* 0x00000010fb9d7207 */ /* 0x004fc60007000000 */
[----:B------:R-:W2:Y:S04]  /*206f0*/  LDL.LU R16, [R1+0x21c] ;  /* 0x00021c0001107983 */ /* 0x000ea80000300800 */
[----:B------:R-:W2:Y:S01]  /*20700*/  LDL.LU R17, [R1+0x224] ;  /* 0x0002240001117983 */ /* 0x000ea20000300800 */
[----:B---3--:R-:W-:-:S03]  /*20710*/  SEL R156, R251, R0, !P6 ;  /* 0x00000000fb9c7207 */ /* 0x008fc60007000000 */
[----:B------:R-:W3:Y:S04]  /*20720*/  LDL.LU R18, [R1+0x220] ;  /* 0x0002200001127983 */ /* 0x000ee80000300800 */
[----:B------:R-:W2:Y:S01]  /*20730*/  LDL.LU R19, [R1+0x218] ;  /* 0x0002180001137983 */ /* 0x000ea20000300800 */
[----:B------:R-:W-:-:S03]  /*20740*/  SEL R155, R251, R250, !P6 ;  /* 0x000000fafb9b7207 */ /* 0x000fc60007000000 */
[----:B------:R-:W2:Y:S04]  /*20750*/  LDL.LU R0, [R1+0x204] ;  /* 0x0002040001007983 */ /* 0x000ea80000300800 */
[----:B------:R-:W3:Y:S01]  /*20760*/  LDL.LU R250, [R1+0x214] ;  /* 0x0002140001fa7983 */ /* 0x000ee20000300800 */
[C---:B------:R-:W-:Y:S02]  /*20770*/  SEL R153, R251.reuse, R24, !P6 ;  /* 0x00000018fb997207 */ /* 0x040fe40007000000 */
[C---:B------:R-:W-:Y:S02]  /*20780*/  SEL R152, R251.reuse, R23, !P6 ;  /* 0x00000017fb987207 */ /* 0x040fe40007000000 */
[C---:B------:R-:W-:Y:S02]  /*20790*/  SEL R151, R251.reuse, R22, !P6 ;  /* 0x00000016fb977207 */ /* 0x040fe40007000000 */
        /* <DEDUP_REMOVED lines=23> */
[----:B------:R-:W4:Y:S01]  /*20910*/  LDL.LU R45, [R1+0x1b0] ;  /* 0x0001b000012d7983 */ /* 0x000f220000300800 */
[----:B------:R-:W-:-:S03]  /*20920*/  SEL R149, R251, R20, !P6 ;  /* 0x00000014fb957207 */ /* 0x000fc60007000000 */
[----:B------:R-:W4:Y:S01]  /*20930*/  LDL.LU R46, [R1+0x1ac] ;  /* 0x0001ac00012e7983 */ /* 0x000f220000300800 */
[----:B------:R-:W-:-:S03]  /*20940*/  SEL R150, R251, R21, !P6 ;  /* 0x00000015fb967207 */ /* 0x000fc60007000000 */
[----:B------:R-:W4:Y:S04]  /*20950*/  LDL.LU R47, [R1+0x1a8] ;  /* 0x0001a800012f7983 */ /* 0x000f280000300800 */
[----:B------:R-:W4:Y:S04]  /*20960*/  LDL.LU R48, [R1+0x1a4] ;  /* 0x0001a40001307983 */ /* 0x000f280000300800 */
[----:B------:R-:W4:Y:S04]  /*20970*/  LDL.LU R49, [R1+0x1a0] ;  /* 0x0001a00001317983 */ /* 0x000f280000300800 */
[----:B------:R-:W4:Y:S01]  /*20980*/  LDL.LU R50, [R1+0x19c] ;  /* 0x00019c0001327983 */ /* 0x000f220000300800 */
[----:B--2---:R-:W-:-:S03]  /*20990*/  SEL R20, R251, R0, !P6 ;  /* 0x00000000fb147207 */ /* 0x004fc60007000000 */
[----:B------:R-:W2:Y:S01]  /*209a0*/  LDL.LU R0, [R1+0x198] ;  /* 0x0001980001007983 */ /* 0x000ea20000300800 */
[----:B---3--:R-:W-:-:S03]  /*209b0*/  SEL R21, R251, R250, !P6 ;  /* 0x000000fafb157207 */ /* 0x008fc60007000000 */
[----:B------:R-:W3:Y:S04]  /*209c0*/  LDL.LU R250, [R1+0x194] ;  /* 0x0001940001fa7983 */ /* 0x000ee80000300800 */
        /* <DEDUP_REMOVED lines=52> */
[----:B------:R-:W3:Y:S01]  /*20d10*/  LDL.LU R250, [R1+0xd0] ;  /* 0x0000d00001fa7983 */ /* 0x000ee20000300800 */
[C---:B------:R-:W-:Y:S02]  /*20d20*/  SEL R117, R251.reuse, R240, !P6 ;  /* 0x000000f0fb757207 */ /* 0x040fe40007000000 */
[C---:B------:R-:W-:Y:S02]  /*20d30*/  SEL R113, R251.reuse, R241, !P6 ;  /* 0x000000f1fb717207 */ /* 0x040fe40007000000 */
[C---:B------:R-:W-:Y:S02]  /*20d40*/  SEL R109, R251.reuse, R242, !P6 ;  /* 0x000000f2fb6d7207 */ /* 0x040fe40007000000 */
[C---:B------:R-:W-:Y:S01]  /*20d50*/  SEL R107, R251.reuse, R243, !P6 ;  /* 0x000000f3fb6b7207 */ /* 0x040fe20007000000 */
[----:B------:R-:W-:Y:S01]  /*20d60*/  STL [R1+0x2bec], R117 ;  /* 0x002bec7501007387 */ /* 0x000fe20000100800 */
[C---:B------:R-:W-:Y:S02]  /*20d70*/  SEL R106, R251.reuse, R244, !P6 ;  /* 0x000000f4fb6a7207 */ /* 0x040fe40007000000 */
[C---:B------:R-:W-:Y:S01]  /*20d80*/  SEL R105, R251.reuse, R245, !P6 ;  /* 0x000000f5fb697207 */ /* 0x040fe20007000000 */
[----:B------:R1:W-:Y:S01]  /*20d90*/  STL [R1+0x2be8], R113 ;  /* 0x002be87101007387 */ /* 0x0003e20000100800 */
[----:B------:R-:W-:-:S02]  /*20da0*/  SEL R104, R251, R246, !P6 ;  /* 0x000000f6fb687207 */ /* 0x000fc40007000000 */
[C---:B------:R-:W-:Y:S01]  /*20db0*/  SEL R103, R251.reuse, R247, !P6 ;  /* 0x000000f7fb677207 */ /* 0x040fe20007000000 */
[----:B------:R-:W-:Y:S01]  /*20dc0*/  STL [R1+0x2be4], R109 ;  /* 0x002be46d01007387 */ /* 0x000fe20000100800 */
[----:B------:R-:W-:-:S03]  /*20dd0*/  SEL R102, R251, R248, !P6 ;  /* 0x000000f8fb667207 */ /* 0x000fc60007000000 */
[----:B------:R-:W-:Y:S01]  /*20de0*/  STL [R1+0x2be0], R107 ;  /* 0x002be06b01007387 */ /* 0x000fe20000100800 */
[----:B-1----:R-:W-:-:S03]  /*20df0*/  IMAD.MOV.U32 R113, RZ, RZ, c[0x0][0x188] ;  /* 0x00006200ff717624 */ /* 0x002fc600078e00ff */
[----:B------:R-:W-:Y:S01]  /*20e00*/  STL [R1+0x2bdc], R106 ;  /* 0x002bdc6a01007387 */ /* 0x000fe20000100800 */
[----:B------:R-:W-:-:S03]  /*20e10*/  SEL R252, R251, R252, !P6 ;  /* 0x000000fcfbfc7207 */ /* 0x000fc60007000000 */
[----:B------:R-:W-:Y:S01]  /*20e20*/  STL [R1+0x2bd8], R105 ;  /* 0x002bd86901007387 */ /* 0x000fe20000100800 */
[----:B------:R-:W-:Y:S01]  /*20e30*/  SEL R162, R251, R162, !P6 ;  /* 0x000000a2fba27207 */ /* 0x000fe20007000000 */
[----:B------:R-:W-:Y:S01]  /*20e40*/  IMAD.SHL.U32 R154, R113, 0x4, RZ ;  /* 0x00000004719a7824 */ /* 0x000fe200078e00ff */
[C---:B------:R-:W-:Y:S01]  /*20e50*/  SEL R163, R251.reuse, R163, !P6 ;  /* 0x000000a3fba37207 */ /* 0x040fe20007000000 */
[----:B------:R-:W-:Y:S01]  /*20e60*/  STL [R1+0x2bd4], R104 ;  /* 0x002bd46801007387 */ /* 0x000fe20000100800 */
[C---:B------:R-:W-:Y:S02]  /*20e70*/  SEL R164, R251.reuse, R164, !P6 ;  /* 0x000000a4fba47207 */ /* 0x040fe40007000000 */
[C---:B----4-:R-:W-:Y:S01]  /*20e80*/  SEL R2, R251.reuse, R2, !P6 ;  /* 0x00000002fb027207 */ /* 0x050fe20007000000 */
[----:B------:R-:W-:Y:S01]  /*20e90*/  STL [R1+0x2bd0], R103 ;  /* 0x002bd06701007387 */ /* 0x000fe20000100800 */
[C---:B------:R-:W-:Y:S02]  /*20ea0*/  SEL R3, R251.reuse, R3, !P6 ;  /* 0x00000003fb037207 */ /* 0x040fe40007000000 */
[C---:B------:R-:W-:Y:S01]  /*20eb0*/  SEL R4, R251.reuse, R4, !P6 ;  /* 0x00000004fb047207 */ /* 0x040fe20007000000 */
[----:B------:R1:W-:Y:S01]  /*20ec0*/  STL [R1+0x2bc8], R102 ;  /* 0x002bc86601007387 */ /* 0x0003e20000100800 */
[----:B------:R-:W-:-:S02]  /*20ed0*/  SEL R5, R251, R5, !P6 ;  /* 0x00000005fb057207 */ /* 0x000fc40007000000 */
[C---:B------:R-:W-:Y:S02]  /*20ee0*/  SEL R6, R251.reuse, R6, !P6 ;  /* 0x00000006fb067207 */ /* 0x040fe40007000000 */
[C---:B------:R-:W-:Y:S02]  /*20ef0*/  SEL R7, R251.reuse, R7, !P6 ;  /* 0x00000007fb077207 */ /* 0x040fe40007000000 */
[C---:B------:R-:W-:Y:S02]  /*20f00*/  SEL R8, R251.reuse, R8, !P6 ;  /* 0x00000008fb087207 */ /* 0x040fe40007000000 */
[C---:B------:R-:W-:Y:S02]  /*20f10*/  SEL R9, R251.reuse, R9, !P6 ;  /* 0x00000009fb097207 */ /* 0x040fe40007000000 */
[C---:B------:R-:W-:Y:S02]  /*20f20*/  SEL R10, R251.reuse, R10, !P6 ;  /* 0x0000000afb0a7207 */ /* 0x040fe40007000000 */
        /* <DEDUP_REMOVED lines=109> */
[C---:B---3--:R-:W-:Y:S02]  /*21600*/  SEL R101, R251.reuse, R250, !P6 ;  /* 0x000000fafb657207 */ /* 0x048fe40007000000 */
[----:B------:R-:W3:Y:S01]  /*21610*/  S2R R250, SR_TID.X ;  /* 0x0000000000fa7919 */ /* 0x000ee20000002100 */
[C---:B--2---:R-:W-:Y:S02]  /*21620*/  SEL R100, R251.reuse, R0, !P6 ;  /* 0x00000000fb647207 */ /* 0x044fe40007000000 */
        /* <DEDUP_REMOVED lines=8> */
[----:B---3--:R-:W-:Y:S02]  /*216b0*/  LOP3.LUT R250, R250, 0x7f, RZ, 0xc0, !PT ;  /* 0x0000007ffafa7812 */ /* 0x008fe400078ec0ff */
[----:B------:R-:W-:-:S02]  /*216c0*/  SEL R199, R251, R199, !P6 ;  /* 0x000000c7fbc77207 */ /* 0x000fc40007000000 */
[C---:B------:R-:W-:Y:S01]  /*216d0*/  SEL R200, R251.reuse, R200, !P6 ;  /* 0x000000c8fbc87207 */ /* 0x040fe20007000000 */
[----:B------:R-:W-:Y:S01]  /*216e0*/  IMAD.SHL.U32 R117, R250, 0x4, RZ ;  /* 0x00000004fa757824 */ /* 0x000fe200078e00ff */
[C---:B------:R-:W-:Y:S01]  /*216f0*/  SEL R201, R251.reuse, R201, !P6 ;  /* 0x000000c9fbc97207 */ /* 0x040fe20007000000 */
[----:B------:R-:W-:Y:S01]  /*21700*/  IMAD.MOV.U32 R250, RZ, RZ, c[0x0][0x180] ;  /* 0x00006000fffa7624 */ /* 0x000fe200078e00ff */
        /* <DEDUP_REMOVED lines=36> */
[----:B------:R-:W-:Y:S02]  /*21950*/  SEL R251, R251, R249, !P6 ;  /* 0x000000f9fbfb7207 */ /* 0x000fe40007000000 */
[-C--:B-1----:R-:W-:Y:S02]  /*21960*/  LEA R102, P6, R113, R204.reuse, 0x4 ;  /* 0x000000cc71667211 */ /* 0x082fe400078c20ff */
[----:B------:R-:W-:Y:S01]  /*21970*/  IADD3 R0, R117, 0x100000, RZ ;  /* 0x0010000075007810 */ /* 0x000fe20007ffe0ff */
[C---:B------:R-:W-:Y:S01]  /*21980*/  IMAD.SHL.U32 R146, R113.reuse, 0x8, RZ ;  /* 0x0000000871927824 */ /* 0x040fe200078e00ff */
[----:B------:R-:W-:Y:S01]  /*21990*/  IADD3 R145, R250, -0xd, RZ ;  /* 0xfffffff3fa917810 */ /* 0x000fe20007ffe0ff */
[----:B------:R-:W-:Y:S01]  /*219a0*/  ULDC.64 UR8, c[0x0][0x118] ;  /* 0x0000460000087ab9 */ /* 0x000fe20000000a00 */
[----:B------:R-:W-:Y:S01]  /*219b0*/  LEA.HI.X.SX32 R103, R154, R205, 0x2, P6 ;  /* 0x000000cd9a677211 */ /* 0x000fe200030f16ff */
[----:B------:R1:W-:Y:S01]  /*219c0*/  LDGSTS.E [R0+-0x40000], [R204.64], !P5 ;  /* 0xc0000000cc007fae */ /* 0x0003e2000e921848 */
[----:B------:R-:W-:-:S02]  /*219d0*/  LEA R206, P6, R113, R204, 0x5 ;  /* 0x000000cc71ce7211 */ /* 0x000fc400078c28ff */
[----:B------:R-:W-:Y:S01]  /*219e0*/  ISETP.GE.U32.AND P5, PT, R145, 0x7fffff74, PT ;  /* 0x7fffff749100780c */ /* 0x000fe20003fa6070 */
[----:B------:R1:W-:Y:S01]  /*219f0*/  LDGSTS.E [R0+-0x3f800], [R102.64], !P4 ;  /* 0xc080000066007fae */ /* 0x0003e2000e121848 */
[----:B------:R-:W-:Y:S02]  /*21a00*/  IADD3 R145, R250, -0x11, RZ ;  /* 0xffffffeffa917810 */ /* 0x000fe40007ffe0ff */
[----:B------:R-:W-:Y:S01]  /*21a10*/  LEA.HI.X.SX32 R207, R146, R205, 0x2, P6 ;  /* 0x000000cd92cf7211 */ /* 0x000fe200030f16ff */
[----:B------:R-:W-:Y:S01]  /*21a20*/  IMAD.MOV.U32 R211, RZ, RZ, c[0x0][0x188] ;  /* 0x00006200ffd37624 */ /* 0x000fe200078e00ff */
[----:B------:R-:W-:Y:S01]  /*21a30*/  ISETP.GE.U32.AND P4, PT, R145, 0x7fffff70, PT ;  /* 0x7fffff709100780c */ /* 0x000fe20003f86070 */
[C---:B------:R-:W-:Y:S02]  /*21a40*/  IMAD R145, R113.reuse, 0x14, RZ ;  /* 0x0000001471917824 */ /* 0x040fe400078e02ff */
[----:B------:R1:W-:Y:S01]  /*21a50*/  LDGSTS.E [R0+-0x3f000], [R206.64], !P3 ;  /* 0xc1000000ce007fae */ /* 0x0003e2000d921848 */
[----:B------:R-:W-:-:S02]  /*21a60*/  IMAD R147, R113, 0x5, RZ ;  /* 0x0000000571937824 */ /* 0x000fc400078e02ff */
[----:B------:R-:W-:Y:S01]  /*21a70*/  IMAD R212, R211, 0xc, RZ ;  /* 0x0000000cd3d47824 */ /* 0x000fe200078e02ff */
[----:B------:R-:W-:Y:S01]  /*21a80*/  IADD3 R160, P6, R145, R204, RZ ;  /* 0x000000cc91a07210 */ /* 0x000fe20007fde0ff */
[----:B------:R-:W-:Y:S02]  /*21a90*/  IMAD R146, R113, 0x30, RZ ;  /* 0x0000003071927824 */ /* 0x000fe400078e02ff */
[----:B------:R-:W-:Y:S02]  /*21aa0*/  IMAD R211, R211, 0x7c, RZ ;  /* 0x0000007cd3d37824 */ /* 0x000fe400078e02ff */
[----:B-1----:R-:W-:Y:S01]  /*21ab0*/  IMAD R0, R113, 0x1f0, RZ ;  /* 0x000001f071007824 */ /* 0x002fe200078e02ff */
[----:B------:R-:W-:-:S04]  /*21ac0*/  LEA.HI.X.SX32 R161, R147, R205, 0x2, P6 ;  /* 0x000000cd93a17211 */ /* 0x000fc800030f16ff */
[-C--:B------:R-:W-:Y:S01]  /*21ad0*/  IADD3 R158, P3, R0, R204.reuse, RZ ;  /* 0x000000cc009e7210 */ /* 0x080fe20007f7e0ff */
[----:B------:R-:W-:Y:S01]  /*21ae0*/  IMAD R148, R113, 0x1e0, RZ ;  /* 0x000001e071947824 */ /* 0x000fe200078e02ff */
[----:B------:R-:W-:Y:S02]  /*21af0*/  IADD3 R208, P6, R146, R204, RZ ;  /* 0x000000cc92d07210 */ /* 0x000fe40007fde0ff */
[-C--:B------:R-:W-:Y:S01]  /*21b00*/  LEA.HI.X.SX32 R159, R211, R205.reuse, 0x2, P3 ;  /* 0x000000cdd39f7211 */ /* 0x080fe200018f16ff */
[----:B------:R-:W-:Y:S01]  /*21b10*/  IMAD.MOV.U32 R211, RZ, RZ, c[0x0][0x188] ;  /* 0x00006200ffd37624 */ /* 0x000fe200078e00ff */
[----:B------:R-:W-:Y:S01]  /*21b20*/  STL [R1+0x2bcc], R251 ;  /* 0x002bccfb01007387 */ /* 0x000fe20000100800 */
[----:B------:R-:W-:Y:S02]  /*21b30*/  LEA.HI.X.SX32 R209, R212, R205, 0x2, P6 ;  /* 0x000000cdd4d17211 */ /* 0x000fe400030f16ff */
[----:B------:R-:W-:Y:S01]  /*21b40*/  IMAD R212, R211, 0x78, RZ ;  /* 0x00000078d3d47824 */ /* 0x000fe200078e02ff */
[----:B------:R1:W-:Y:S01]  /*21b50*/  STL.64 [R1+0xcb8], R102 ;  /* 0x000cb86601007387 */ /* 0x0003e20000100a00 */
[----:B------:R-:W-:Y:S01]  /*21b60*/  IADD3 R0, R117, 0x100000, RZ ;  /* 0x0010000075007810 */ /* 0x000fe20007ffe0ff */
[----:B------:R-:W-:-:S04]  /*21b70*/  IMAD R210, R113, 0x1d0, RZ ;  /* 0x000001d071d27824 */ /* 0x000fc800078e02ff */
[----:B------:R2:W-:Y:S01]  /*21b80*/  LDGSTS.E [R0+-0x3e800], [R208.64], !P5 ;  /* 0xc1800000d0007fae */ /* 0x0005e2000e921848 */
[-C--:B-1----:R-:W-:Y:S02]  /*21b90*/  IADD3 R102, P6, R148, R204.reuse, RZ ;  /* 0x000000cc94667210 */ /* 0x082fe40007fde0ff */
[----:B------:R-:W-:Y:S02]  /*21ba0*/  IADD3 R104, P5, R210, R204, RZ ;  /* 0x000000ccd2687210 */ /* 0x000fe40007fbe0ff */
[----:B------:R-:W-:Y:S01]  /*21bb0*/  LEA.HI.X.SX32 R103, R212, R205, 0x2, P6 ;  /* 0x000000cdd4677211 */ /* 0x000fe200030f16ff */
[----:B------:R-:W-:Y:S01]  /*21bc0*/  IMAD R212, R211, 0x74, RZ ;  /* 0x00000074d3d47824 */ /* 0x000fe200078e02ff */
[----:B------:R-:W-:Y:S01]  /*21bd0*/  IADD3 R147, R250, -0x15, RZ ;  /* 0xffffffebfa937810 */ /* 0x000fe20007ffe0ff */
[----:B--2---:R-:W-:-:S03]  /*21be0*/  IMAD R0, R113, 0x1b0, RZ ;  /* 0x000001b071007824 */ /* 0x004fc600078e02ff */
[-C--:B------:R-:W-:Y:S01]  /*21bf0*/  LEA.HI.X.SX32 R105, R212, R205.reuse, 0x2, P5 ;  /* 0x000000cdd4697211 */ /* 0x080fe200028f16ff */
[----:B------:R-:W-:Y:S01]  /*21c00*/  IMAD.MOV.U32 R212, RZ, RZ, c[0x0][0x188] ;  /* 0x00006200ffd47624 */ /* 0x000fe200078e00ff */
[----:B------:R1:W-:Y:S01]  /*21c10*/  STL.64 [R1+0x2a78], R206 ;  /* 0x002a78ce01007387 */ /* 0x0003e20000100a00 */
[----:B------:R-:W-:Y:S01]  /*21c20*/  IMAD.SHL.U32 R211, R113, 0x10, RZ ;  /* 0x0000001071d37824 */ /* 0x000fe200078e00ff */
[----:B------:R-:W-:Y:S01]  /*21c30*/  ISETP.GE.U32.AND P3, PT, R147, 0x7fffff6c, PT ;  /* 0x7fffff6c9300780c */ /* 0x000fe20003f66070 */
[----:B------:R-:W-:Y:S01]  /*21c40*/  IMAD R212, R212, 0x6c, RZ ;  /* 0x0000006cd4d47824 */ /* 0x000fe200078e02ff */
[C---:B------:R-:W-:Y:S01]  /*21c50*/  LEA R210, P6, R113.reuse, R204, 0x6 ;  /* 0x000000cc71d27211 */ /* 0x040fe200078c30ff */
[----:B------:R-:W-:Y:S01]  /*21c60*/  IMAD R148, R113, 0x50, RZ ;  /* 0x0000005071947824 */ /* 0x000fe200078e02ff */
[----:B------:R-:W-:Y:S01]  /*21c70*/  IADD3 R147, R250, -0x19, RZ ;  /* 0xffffffe7fa937810 */ /* 0x000fe20007ffe0ff */
[----:B------:R-:W-:Y:S01]  /*21c80*/  STL.64 [R1+0xca8], R160 ;  /* 0x000ca8a001007387 */ /* 0x000fe20000100a00 */
[----:B------:R-:W-:-:S02]  /*21c90*/  LEA.HI.X.SX32 R211, R211, R205, 0x2, P6 ;  /* 0x000000cdd3d37211 */ /* 0x000fc400030f16ff */
[-C--:B-1----:R-:W-:Y:S01]  /*21ca0*/  IADD3 R206, P5, R0, R204.reuse, RZ ;  /* 0x000000cc00ce7210 */ /* 0x082fe20007fbe0ff */
[----:B------:R-:W-:Y:S01]  /*21cb0*/  STL.64 [R1+0xc88], R158 ;  /* 0x000c889e01007387 */ /* 0x000fe20000100a00 */
[----:B------:R-:W-:Y:S02]  /*21cc0*/  IADD3 R0, R117, 0x100000, RZ ;  /* 0x0010000075007810 */ /* 0x000fe40007ffe0ff */
[----:B------:R-:W-:Y:S01]  /*21cd0*/  LEA.HI.X.SX32 R207, R212, R205, 0x2, P5 ;  /* 0x000000cdd4cf7211 */ /* 0x000fe200028f16ff */
[----:B------:R-:W-:Y:S01]  /*21ce0*/  STL.64 [R1+0x2a80], R208 ;  /* 0x002a80d001007387 */ /* 0x000fe20000100a00 */
[----:B------:R-:W-:Y:S01]  /*21cf0*/  ISETP.GE.U32.AND P5, PT, R147, 0x7fffff68, PT ;  /* 0x7fffff689300780c */ /* 0x000fe20003fa6070 */
[----:B------:R-:W-:Y:S01]  /*21d00*/  IMAD R214, R113, 0x1a0, RZ ;  /* 0x000001a071d67824 */ /* 0x000fe200078e02ff */
[----:B------:R-:W-:Y:S01]  /*21d10*/  IADD3 R147, R250, -0x1d, RZ ;  /* 0xffffffe3fa937810 */ /* 0x000fe20007ffe0ff */
[----:B------:R-:W-:Y:S01]  /*21d20*/  IMAD.MOV.U32 R215, RZ, RZ, c[0x0][0x188] ;  /* 0x00006200ffd77624 */ /* 0x000fe200078e00ff */
[----:B------:R-:W-:Y:S01]  /*21d30*/  IADD3 R212, P6, R148, R204, RZ ;  /* 0x000000cc94d47210 */ /* 0x000fe20007fde0ff */
[----:B------:R-:W-:Y:S01]  /*21d40*/  STL.64 [R1+0xc80], R102 ;  /* 0x000c806601007387 */ /* 0x000fe20000100a00 */
[----:B------:R-:W-:-:S03]  /*21d50*/  IMAD.MOV.U32 R217, RZ, RZ, c[0x0][0x188] ;  /* 0x00006200ffd97624 */ /* 0x000fc600078e00ff */
[----:B------:R-:W-:Y:S01]  /*21d60*/  STL.64 [R1+0xc78], R104 ;  /* 0x000c786801007387 */ /* 0x000fe20000100a00 */
[----:B------:R-:W-:Y:S01]  /*21d70*/  LEA.HI.X.SX32 R213, R145, R205, 0x2, P6 ;  /* 0x000000cd91d57211 */ /* 0x000fe200030f16ff */
[----:B------:R-:W-:Y:S02]  /*21d80*/  IMAD R215, R215, 0x68, RZ ;  /* 0x00000068d7d77824 */ /* 0x000fe400078e02ff */
[----:B------:R-:W-:Y:S04]  /*21d90*/  STL.64 [R1+0xc58], R206 ;  /* 0x000c58ce01007387 */ /* 0x000fe80000100a00 */
[----:B------:R1:W-:Y:S01]  /*21da0*/  LDGSTS.E [R0+-0x3e000], [R210.64], !P4 ;  /* 0xc2000000d2007fae */ /* 0x0003e2000e121848 */
[----:B------:R-:W-:Y:S01]  /*21db0*/  ISETP.GE.U32.AND P4, PT, R147, 0x7fffff64, PT ;  /* 0x7fffff649300780c */ /* 0x000fe20003f86070 */
[----:B------:R-:W-:-:S02]  /*21dc0*/  IMAD R147, R113, 0x60, RZ ;  /* 0x0000006071937824 */ /* 0x000fc400078e02ff */
[----:B------:R1:W-:Y:S01]  /*21dd0*/  STL [R1+0x2a98], R210 ;  /* 0x002a98d201007387 */ /* 0x0003e20000100800 */
[----:B------:R-:W-:Y:S02]  /*21de0*/  IMAD R145, R113, 0x190, RZ ;  /* 0x0000019071917824 */ /* 0x000fe400078e02ff */
[----:B------:R-:W-:Y:S01]  /*21df0*/  IMAD R218, R217, 0x18, RZ ;  /* 0x00000018d9da7824 */ /* 0x000fe200078e02ff */
[----:B------:R2:W-:Y:S01]  /*21e00*/  STL [R1+0x2a88], R211 ;  /* 0x002a88d301007387 */ /* 0x0005e20000100800 */
[----:B------:R-:W-:-:S03]  /*21e10*/  IMAD R216, R113, 0x170, RZ ;  /* 0x0000017071d87824 */ /* 0x000fc600078e02ff */
[----:B------:R3:W-:Y:S01]  /*21e20*/  LDGSTS.E [R0+-0x3d800], [R212.64], !P3 ;  /* 0xc2800000d4007fae */ /* 0x0007e2000d921848 */
[----:B-1----:R-:W-:-:S04]  /*21e30*/  IADD3 R210, P6, R214, R204, RZ ;  /* 0x000000ccd6d27210 */ /* 0x002fc80007fde0ff */
[-C--:B--2---:R-:W-:Y:S02]  /*21e40*/  LEA.HI.X.SX32 R211, R215, R205.reuse, 0x2, P6 ;  /* 0x000000cdd7d37211 */ /* 0x084fe400030f16ff */
[-C--:B------:R-:W-:Y:S01]  /*21e50*/  IADD3 R214, P6, R147, R204.reuse, RZ ;  /* 0x000000cc93d67210 */ /* 0x080fe20007fde0ff */
[----:B------:R3:W-:Y:S01]  /*21e60*/  STL.64 [R1+0x2a90], R212 ;  /* 0x002a90d401007387 */ /* 0x0007e20000100a00 */
[----:B------:R-:W-:Y:S02]  /*21e70*/  IMAD R217, R217, 0x64, RZ ;  /* 0x00000064d9d97824 */ /* 0x000fe400078e02ff */
[-C--:B------:R-:W-:Y:S01]  /*21e80*/  LEA.HI.X.SX32 R215, R218, R205.reuse, 0x2, P6 ;  /* 0x000000cddad77211 */ /* 0x080fe200030f16ff */
[----:B------:R-:W-:Y:S01]  /*21e90*/  IMAD.MOV.U32 R218, RZ, RZ, c[0x0][0x188] ;  /* 0x00006200ffda7624 */ /* 0x000fe200078e00ff */
[-C--:B------:R-:W-:Y:S01]  /*21ea0*/  IADD3 R216, P6, R216, R204.reuse, RZ ;  /* 0x000000ccd8d87210 */ /* 0x080fe20007fde0ff */
[----:B------:R-:W-:Y:S01]  /*21eb0*/  IMAD R220, R113, 0x160, RZ ;  /* 0x0000016071dc7824 */ /* 0x000fe200078e02ff */
[-C--:B---3--:R-:W-:Y:S01]  /*21ec0*/  IADD3 R212, P3, R145, R204.reuse, RZ ;  /* 0x000000cc91d47210 */ /* 0x088fe20007f7e0ff */
[----:B------:R-:W-:Y:S01]  /*21ed0*/  IMAD.MOV.U32 R223, RZ, RZ, c[0x0][0x188] ;  /* 0x00006200ffdf7624 */ /* 0x000fe200078e00ff */
[----:B------:R-:W-:Y:S01]  /*21ee0*/  IADD3 R145, R250, -0x21, RZ ;  /* 0xffffffdffa917810 */ /* 0x000fe20007ffe0ff */
[----:B------:R-:W-:Y:S01]  /*21ef0*/  IMAD R218, R218, 0x5c, RZ ;  /* 0x0000005cdada7824 */ /* 0x000fe200078e02ff */
[-C--:B------:R-:W-:Y:S01]  /*21f00*/  LEA.HI.X.SX32 R213, R217, R205.reuse, 0x2, P3 ;  /* 0x000000cdd9d57211 */ /* 0x080fe200018f16ff */
[----:B------:R1:W-:Y:S01]  /*21f10*/  LDGSTS.E [R0+-0x3d000], [R214.64], !P5 ;  /* 0xc3000000d6007fae */ /* 0x0003e2000e921848 */
[----:B------:R-:W-:Y:S01]  /*21f20*/  ISETP.GE.U32.AND P3, PT, R145, 0x7fffff60, PT ;  /* 0x7fffff609100780c */ /* 0x000fe20003f66070 */
[----:B------:R-:W-:Y:S01]  /*21f30*/  IMAD R145, R113, 0x70, RZ ;  /* 0x0000007071917824 */ /* 0x000fe200078e02ff */
[-C--:B------:R-:W-:Y:S01]  /*21f40*/  LEA.HI.X.SX32 R217, R218, R205.reuse, 0x2, P6 ;  /* 0x000000cddad97211 */ /* 0x080fe200030f16ff */
[C---:B------:R-:W-:Y:S01]  /*21f50*/  IMAD R225, R223.reuse, 0x58, RZ ;  /* 0x00000058dfe17824 */ /* 0x040fe200078e02ff */
[-C--:B------:R-:W-:Y:S01]  /*21f60*/  IADD3 R220, P5, R220, R204.reuse, RZ ;  /* 0x000000ccdcdc7210 */ /* 0x080fe20007fbe0ff */
[----:B------:R-:W-:Y:S01]  /*21f70*/  IMAD R226, R223, 0x1c, RZ ;  /* 0x0000001cdfe27824 */ /* 0x000fe200078e02ff */
[----:B------:R-:W-:Y:S01]  /*21f80*/  IADD3 R218, P6, R145, R204, RZ ;  /* 0x000000cc91da7210 */ /* 0x000fe20007fde0ff */
[----:B------:R-:W-:Y:S01]  /*21f90*/  IMAD R222, R113, 0x150, RZ ;  /* 0x0000015071de7824 */ /* 0x000fe200078e02ff */
[-C--:B------:R-:W-:Y:S01]  /*21fa0*/  LEA.HI.X.SX32 R221, R225, R205.reuse, 0x2, P5 ;  /* 0x000000cde1dd7211 */ /* 0x080fe200028f16ff */
[----:B------:R-:W-:Y:S01]  /*21fb0*/  IMAD.MOV.U32 R225, RZ, RZ, c[0x0][0x188] ;  /* 0x00006200ffe17624 */ /* 0x000fe200078e00ff */
[----:B------:R-:W-:Y:S01]  /*21fc0*/  LEA.HI.X.SX32 R219, R226, R205, 0x2, P6 ;  /* 0x000000cde2db7211 */ /* 0x000fe200030f16ff */
[----:B------:R-:W-:-:S02]  /*21fd0*/  IMAD R224, R113, 0x130, RZ ;  /* 0x0000013071e07824 */ /* 0x000fc400078e02ff */
[----:B------:R-:W-:Y:S01]  /*21fe0*/  IMAD.MOV.U32 R226, RZ, RZ, c[0x0][0x188] ;  /* 0x00006200ffe27624 */ /* 0x000fe200078e00ff */
[----:B------:R-:W-:Y:S01]  /*21ff0*/  IADD3 R223, R250, -0x25, RZ ;  /* 0xffffffdbfadf7810 */ /* 0x000fe20007ffe0ff */
[----:B------:R-:W-:Y:S01]  /*22000*/  IMAD R225, R225, 0x54, RZ ;  /* 0x00000054e1e17824 */ /* 0x000fe200078e02ff */
[-C--:B------:R-:W-:Y:S01]  /*22010*/  IADD3 R222, P6, R222, R204.reuse, RZ ;  /* 0x000000ccdede7210 */ /* 0x080fe20007fde0ff */
[----:B------:R2:W-:Y:S01]  /*22020*/  LDGSTS.E [R0+-0x3c800], [R218.64], !P4 ;  /* 0xc3800000da007fae */ /* 0x0005e2000e121848 */
[----:B------:R-:W-:Y:S01]  /*22030*/  IMAD R226, R226, 0x4c, RZ ;  /* 0x0000004ce2e27824 */ /* 0x000fe200078e02ff */
[----:B------:R-:W-:Y:S01]  /*22040*/  IADD3 R224, P4, R224, R204, RZ ;  /* 0x000000cce0e07210 */ /* 0x000fe20007f9e0ff */
[----:B------:R-:W-:Y:S02]  /*22050*/  IMAD R228, R113, 0x120, RZ ;  /* 0x0000012071e47824 */ /* 0x000fe400078e02ff */
[----:B------:R-:W-:Y:S01]  /*22060*/  IMAD.MOV.U32 R230, RZ, RZ, c[0x0][0x188] ;  /* 0x00006200ffe67624 */ /* 0x000fe200078e00ff */
[----:B------:R-:W-:-:S02]  /*22070*/  ISETP.GE.U32.AND P5, PT, R223, 0x7fffff5c, PT ;  /* 0x7fffff5cdf00780c */ /* 0x000fc40003fa6070 */
[-C--:B------:R-:W-:Y:S01]  /*22080*/  LEA.HI.X.SX32 R223, R225, R205.reuse, 0x2, P6 ;  /* 0x000000cde1df7211 */ /* 0x080fe200030f16ff */
[----:B------:R-:W-:Y:S01]  /*22090*/  IMAD R232, R230, 0x48, RZ ;  /* 0x00000048e6e87824 */ /* 0x000fe200078e02ff */
[-C--:B------:R-:W-:Y:S01]  /*220a0*/  LEA.HI.X.SX32 R225, R226, R205.reuse, 0x2, P4 ;  /* 0x000000cde2e17211 */ /* 0x080fe200020f16ff */
[C---:B------:R-:W-:Y:S01]  /*220b0*/  IMAD.SHL.U32 R227, R113.reuse, 0x20, RZ ;  /* 0x0000002071e37824 */ /* 0x040fe200078e00ff */
[-C--:B------:R-:W-:Y:S01]  /*220c0*/  IADD3 R228, P4, R228, R204.reuse, RZ ;  /* 0x000000cce4e47210 */ /* 0x080fe20007f9e0ff */
[C---:B------:R-:W-:Y:S01]  /*220d0*/  IMAD R231, R113.reuse, 0x110, RZ ;  /* 0x0000011071e77824 */ /* 0x040fe200078e02ff */
[-C--:B------:R-:W-:Y:S01]  /*220e0*/  LEA R226, P6, R113, R204.reuse, 0x7 ;  /* 0x000000cc71e27211 */ /* 0x080fe200078c38ff */
[----:B------:R-:W-:Y:S01]  /*220f0*/  IMAD.MOV.U32 R233, RZ, RZ, c[0x0][0x188] ;  /* 0x00006200ffe97624 */ /* 0x000fe200078e00ff */
[----:B------:R-:W-:Y:S02]  /*22100*/  IADD3 R230, R250, -0x29, RZ ;  /* 0xffffffd7fae67810 */ /* 0x000fe40007ffe0ff */
[-C--:B------:R-:W-:Y:S01]  /*22110*/  LEA.HI.X.SX32 R229, R232, R205.reuse, 0x2, P4 ;  /* 0x000000cde8e57211 */ /* 0x080fe200020f16ff */
[----:B------:R-:W-:Y:S01]  /*22120*/  IMAD R233, R233, 0x44, RZ ;  /* 0x00000044e9e97824 */ /* 0x000fe200078e02ff */
[----:B------:R-:W-:Y:S01]  /*22130*/  LEA.HI.X.SX32 R227, R227, R205, 0x2, P6 ;  /* 0x000000cde3e37211 */ /* 0x000fe200030f16ff */
[----:B------:R-:W-:Y:S01]  /*22140*/  IMAD R232, R113, 0x90, RZ ;  /* 0x0000009071e87824 */ /* 0x000fe200078e02ff */
[----:B------:R-:W-:Y:S01]  /*22150*/  ISETP.GE.U32.AND P4, PT, R230, 0x7fffff58, PT ;  /* 0x7fffff58e600780c */ /* 0x000fe20003f86070 */
[----:B------:R-:W-:Y:S01]  /*22160*/  IMAD.MOV.U32 R234, RZ, RZ, c[0x0][0x188] ;  /* 0x00006200ffea7624 */ /* 0x000fe200078e00ff */
[----:B------:R-:W-:Y:S01]  /*22170*/  IADD3 R230, P6, R231, R204, RZ ;  /* 0x000000cce7e67210 */ /* 0x000fe20007fde0ff */
[----:B------:R2:W-:Y:S01]  /*22180*/  LDGSTS.E [R0+-0x3c000], [R226.64], !P3 ;  /* 0xc4000000e2007fae */ /* 0x0005e2000d921848 */
[----:B------:R-:W-:-:S02]  /*22190*/  IMAD.SHL.U32 R235, R113, 0x40, RZ ;  /* 0x0000004071eb7824 */ /* 0x000fc400078e00ff */
[-C--:B------:R-:W-:Y:S01]  /*221a0*/  LEA.HI.X.SX32 R231, R233, R205.reuse, 0x2, P6 ;  /* 0x000000cde9e77211 */ /* 0x080fe200030f16ff */
[----:B------:R-:W-:Y:S01]  /*221b0*/  IMAD R237, R234, 0x24, RZ ;  /* 0x00000024eaed7824 */ /* 0x000fe200078e02ff */
[-C--:B------:R-:W-:Y:S01]  /*221c0*/  IADD3 R232, P6, R232, R204.reuse, RZ ;  /* 0x000000cce8e87210 */ /* 0x080fe20007fde0ff */
[C---:B------:R-:W-:Y:S01]  /*221d0*/  IMAD R238, R113.reuse, 0xa0, RZ ;  /* 0x000000a071ee7824 */ /* 0x040fe200078e02ff */
[-C--:B------:R-:W-:Y:S01]  /*221e0*/  LEA R234, P3, R113, R204.reuse, 0x8 ;  /* 0x000000cc71ea7211 */ /* 0x080fe200078640ff */
[----:B------:R-:W-:Y:S01]  /*221f0*/  IMAD.MOV.U32 R239, RZ, RZ, c[0x0][0x188] ;  /* 0x00006200ffef7624 */ /* 0x000fe200078e00ff */
[----:B------:R-:W-:Y:S02]  /*22200*/  IADD3 R236, R250, -0x2d, RZ ;  /* 0xffffffd3faec7810 */ /* 0x000fe40007ffe0ff */
[-C--:B------:R-:W-:Y:S02]  /*22210*/  LEA.HI.X.SX32 R233, R237, R205.reuse, 0x2, P6 ;  /* 0x000000cdede97211 */ /* 0x080fe400030f16ff */
[-C--:B------:R-:W-:Y:S01]  /*22220*/  LEA.HI.X.SX32 R235, R235, R205.reuse, 0x2, P3 ;  /* 0x000000cdebeb7211 */ /* 0x080fe200018f16ff */
[----:B------:R-:W-:Y:S01]  /*22230*/  IMAD R239, R239, 0x28, RZ ;  /* 0x00000028efef7824 */ /* 0x000fe200078e02ff */
[----:B------:R-:W-:Y:S01]  /*22240*/  ISETP.GE.U32.AND P3, PT, R236, 0x7fffff54, PT ;  /* 0x7fffff54ec00780c */ /* 0x000fe20003f66070 */
[----:B------:R-:W-:Y:S01]  /*22250*/  IMAD.MOV.U32 R241, RZ, RZ, c[0x0][0x188] ;  /* 0x00006200fff17624 */ /* 0x000fe200078e00ff */
[----:B------:R-:W-:Y:S01]  /*22260*/  IADD3 R237, R250, -0x31, RZ ;  /* 0xffffffcffaed7810 */ /* 0x000fe20007ffe0ff */
[----:B------:R2:W-:Y:S01]  /*22270*/  LDGSTS.E [R0+-0x3b800], [R232.64], !P5 ;  /* 0xc4800000e8007fae */ /* 0x0005e2000e921848 */
[-C--:B------:R-:W-:Y:S01]  /*22280*/  IADD3 R236, P6, R238, R204.reuse, RZ ;  /* 0x000000cceeec7210 */ /* 0x080fe20007fde0ff */
[----:B------:R-:W-:Y:S01]  /*22290*/  IMAD R238, R113, 0xf0, RZ ;  /* 0x000000f071ee7824 */ /* 0x000fe200078e02ff */
[----:B------:R-:W-:Y:S01]  /*222a0*/  ISETP.GE.U32.AND P5, PT, R237, 0x7fffff50, PT ;  /* 0x7fffff50ed00780c */ /* 0x000fe20003fa6070 */
[----:B------:R-:W-:Y:S01]  /*222b0*/  IMAD R241, R241, 0x3c, RZ ;  /* 0x0000003cf1f17824 */ /* 0x000fe200078e02ff */
[----:B------:R-:W-:Y:S01]  /*222c0*/  LEA.HI.X.SX32 R237, R239, R205, 0x2, P6 ;  /* 0x000000cdefed7211 */ /* 0x000fe200030f16ff */
[C---:B------:R-:W-:Y:S01]  /*222d0*/  IMAD R242, R113.reuse, 0xc0, RZ ;  /* 0x000000c071f27824 */ /* 0x040fe200078e02ff */
[----:B------:R-:W-:Y:S01]  /*222e0*/  IADD3 R238, P6, R238, R204, RZ ;  /* 0x000000cceeee7210 */ /* 0x000fe20007fde0ff */
[----:B------:R-:W-:-:S02]  /*222f0*/  IMAD R240, R113, 0xb0, RZ ;  /* 0x000000b071f07824 */ /* 0x000fc400078e02ff */
[----:B------:R-:W-:Y:S01]  /*22300*/  IMAD.MOV.U32 R109, RZ, RZ, c[0x0][0x188] ;  /* 0x00006200ff6d7624 */ /* 0x000fe200078e00ff */
[----:B------:R2:W-:Y:S01]  /*22310*/  LDGSTS.E [R0+-0x3b000], [R236.64], !P4 ;  /* 0xc5000000ec007fae */ /* 0x0005e2000e121848 */
[-C--:B------:R-:W-:Y:S02]  /*22320*/  LEA.HI.X.SX32 R239, R241, R205.reuse, 0x2, P6 ;  /* 0x000000cdf1ef7211 */ /* 0x080fe400030f16ff */
[----:B------:R-:W-:Y:S01]  /*22330*/  IMAD R109, R109, 0x2c, RZ ;  /* 0x0000002c6d6d7824 */ /* 0x000fe200078e02ff */
[-C--:B------:R-:W-:Y:S02]  /*22340*/  IADD3 R240, P6, R240, R204.reuse, RZ ;  /* 0x000000ccf0f07210 */ /* 0x080fe40007fde0ff */
[----:B------:R-:W-:Y:S02]  /*22350*/  IADD3 R242, P4, R242, R204, RZ ;  /* 0x000000ccf2f27210 */ /* 0x000fe40007f9e0ff */
[----:B------:R-:W-:Y:S02]  /*22360*/  IADD3 R244, R250, -0x35, RZ ;  /* 0xffffffcbfaf47810 */ /* 0x000fe40007ffe0ff */
[----:B------:R-:W-:-:S02]  /*22370*/  LEA.HI.X.SX32 R241, R109, R205, 0x2, P6 ;  /* 0x000000cd6df17211 */ /* 0x000fc400030f16ff */
[-C--:B------:R-:W-:Y:S01]  /*22380*/  LEA.HI.X.SX32 R243, R146, R205.reuse, 0x2, P4 ;  /* 0x000000cd92f37211 */ /* 0x080fe200020f16ff */
[C---:B------:R-:W-:Y:S01]  /*22390*/  IMAD R146, R113.reuse, 0x1c0, RZ ;  /* 0x000001c071927824 */ /* 0x040fe200078e02ff */
[----:B------:R-:W-:Y:S01]  /*223a0*/  IADD3 R245, R250, -0x3d, RZ ;  /* 0xffffffc3faf57810 */ /* 0x000fe20007ffe0ff */
[----:B------:R2:W-:Y:S01]  /*223b0*/  LDGSTS.E [R0+-0x3a800], [R240.64], !P3 ;  /* 0xc5800000f0007fae */ /* 0x0005e2000d921848 */
[----:B------:R-:W-:Y:S01]  /*223c0*/  ISETP.GE.U32.AND P6, PT, R244, 0x7fffff4c, PT ;  /* 0x7fffff4cf400780c */ /* 0x000fe20003fc6070 */
[----:B------:R-:W-:Y:S01]  /*223d0*/  IMAD R244, R113, 0xd0, RZ ;  /* 0x000000d071f47824 */ /* 0x000fe200078e02ff */
[----:B------:R-:W-:Y:S01]  /*223e0*/  ISETP.GE.U32.AND P4, PT, R245, 0x7fffff44, PT ;  /* 0x7fffff44f500780c */ /* 0x000fe20003f86070 */
[----:B------:R-:W-:Y:S01]  /*223f0*/  IMAD.MOV.U32 R109, RZ, RZ, c[0x0][0x188] ;  /* 0x00006200ff6d7624 */ /* 0x000fe200078e00ff */
[----:B------:R-:W-:Y:S01]  /*22400*/  IADD3 R106, P3, R146, R204, RZ ;  /* 0x000000cc926a7210 */ /* 0x000fe20007f7e0ff */
[----:B------:R-:W-:Y:S01]  /*22410*/  IMAD R245, R113, 0x180, RZ ;  /* 0x0000018071f57824 */ /* 0x000fe200078e02ff */
[----:B------:R-:W-:Y:S01]  /*22420*/  STL.64 [R1+0xc50], R210 ;  /* 0x000c50d201007387 */ /* 0x000fe20000100a00 */
[----:B------:R-:W-:Y:S01]  /*22430*/  IMAD R109, R109, 0x34, RZ ;  /* 0x000000346d6d7824 */ /* 0x000fe200078e02ff */
[----:B------:R-:W-:-:S02]  /*22440*/  LEA.HI.X.SX32 R107, R145, R205, 0x2, P3 ;  /* 0x000000cd916b7211 */ /* 0x000fc400018f16ff */
[----:B------:R-:W-:Y:S01]  /*22450*/  STL.64 [R1+0xc48], R212 ;  /* 0x000c48d401007387 */ /* 0x000fe20000100a00 */
[----:B------:R-:W-:-:S03]  /*22460*/  IMAD R246, R113, 0x140, RZ ;  /* 0x0000014071f67824 */ /* 0x000fc600078e02ff */
[----:B------:R2:W-:Y:S01]  /*22470*/  LDGSTS.E [R0+-0x3a000], [R242.64], !P5 ;  /* 0xc6000000f2007fae */ /* 0x0005e2000e921848 */
[----:B------:R-:W-:-:S03]  /*22480*/  IADD3 R244, P5, R244, R204, RZ ;  /* 0x000000ccf4f47210 */ /* 0x000fc60007fbe0ff */
[----:B------:R1:W-:Y:S01]  /*22490*/  STL [R1+0x2aa0], R214 ;  /* 0x002aa0d601007387 */ /* 0x0003e20000100800 */
[----:B------:R-:W-:Y:S01]  /*224a0*/  IADD3 R145, R250, -0x39, RZ ;  /* 0xffffffc7fa917810 */ /* 0x000fe20007ffe0ff */
[----:B------:R-:W-:Y:S02]  /*224b0*/  IMAD R248, R113, 0xe0, RZ ;  /* 0x000000e071f87824 */ /* 0x000fe400078e02ff */
[----:B------:R3:W-:Y:S01]  /*224c0*/  STL [R1+0x2a9c], R215 ;  /* 0x002a9cd701007387 */ /* 0x0007e20000100800 */
[-C--:B-1----:R-:W-:Y:S02]  /*224d0*/  IADD3 R214, P3, R245, R204.reuse, RZ ;  /* 0x000000ccf5d67210 */ /* 0x082fe40007f7e0ff */
[-C--:B------:R-:W-:Y:S01]  /*224e0*/  LEA.HI.X.SX32 R245, R109, R205.reuse, 0x2, P5 ;  /* 0x000000cd6df57211 */ /* 0x080fe200028f16ff */
[----:B------:R-:W-:Y:S01]  /*224f0*/  IMAD.MOV.U32 R109, RZ, RZ, c[0x0][0x188] ;  /* 0x00006200ff6d7624 */ /* 0x000fe200078e00ff */
[----:B---3--:R-:W-:Y:S02]  /*22500*/  LEA.HI.X.SX32 R215, R147, R205, 0x2, P3 ;  /* 0x000000cd93d77211 */ /* 0x008fe400018f16ff */
[----:B------:R-:W-:Y:S01]  /*22510*/  ISETP.GE.U32.AND P3, PT, R145, 0x7fffff48, PT ;  /* 0x7fffff489100780c */ /* 0x000fe20003f66070 */
[----:B------:R2:W-:Y:S01]  /*22520*/  LDGSTS.E [R0+-0x39800], [R244.64], !P6 ;  /* 0xc6800000f4007fae */ /* 0x0005e2000f121848 */
[-C--:B------:R-:W-:Y:S01]  /*22530*/  IADD3 R246, P5, R246, R204.reuse, RZ ;  /* 0x000000ccf6f67210 */ /* 0x080fe20007fbe0ff */
[----:B------:R-:W-:Y:S01]  /*22540*/  IMAD R109, R109, 0x38, RZ ;  /* 0x000000386d6d7824 */ /* 0x000fe200078e02ff */
[----:B------:R-:W-:-:S02]  /*22550*/  IADD3 R248, P6, R248, R204, RZ ;  /* 0x000000ccf8f87210 */ /* 0x000fc40007fde0ff */
[-C--:B------:R-:W-:Y:S02]  /*22560*/  LEA.HI.X.SX32 R247, R148, R205.reuse, 0x2, P5 ;  /* 0x000000cd94f77211 */ /* 0x080fe400028f16ff */
[----:B------:R-:W-:Y:S02]  /*22570*/  IADD3 R208, P5, R154, R204, RZ ;  /* 0x000000cc9ad07210 */ /* 0x000fe40007fbe0ff */
[C---:B------:R-:W-:Y:S02]  /*22580*/  IADD3 R146, R250.reuse, -0x70, RZ ;  /* 0xffffff90fa927810 */ /* 0x040fe40007ffe0ff */
[----:B------:R-:W-:Y:S02]  /*22590*/  IADD3 R145, R250, -0x41, RZ ;  /* 0xffffffbffa917810 */ /* 0x000fe40007ffe0ff */
[-C--:B------:R-:W-:Y:S02]  /*225a0*/  LEA.HI.X.SX32 R249, R109, R205.reuse, 0x2, P6 ;  /* 0x000000cd6df97211 */ /* 0x080fe400030f16ff */
[----:B------:R-:W-:-:S02]  /*225b0*/  LEA.HI.X.SX32 R209, R113, R205, 0x2, P5 ;  /* 0x000000cd71d17211 */ /* 0x000fc400028f16ff */
[----:B------:R-:W-:Y:S01]  /*225c0*/  ISETP.GE.U32.AND P6, PT, R146, 0x7fffff11, PT ;  /* 0x7fffff119200780c */ /* 0x000fe20003fc6070 */
[----:B------:R2:W-:Y:S01]  /*225d0*/  LDGSTS.E [R0+-0x39000], [R248.64], !P3 ;  /* 0xc7000000f8007fae */ /* 0x0005e2000d921848 */
[----:B------:R-:W-:Y:S02]  /*225e0*/  ISETP.GE.U32.AND P5, PT, R145, 0x7fffff40, PT ;  /* 0x7fffff409100780c */ /* 0x000fe40003fa6070 */
[----:B------:R-:W-:Y:S02]  /*225f0*/  IADD3 R146, R250, -0x45, RZ ;  /* 0xffffffbbfa927810 */ /* 0x000fe40007ffe0ff */
[----:B------:R-:W-:Y:S02]  /*22600*/  IADD3 R145, R117, 0x100000, RZ ;  /* 0x0010000075917810 */ /* 0x000fe40007ffe0ff */
[----:B------:R-:W-:Y:S02]  /*22610*/  ISETP.GE.U32.AND P3, PT, R146, 0x7fffff3c, PT ;  /* 0x7fffff3c9200780c */ /* 0x000fe40003f66070 */
[----:B------:R-:W-:Y:S01]  /*22620*/  IADD3 R146, R250, -0x49, RZ ;  /* 0xffffffb7fa927810 */ /* 0x000fe20007ffe0ff */
[----:B------:R1:W-:Y:S03]  /*22630*/  LDGSTS.E [R145+-0x38800], [R238.64], !P4 ;  /* 0xc7800000ee917fae */ /* 0x0003e6000e121848 */
[----:B------:R-:W-:Y:S01]  /*22640*/  ISETP.GE.U32.AND P4, PT, R146, 0x7fffff38, PT ;  /* 0x7fffff389200780c */ /* 0x000fe20003f86070 */
[----:B------:R2:W-:Y:S01]  /*22650*/  LDGSTS.E [R0+-0x38000], [R234.64], !P5 ;  /* 0xc8000000ea007fae */ /* 0x0005e2000e921848 */
[----:B------:R-:W-:-:S04]  /*22660*/  IADD3 R146, R250, -0x4d, RZ ;  /* 0xffffffb3fa927810 */ /* 0x000fc80007ffe0ff */
        /* <DEDUP_REMOVED lines=13> */
[----:B------:R-:W-:Y:S01]  /*22740*/  STL [R1+0x2aa8], R218 ;  /* 0x002aa8da01007387 */ /* 0x000fe20000100800 */
[----:B------:R-:W-:-:S03]  /*22750*/  IADD3 R146, R250, -0x61, RZ ;  /* 0xffffff9ffa927810 */ /* 0x000fc60007ffe0ff */
[----:B------:R-:W-:Y:S04]  /*22760*/  STL [R1+0x2aa4], R219 ;  /* 0x002aa4db01007387 */ /* 0x000fe80000100800 */
[----:B------:R-:W-:Y:S04]  /*22770*/  STL [R1+0x2ab0], R226 ;  /* 0x002ab0e201007387 */ /* 0x000fe80000100800 */
[----:B------:R1:W-:Y:S01]  /*22780*/  LDGSTS.E [R145+-0x35800], [R222.64], !P4 ;  /* 0xca800000de917fae */ /* 0x0003e2000e121848 */
[----:B------:R-:W-:Y:S02]  /*22790*/  ISETP.GE.U32.AND P4, PT, R146, 0x7fffff20, PT ;  /* 0x7fffff209200780c */ /* 0x000fe40003f86070 */
[----:B------:R-:W-:Y:S01]  /*227a0*/  IADD3 R146, R250, -0x65, RZ ;  /* 0xffffff9bfa927810 */ /* 0x000fe20007ffe0ff */
[----:B------:R-:W-:Y:S04]  /*227b0*/  STL [R1+0x2aac], R227 ;  /* 0x002aace301007387 */ /* 0x000fe80000100800 */
[----:B------:R-:W-:Y:S04]  /*227c0*/  STL [R1+0x2ab8], R232 ;  /* 0x002ab8e801007387 */ /* 0x000fe80000100800 */
[----:B------:R-:W-:Y:S04]  /*227d0*/  STL [R1+0x2ab4], R233 ;  /* 0x002ab4e901007387 */ /* 0x000fe80000100800 */
[----:B------:R-:W-:Y:S04]  /*227e0*/  STL [R1+0x2ac0], R236 ;  /* 0x002ac0ec01007387 */ /* 0x000fe80000100800 */
[----:B------:R-:W-:Y:S04]  /*227f0*/  STL [R1+0x2abc], R237 ;  /* 0x002abced01007387 */ /* 0x000fe80000100800 */
[----:B------:R2:W-:Y:S01]  /*22800*/  LDGSTS.E [R0+-0x35000], [R220.64], !P5 ;  /* 0xcb000000dc007fae */ /* 0x0005e2000e921848 */
[----:B------:R-:W-:-:S02]  /*22810*/  ISETP.GE.U32.AND P5, PT, R146, 0x7fffff1c, PT ;  /* 0x7fffff1c9200780c */ /* 0x000fc40003fa6070 */
[----:B------:R-:W-:Y:S01]  /*22820*/  IADD3 R146, R250, -0x69, RZ ;  /* 0xffffff97fa927810 */ /* 0x000fe20007ffe0ff */
[----:B------:R-:W-:Y:S04]  /*22830*/  STL [R1+0x2ac8], R240 ;  /* 0x002ac8f001007387 */ /* 0x000fe80000100800 */
[----:B------:R-:W-:Y:S04]  /*22840*/  STL [R1+0x2ac4], R241 ;  /* 0x002ac4f101007387 */ /* 0x000fe80000100800 */
[----:B------:R-:W-:Y:S04]  /*22850*/  STL [R1+0x2ad0], R242 ;  /* 0x002ad0f201007387 */ /* 0x000fe80000100800 */
[----:B------:R-:W-:Y:S04]  /*22860*/  STL [R1+0x2acc], R243 ;  /* 0x002accf301007387 */ /* 0x000fe80000100800 */
[----:B------:R-:W-:Y:S04]  /*22870*/  STL.64 [R1+0xc68], R106 ;  /* 0x000c686a01007387 */ /* 0x000fe80000100a00 */
[----:B------:R1:W-:Y:S01]  /*22880*/  LDGSTS.E [R145+-0x34800], [R216.64], !P3 ;  /* 0xcb800000d8917fae */ /* 0x0003e2000d921848 */
[----:B------:R-:W-:-:S02]  /*22890*/  ISETP.GE.U32.AND P3, PT, R146, 0x7fffff18, PT ;  /* 0x7fffff189200780c */ /* 0x000fc40003f66070 */
[----:B------:R-:W-:Y:S01]  /*228a0*/  IADD3 R146, R250, -0x6d, RZ ;  /* 0xffffff93fa927810 */ /* 0x000fe20007ffe0ff */
[----:B------:R3:W-:Y:S04]  /*228b0*/  STL.64 [R1+0xc40], R214 ;  /* 0x000c40d601007387 */ /* 0x0007e80000100a00 */
[----:B------:R-:W-:Y:S04]  /*228c0*/  STL [R1+0x2ae0], R244 ;  /* 0x002ae0f401007387 */ /* 0x000fe80000100800 */
[----:B------:R-:W-:Y:S04]  /*228d0*/  STL [R1+0x2ad4], R245 ;  /* 0x002ad4f501007387 */ /* 0x000fe80000100800 */
[----:B------:R-:W-:Y:S04]  /*228e0*/  STL.64 [R1+0x2ad8], R204 ;  /* 0x002ad8cc01007387 */ /* 0x000fe80000100a00 */
[----:B------:R4:W-:Y:S04]  /*228f0*/  STL.64 [R1+0xc90], R208 ;  /* 0x000c90d001007387 */ /* 0x0009e80000100a00 */
[----:B------:R3:W-:Y:S01]  /*22900*/  LDGSTS.E [R0+-0x34000], [R214.64], !P4 ;  /* 0xcc000000d6007fae */ /* 0x0007e2000e121848 */
[----:B------:R-:W-:-:S02]  /*22910*/  ISETP.GE.U32.AND P4, PT, R146, 0x7fffff14, PT ;  /* 0x7fffff149200780c */ /* 0x000fc40003f86070 */
[----:B------:R-:W-:Y:S01]  /*22920*/  IADD3 R146, R250, -0x71, RZ ;  /* 0xffffff8ffa927810 */ /* 0x000fe20007ffe0ff */
[----:B------:R-:W-:Y:S04]  /*22930*/  STL [R1+0x2ae8], R248 ;  /* 0x002ae8f801007387 */ /* 0x000fe80000100800 */
[----:B------:R-:W-:Y:S04]  /*22940*/  STL [R1+0x2ae4], R249 ;  /* 0x002ae4f901007387 */ /* 0x000fe80000100800 */
[----:B------:R-:W-:Y:S04]  /*22950*/  STL [R1+0x2af0], R238 ;  /* 0x002af0ee01007387 */ /* 0x000fe80000100800 */
[----:B------:R-:W-:Y:S04]  /*22960*/  STL [R1+0x2aec], R239 ;  /* 0x002aecef01007387 */ /* 0x000fe80000100800 */
[----:B------:R-:W-:Y:S04]  /*22970*/  STL [R1+0x2af8], R234 ;  /* 0x002af8ea01007387 */ /* 0x000fe80000100800 */
[----:B------:R1:W-:Y:S01]  /*22980*/  LDGSTS.E [R145+-0x33800], [R212.64], !P5 ;  /* 0xcc800000d4917fae */ /* 0x0003e2000e921848 */
[----:B------:R-:W-:-:S03]  /*22990*/  ISETP.GE.U32.AND P5, PT, R146, 0x7fffff10, PT ;  /* 0x7fffff109200780c */ /* 0x000fc60003fa6070 */
[----:B------:R-:W-:Y:S04]  /*229a0*/  STL [R1+0x2af4], R235 ;  /* 0x002af4eb01007387 */ /* 0x000fe80000100800 */
        /* <DEDUP_REMOVED lines=8> */
[----:B------:R-:W-:Y:S04]  /*22a30*/  STL.64 [R1+0x2b20], R222 ;  /* 0x002b20de01007387 */ /* 0x000fe80000100a00 */
[----:B------:R-:W-:Y:S04]  /*22a40*/  STL [R1+0x2b2c], R220 ;  /* 0x002b2cdc01007387 */ /* 0x000fe80000100800 */
[----:B------:R-:W-:Y:S04]  /*22a50*/  STL [R1+0x2b28], R221 ;  /* 0x002b28dd01007387 */ /* 0x000fe80000100800 */
[----:B------:R1:W-:Y:S04]  /*22a60*/  LDGSTS.E [R0+-0x33000], [R210.64], !P3 ;  /* 0xcd000000d2007fae */ /* 0x0003e8000d921848 */
[----:B------:R-:W-:Y:S04]  /*22a70*/  STL [R1+0x2b34], R216 ;  /* 0x002b34d801007387 */ /* 0x000fe80000100800 */
[----:B------:R1:W-:Y:S04]  /*22a80*/  LDGSTS.E [R145+-0x32800], [R206.64], !P4 ;  /* 0xcd800000ce917fae */ /* 0x0003e8000e121848 */
[----:B------:R-:W-:Y:S04]  /*22a90*/  STL [R1+0x2b30], R217 ;  /* 0x002b30d901007387 */ /* 0x000fe80000100800 */
[----:B------:R2:W-:Y:S01]  /*22aa0*/  LDGSTS.E [R0+-0x32000], [R106.64], !P5 ;  /* 0xce0000006a007fae */ /* 0x0005e2000e921848 */
[----:B------:R-:W-:-:S03]  /*22ab0*/  IADD3 R146, R250, -0x75, RZ ;  /* 0xffffff8bfa927810 */ /* 0x000fc60007ffe0ff */
[----:B---3--:R-:W3:Y:S04]  /*22ac0*/  LDL.64 R214, [R1+0xd48] ;  /* 0x000d480001d67983 */ /* 0x008ee80000100a00 */
[----:B-1----:R-:W3:Y:S04]  /*22ad0*/  LDL.64 R206, [R1+0xd50] ;  /* 0x000d500001ce7983 */ /* 0x002ee80000100a00 */
[----:B--2---:R-:W2:Y:S01]  /*22ae0*/  LDL.64 R106, [R1+0xd40] ;  /* 0x000d4000016a7983 */ /* 0x004ea20000100a00 */
[----:B------:R-:W-:-:S13]  /*22af0*/  ISETP.GE.U32.AND P3, PT, R146, 0x7fffff0c, PT ;  /* 0x7fffff0c9200780c */ /* 0x000fda0003f66070 */
[----:B------:R1:W-:Y:S04]  /*22b00*/  LDGSTS.E [R145+-0x31800], [R104.64], !P3 ;  /* 0xce80000068917fae */ /* 0x0003e8000d921848 */
[----:B-1----:R-:W3:Y:S01]  /*22b10*/  LDL.64 R104, [R1+0xd58] ;  /* 0x000d580001687983 */ /* 0x002ee20000100a00 */
[----:B------:R-:W-:-:S04]  /*22b20*/  IADD3 R146, R250, -0x79, RZ ;  /* 0xffffff87fa927810 */ /* 0x000fc80007ffe0ff */
[----:B------:R-:W-:Y:S02]  /*22b30*/  ISETP.GE.U32.AND P4, PT, R146, 0x7fffff08, PT ;  /* 0x7fffff089200780c */ /* 0x000fe40003f86070 */
[----:B------:R-:W-:-:S04]  /*22b40*/  IADD3 R146, R250, -0x7d, RZ ;  /* 0xffffff83fa927810 */ /* 0x000fc80007ffe0ff */
[----:B------:R-:W-:Y:S02]  /*22b50*/  ISETP.GE.U32.AND P5, PT, R146, 0x7fffff04, PT ;  /* 0x7fffff049200780c */ /* 0x000fe40003fa6070 */
[----:B------:R-:W-:-:S04]  /*22b60*/  IADD3 R146, R250, -0x2, RZ ;  /* 0xfffffffefa927810 */ /* 0x000fc80007ffe0ff */
[----:B------:R-:W-:Y:S01]  /*22b70*/  ISETP.GE.U32.AND P3, PT, R146, 0x7fffff7f, PT ;  /* 0x7fffff7f9200780c */ /* 0x000fe20003f66070 */
[----:B------:R1:W-:Y:S01]  /*22b80*/  LDGSTS.E [R0+-0x31000], [R102.64], !P4 ;  /* 0xcf00000066007fae */ /* 0x0003e2000e121848 */
[----:B------:R-:W-:-:S05]  /*22b90*/  IADD3 R146, R250, -0x6, RZ ;  /* 0xfffffffafa927810 */ /* 0x000fca0007ffe0ff */
[----:B------:R4:W-:Y:S01]  /*22ba0*/  LDGSTS.E [R145+-0x30800], [R158.64], !P5 ;  /* 0xcf8000009e917fae */ /* 0x0009e2000e921848 */
[----:B------:R-:W-:Y:S02]  /*22bb0*/  ISETP.GE.U32.AND P4, PT, R146, 0x7fffff7b, PT ;  /* 0x7fffff7b9200780c */ /* 0x000fe40003f86070 */
[----:B------:R-:W-:Y:S02]  /*22bc0*/  IADD3 R146, R250, -0xa, RZ ;  /* 0xfffffff6fa927810 */ /* 0x000fe40007ffe0ff */
[----:B-1----:R-:W-:Y:S01]  /*22bd0*/  LOP3.LUT R103, R117, 0x20, RZ, 0x3c, !PT ;  /* 0x0000002075677812 */ /* 0x002fe200078e3cff */
[----:B----4-:R-:W4:Y:S04]  /*22be0*/  LDL.LU.64 R158, [R1+0x2bf8] ;  /* 0x002bf800019e7983 */ /* 0x010f280000300a00 */
[----:B------:R-:W4:Y:S01]  /*22bf0*/  LDL.64 R212, [R1+0xd60] ;  /* 0x000d600001d47983 */ /* 0x000f220000100a00 */
[----:B------:R-:W-:-:S03]  /*22c00*/  ISETP.GE.U32.AND P5, PT, R146, 0x7fffff77, PT ;  /* 0x7fffff779200780c */ /* 0x000fc60003fa6070 */
[----:B------:R-:W4:Y:S01]  /*22c10*/  LDL.64 R210, [R1+0xd68] ;  /* 0x000d680001d27983 */ /* 0x000f220000100a00 */
[C---:B------:R-:W-:Y:S02]  /*22c20*/  IADD3 R0, R103.reuse, 0x100000, RZ ;  /* 0x0010000067007810 */ /* 0x040fe40007ffe0ff */
[----:B------:R-:W-:-:S03]  /*22c30*/  IADD3 R145, R103, 0x100000, RZ ;  /* 0x0010000067917810 */ /* 0x000fc60007ffe0ff */
[----:B------:R1:W-:Y:S01]  /*22c40*/  LDGSTS.E [R0+-0x3fe00], [R208.64], !P3 ;  /* 0xc0200000d0007fae */ /* 0x0003e2000d921848 */
[----:B------:R-:W-:-:S03]  /*22c50*/  IADD3 R146, R250, -0xe, RZ ;  /* 0xfffffff2fa927810 */ /* 0x000fc60007ffe0ff */
[----:B------:R1:W-:Y:S01]  /*22c60*/  LDGSTS.E [R145+-0x3f600], [R160.64], !P4 ;  /* 0xc0a00000a0917fae */ /* 0x0003e2000e121848 */
[----:B------:R-:W-:Y:S02]  /*22c70*/  ISETP.GE.U32.AND P3, PT, R146, 0x7fffff73, PT ;  /* 0x7fffff739200780c */ /* 0x000fe40003f66070 */
[----:B------:R-:W-:Y:S01]  /*22c80*/  IADD3 R146, R250, -0x12, RZ ;  /* 0xffffffeefa927810 */ /* 0x000fe20007ffe0ff */
[----:B-1----:R-:W4:Y:S04]  /*22c90*/  LDL.LU.64 R160, [R1+0x2bf0] ;  /* 0x002bf00001a07983 */ /* 0x002f280000300a00 */
[----:B------:R-:W4:Y:S01]  /*22ca0*/  LDL.64 R208, [R1+0xd70] ;  /* 0x000d700001d07983 */ /* 0x000f220000100a00 */
[----:B------:R-:W-:Y:S02]  /*22cb0*/  ISETP.GE.U32.AND P4, PT, R146, 0x7fffff6f, PT ;  /* 0x7fffff6f9200780c */ /* 0x000fe40003f86070 */
[----:B------:R-:W-:Y:S01]  /*22cc0*/  IADD3 R146, R250, -0x16, RZ ;  /* 0xffffffeafa927810 */ /* 0x000fe20007ffe0ff */
[----:B------:R-:W4:Y:S04]  /*22cd0*/  LDL.64 R218, [R1+0xff8] ;  /* 0x000ff80001da7983 */ /* 0x000f280000100a00 */
[----:B--2---:R1:W-:Y:S04]  /*22ce0*/  LDGSTS.E [R0+-0x3ee00], [R106.64], !P5 ;  /* 0xc12000006a007fae */ /* 0x0043e8000e921848 */
[----:B-1----:R-:W2:Y:S01]  /*22cf0*/  LDL.64 R106, [R1+0xd78] ;  /* 0x000d7800016a7983 */ /* 0x002ea20000100a00 */
[----:B------:R-:W-:-:S03]  /*22d00*/  ISETP.GE.U32.AND P5, PT, R146, 0x7fffff6b, PT ;  /* 0x7fffff6b9200780c */ /* 0x000fc60003fa6070 */
[----:B---3--:R1:W-:Y:S04]  /*22d10*/  LDGSTS.E [R145+-0x3e600], [R214.64], !P3 ;  /* 0xc1a00000d6917fae */ /* 0x0083e8000d921848 */
[----:B------:R3:W-:Y:S06]  /*22d20*/  LDGSTS.E [R0+-0x3de00], [R206.64], !P4 ;  /* 0xc2200000ce007fae */ /* 0x0007ec000e121848 */
[----:B------:R3:W-:Y:S04]  /*22d30*/  LDGSTS.E [R145+-0x3d600], [R104.64], !P5 ;  /* 0xc2a0000068917fae */ /* 0x0007e8000e921848 */
[----:B-1----:R-:W2:Y:S04]  /*22d40*/  LDL.64 R214, [R1+0xd80] ;  /* 0x000d800001d67983 */ /* 0x002ea80000100a00 */
[----:B---3--:R-:W3:Y:S04]  /*22d50*/  LDL.64 R206, [R1+0xd88] ;  /* 0x000d880001ce7983 */ /* 0x008ee80000100a00 */
[----:B------:R-:W3:Y:S01]  /*22d60*/  LDL.64 R104, [R1+0xd90] ;  /* 0x000d900001687983 */ /* 0x000ee20000100a00 */
[----:B------:R-:W-:-:S04]  /*22d70*/  IADD3 R146, R250, -0x1a, RZ ;  /* 0xffffffe6fa927810 */ /* 0x000fc80007ffe0ff */
[----:B------:R-:W-:Y:S02]  /*22d80*/  ISETP.GE.U32.AND P3, PT, R146, 0x7fffff67, PT ;  /* 0x7fffff679200780c */ /* 0x000fe40003f66070 */
[----:B------:R-:W-:-:S04]  /*22d90*/  IADD3 R146, R250, -0x1e, RZ ;  /* 0xffffffe2fa927810 */ /* 0x000fc80007ffe0ff */
[----:B------:R-:W-:Y:S02]  /*22da0*/  ISETP.GE.U32.AND P4, PT, R146, 0x7fffff63, PT ;  /* 0x7fffff639200780c */ /* 0x000fe40003f86070 */
[----:B------:R-:W-:-:S04]  /*22db0*/  IADD3 R146, R250, -0x22, RZ ;  /* 0xffffffdefa927810 */ /* 0x000fc80007ffe0ff */
[----:B------:R-:W-:Y:S02]  /*22dc0*/  ISETP.GE.U32.AND P5, PT, R146, 0x7fffff5f, PT ;  /* 0x7fffff5f9200780c */ /* 0x000fe40003fa6070 */
[----:B------:R-:W-:Y:S01]  /*22dd0*/  IADD3 R146, R250, -0x26, RZ ;  /* 0xffffffdafa927810 */ /* 0x000fe20007ffe0ff */
[----:B----4-:R1:W-:Y:S03]  /*22de0*/  LDGSTS.E [R0+-0x3ce00], [R212.64], !P3 ;  /* 0xc3200000d4007fae */ /* 0x0103e6000d921848 */
[----:B------:R-:W-:Y:S01]  /*22df0*/  ISETP.GE.U32.AND P3, PT, R146, 0x7fffff5b, PT ;  /* 0x7fffff5b9200780c */ /* 0x000fe20003f66070 */
[----:B------:R4:W-:Y:S04]  /*22e00*/  LDGSTS.E [R145+-0x3c600], [R210.64], !P4 ;  /* 0xc3a00000d2917fae */ /* 0x0009e8000e121848 */
[----:B-1----:R-:W3:Y:S04]  /*22e10*/  LDL.64 R212, [R1+0xd98] ;  /* 0x000d980001d47983 */ /* 0x002ee80000100a00 */
[----:B----4-:R-:W4:Y:S01]  /*22e20*/  LDL.64 R210, [R1+0xda0] ;  /* 0x000da00001d27983 */ /* 0x010f220000100a00 */
[----:B------:R-:W-:-:S04]  /*22e30*/  IADD3 R146, R250, -0x2a, RZ ;  /* 0xffffffd6fa927810 */ /* 0x000fc80007ffe0ff */
[----:B------:R-:W-:Y:S02]  /*22e40*/  ISETP.GE.U32.AND P4, PT, R146, 0x7fffff57, PT ;  /* 0x7fffff579200780c */ /* 0x000fe40003f86070 */
[----:B------:R-:W-:Y:S01]  /*22e50*/  IADD3 R146, R250, -0x2e, RZ ;  /* 0xffffffd2fa927810 */ /* 0x000fe20007ffe0ff */
[----:B------:R1:W-:Y:S03]  /*22e60*/  LDGSTS.E [R0+-0x3be00], [R208.64], !P5 ;  /* 0xc4200000d0007fae */ /* 0x0003e6000e921848 */
[----:B------:R-:W-:Y:S01]  /*22e70*/  ISETP.GE.U32.AND P5, PT, R146, 0x7fffff53, PT ;  /* 0x7fffff539200780c */ /* 0x000fe20003fa6070 */
[----:B-1----:R-:W4:Y:S01]  /*22e80*/  LDL.64 R208, [R1+0xda8] ;  /* 0x000da80001d07983 */ /* 0x002f220000100a00 */
[----:B------:R-:W-:-:S03]  /*22e90*/  IADD3 R146, R250, -0x32, RZ ;  /* 0xffffffcefa927810 */ /* 0x000fc60007ffe0ff */
[----:B--2---:R1:W-:Y:S04]  /*22ea0*/  LDGSTS.E [R145+-0x3b600], [R106.64], !P3 ;  /* 0xc4a000006a917fae */ /* 0x0043e8000d921848 */
[----:B-1----:R-:W2:Y:S01]  /*22eb0*/  LDL.64 R106, [R1+0xdb0] ;  /* 0x000db000016a7983 */ /* 0x002ea20000100a00 */
[----:B------:R-:W-:-:S03]  /*22ec0*/  ISETP.GE.U32.AND P3, PT, R146, 0x7fffff4f, PT ;  /* 0x7fffff4f9200780c */ /* 0x000fc60003f66070 */
[----:B------:R1:W-:Y:S04]  /*22ed0*/  LDGSTS.E [R0+-0x3ae00], [R214.64], !P4 ;  /* 0xc5200000d6007fae */ /* 0x0003e8000e121848 */
[----:B---3--:R3:W-:Y:S06]  /*22ee0*/  LDGSTS.E [R145+-0x3a600], [R206.64], !P5 ;  /* 0xc5a00000ce917fae */ /* 0x0087ec000e921848 */
        /* <DEDUP_REMOVED lines=11> */
[----:B------:R1:W-:Y:S03]  /*22fa0*/  LDGSTS.E [R145+-0x39600], [R212.64], !P4 ;  /* 0xc6a00000d4917fae */ /* 0x0003e6000e121848 */
[----:B------:R-:W-:Y:S01]  /*22fb0*/  ISETP.GE.U32.AND P4, PT, R146, 0x7fffff3f, PT ;  /* 0x7fffff3f9200780c */ /* 0x000fe20003f86070 */
[----:B----4-:R4:W-:Y:S04]  /*22fc0*/  LDGSTS.E [R0+-0x38e00], [R210.64], !P5 ;  /* 0xc7200000d2007fae */ /* 0x0109e8000e921848 */
        /* <DEDUP_REMOVED lines=42> */
[----:B------:R3:W-:Y:S01]  /*23270*/  LDGSTS.E [R0+-0x32e00], [R104.64], !P5 ;  /* 0xcd20000068007fae */ /* 0x0007e2000e921848 */
[----:B------:R-:W-:-:S03]  /*23280*/  IADD3 R146, R250, -0x6e, RZ ;  /* 0xffffff92fa927810 */ /* 0x000fc60007ffe0ff */
[----:B-1----:R-:W2:Y:S04]  /*23290*/  LDL.64 R214, [R1+0xe50] ;  /* 0x000e500001d67983 */ /* 0x002ea80000100a00 */
[----:B---3--:R-:W3:Y:S04]  /*232a0*/  LDL.64 R206, [R1+0xe28] ;  /* 0x000e280001ce7983 */ /* 0x008ee80000100a00 */
[----:B------:R-:W3:Y:S01]  /*232b0*/  LDL.64 R104, [R1+0xe30] ;  /* 0x000e300001687983 */ /* 0x000ee20000100a00 */
        /* <DEDUP_REMOVED lines=11> */
[----:B------:R-:W-:-:S03]  /*23370*/  IADD3 R146, R250, -0x7e, RZ ;  /* 0xffffff82fa927810 */ /* 0x000fc60007ffe0ff */
[----:B------:R1:W-:Y:S01]  /*23380*/  LDGSTS.E [R145+-0x31600], [R208.64], !P5 ;  /* 0xcea00000d0917fae */ /* 0x0003e2000e921848 */
[----:B------:R-:W-:-:S03]  /*23390*/  ISETP.GE.U32.AND P4, PT, R146, 0x7fffff03, PT ;  /* 0x7fffff039200780c */ /* 0x000fc60003f86070 */
[----:B-1----:R-:W4:Y:S01]  /*233a0*/  LDL.64 R208, [R1+0xe48] ;  /* 0x000e480001d07983 */ /* 0x002f220000100a00 */
[----:B------:R-:W-:-:S04]  /*233b0*/  IADD3 R146, R250, -0x3, RZ ;  /* 0xfffffffdfa927810 */ /* 0x000fc80007ffe0ff */
[----:B------:R-:W-:Y:S02]  /*233c0*/  ISETP.GE.U32.AND P5, PT, R146, 0x7fffff7e, PT ;  /* 0x7fffff7e9200780c */ /* 0x000fe40003fa6070 */
[----:B------:R-:W-:Y:S02]  /*233d0*/  IADD3 R145, R250, -0x7, RZ ;  /* 0xfffffff9fa917810 */ /* 0x000fe40007ffe0ff */
[----:B------:R-:W-:Y:S01]  /*233e0*/  LOP3.LUT R102, R117, 0x40, RZ, 0x3c, !PT ;  /* 0x0000004075667812 */ /* 0x000fe200078e3cff */
[----:B--2---:R1:W-:Y:S04]  /*233f0*/  LDGSTS.E [R0+-0x30e00], [R106.64], !P3 ;  /* 0xcf2000006a007fae */ /* 0x0043e8000d921848 */
[----:B-1----:R-:W2:Y:S01]  /*23400*/  LDL.64 R106, [R1+0xe58] ;  /* 0x000e5800016a7983 */ /* 0x002ea20000100a00 */
[----:B------:R-:W-:-:S02]  /*23410*/  ISETP.GE.U32.AND P3, PT, R145, 0x7fffff7a, PT ;  /* 0x7fffff7a9100780c */ /* 0x000fc40003f66070 */
[----:B------:R-:W-:Y:S01]  /*23420*/  IADD3 R145, R102, 0x100000, RZ ;  /* 0x0010000066917810 */ /* 0x000fe20007ffe0ff */
[----:B---3--:R1:W-:Y:S04]  /*23430*/  LDGSTS.E [R0+-0x30600], [R206.64], !P4 ;  /* 0xcfa00000ce007fae */ /* 0x0083e8000e121848 */
[----:B------:R3:W-:Y:S04]  /*23440*/  LDGSTS.E [R145+-0x3fc00], [R104.64], !P5 ;  /* 0xc040000068917fae */ /* 0x0007e8000e921848 */
[----:B-1----:R-:W2:Y:S04]  /*23450*/  LDL.64 R206, [R1+0xe60] ;  /* 0x000e600001ce7983 */ /* 0x002ea80000100a00 */
[----:B---3--:R-:W3:Y:S01]  /*23460*/  LDL.64 R104, [R1+0xe68] ;  /* 0x000e680001687983 */ /* 0x008ee20000100a00 */
[----:B------:R-:W-:-:S04]  /*23470*/  IADD3 R146, R250, -0xb, RZ ;  /* 0xfffffff5fa927810 */ /* 0x000fc80007ffe0ff */
[----:B------:R-:W-:Y:S02]  /*23480*/  ISETP.GE.U32.AND P4, PT, R146, 0x7fffff76, PT ;  /* 0x7fffff769200780c */ /* 0x000fe40003f86070 */
[C---:B------:R-:W-:Y:S02]  /*23490*/  IADD3 R0, R250.reuse, -0xf, RZ ;  /* 0xfffffff1fa007810 */ /* 0x040fe40007ffe0ff */
[----:B------:R-:W-:Y:S02]  /*234a0*/  IADD3 R146, R250, -0x13, RZ ;  /* 0xffffffedfa927810 */ /* 0x000fe40007ffe0ff */
[----:B------:R-:W-:Y:S02]  /*234b0*/  ISETP.GE.U32.AND P5, PT, R0, 0x7fffff72, PT ;  /* 0x7fffff720000780c */ /* 0x000fe40003fa6070 */
[----:B------:R-:W-:Y:S01]  /*234c0*/  IADD3 R0, R102, 0x100000, RZ ;  /* 0x0010000066007810 */ /* 0x000fe20007ffe0ff */
[----:B------:R1:W-:Y:S01]  /*234d0*/  LDGSTS.E [R145+-0x3f400], [R212.64], !P3 ;  /* 0xc0c00000d4917fae */ /* 0x0003e2000d921848 */
[----:B------:R-:W-:-:S02]  /*234e0*/  ISETP.GE.U32.AND P3, PT, R146, 0x7fffff6e, PT ;  /* 0x7fffff6e9200780c */ /* 0x000fc40003f66070 */
[----:B------:R-:W-:Y:S01]  /*234f0*/  IADD3 R146, R250, -0x17, RZ ;  /* 0xffffffe9fa927810 */ /* 0x000fe20007ffe0ff */
[----:B----4-:R4:W-:Y:S03]  /*23500*/  LDGSTS.E [R0+-0x3ec00], [R210.64], !P4 ;  /* 0xc1400000d2007fae */ /* 0x0109e6000e121848 */
[----:B------:R-:W-:Y:S01]  /*23510*/  ISETP.GE.U32.AND P4, PT, R146, 0x7fffff6a, PT ;  /* 0x7fffff6a9200780c */ /* 0x000fe20003f86070 */
[----:B-1----:R-:W3:Y:S04]  /*23520*/  LDL.64 R212, [R1+0xe70] ;  /* 0x000e700001d47983 */ /* 0x002ee80000100a00 */
[----:B----4-:R-:W4:Y:S01]  /*23530*/  LDL.64 R210, [R1+0xe78] ;  /* 0x000e780001d27983 */ /* 0x010f220000100a00 */
[----:B------:R-:W-:-:S03]  /*23540*/  IADD3 R146, R250, -0x1b, RZ ;  /* 0xffffffe5fa927810 */ /* 0x000fc60007ffe0ff */
[----:B------:R1:W-:Y:S04]  /*23550*/  LDGSTS.E [R145+-0x3e400], [R208.64], !P5 ;  /* 0xc1c00000d0917fae */ /* 0x0003e8000e921848 */
[----:B------:R1:W-:Y:S04]  /*23560*/  LDGSTS.E [R0+-0x3dc00], [R214.64], !P3 ;  /* 0xc2400000d6007fae */ /* 0x0003e8000d921848 */
[----:B-1----:R-:W4:Y:S04]  /*23570*/  LDL.64 R208, [R1+0xe80] ;  /* 0x000e800001d07983 */ /* 0x002f280000100a00 */
[----:B------:R-:W4:Y:S01]  /*23580*/  LDL.64 R214, [R1+0xe88] ;  /* 0x000e880001d67983 */ /* 0x000f220000100a00 */
[----:B------:R-:W-:-:S02]  /*23590*/  ISETP.GE.U32.AND P5, PT, R146, 0x7fffff66, PT ;  /* 0x7fffff669200780c */ /* 0x000fc40003fa6070 */
[----:B------:R-:W-:-:S04]  /*235a0*/  IADD3 R146, R250, -0x1f, RZ ;  /* 0xffffffe1fa927810 */ /* 0x000fc80007ffe0ff */
[----:B------:R-:W-:Y:S01]  /*235b0*/  ISETP.GE.U32.AND P3, PT, R146, 0x7fffff62, PT ;  /* 0x7fffff629200780c */ /* 0x000fe20003f66070 */
[----:B--2---:R1:W-:Y:S04]  /*235c0*/  LDGSTS.E [R145+-0x3d400], [R106.64], !P4 ;  /* 0xc2c000006a917fae */ /* 0x0043e8000e121848 */
[----:B-1----:R-:W2:Y:S04]  /*235d0*/  LDL.64 R106, [R1+0xe90] ;  /* 0x000e9000016a7983 */ /* 0x002ea80000100a00 */
[----:B------:R1:W-:Y:S04]  /*235e0*/  LDGSTS.E [R0+-0x3cc00], [R206.64], !P5 ;  /* 0xc3400000ce007fae */ /* 0x0003e8000e921848 */
[----:B---3--:R3:W-:Y:S04]  /*235f0*/  LDGSTS.E [R145+-0x3c400], [R104.64], !P3 ;  /* 0xc3c0000068917fae */ /* 0x0087e8000d921848 */
[----:B-1----:R-:W2:Y:S04]  /*23600*/  LDL.64 R206, [R1+0xe98] ;  /* 0x000e980001ce7983 */ /* 0x002ea80000100a00 */
[----:B---3--:R-:W3:Y:S01]  /*23610*/  LDL.64 R104, [R1+0xea0] ;  /* 0x000ea00001687983 */ /* 0x008ee20000100a00 */
        /* <DEDUP_REMOVED lines=8> */
[----:B------:R-:W-:Y:S02]  /*236a0*/  ISETP.GE.U32.AND P4, PT, R146, 0x7fffff52, PT ;  /* 0x7fffff529200780c */ /* 0x000fe40003f86070 */
        /* <DEDUP_REMOVED lines=64> */
[----:B-1----:R-:W4:Y:S01]  /*23ab0*/  LDL.64 R208, [R1+0xf30] ;  /* 0x000f300001d07983 */ /* 0x002f220000100a00 */
[----:B------:R-:W-:Y:S02]  /*23ac0*/  ISETP.GE.U32.AND P5, PT, R146, 0x7fffff12, PT ;  /* 0x7fffff129200780c */ /* 0x000fe40003fa6070 */
[----:B------:R-:W-:Y:S01]  /*23ad0*/  IADD3 R146, R250, -0x73, RZ ;  /* 0xffffff8dfa927810 */ /* 0x000fe20007ffe0ff */
[----:B------:R-:W4:Y:S03]  /*23ae0*/  LDL.64 R214, [R1+0xf50] ;  /* 0x000f500001d67983 */ /* 0x000f260000100a00 */
        /* <DEDUP_REMOVED lines=13> */
[----:B------:R-:W-:Y:S02]  /*23bc0*/  IADD3 R146, R250, -0x4, RZ ;  /* 0xfffffffcfa927810 */ /* 0x000fe40007ffe0ff */
[----:B------:R-:W-:Y:S01]  /*23bd0*/  LOP3.LUT R103, R117, 0x60, RZ, 0x3c, !PT ;  /* 0x0000006075677812 */ /* 0x000fe200078e3cff */
[----:B------:R1:W-:Y:S01]  /*23be0*/  LDGSTS.E [R145+-0x31400], [R212.64], !P4 ;  /* 0xcec00000d4917fae */ /* 0x0003e2000e121848 */
[----:B------:R-:W-:-:S03]  /*23bf0*/  ISETP.GE.U32.AND P4, PT, R146, 0x7fffff7d, PT ;  /* 0x7fffff7d9200780c */ /* 0x000fc60003f86070 */
[----:B----4-:R4:W-:Y:S04]  /*23c00*/  LDGSTS.E [R0+-0x30c00], [R210.64], !P5 ;  /* 0xcf400000d2007fae */ /* 0x0109e8000e921848 */
[----:B-1----:R-:W3:Y:S01]  /*23c10*/  LDL.64 R212, [R1+0xf58] ;  /* 0x000f580001d47983 */ /* 0x002ee20000100a00 */
[----:B------:R-:W-:-:S03]  /*23c20*/  IADD3 R145, R250, -0x8, RZ ;  /* 0xfffffff8fa917810 */ /* 0x000fc60007ffe0ff */
[----:B----4-:R-:W4:Y:S01]  /*23c30*/  LDL.64 R210, [R1+0xf60] ;  /* 0x000f600001d27983 */ /* 0x010f220000100a00 */
[----:B------:R-:W-:Y:S02]  /*23c40*/  ISETP.GE.U32.AND P5, PT, R145, 0x7fffff79, PT ;  /* 0x7fffff799100780c */ /* 0x000fe40003fa6070 */
[----:B------:R-:W-:Y:S01]  /*23c50*/  IADD3 R145, R103, 0x100000, RZ ;  /* 0x0010000067917810 */ /* 0x000fe20007ffe0ff */
[----:B------:R1:W-:Y:S01]  /*23c60*/  LDGSTS.E [R0+-0x30400], [R208.64], !P3 ;  /* 0xcfc00000d0007fae */ /* 0x0003e2000d921848 */
[----:B------:R-:W-:-:S03]  /*23c70*/  IADD3 R146, R250, -0xc, RZ ;  /* 0xfffffff4fa927810 */ /* 0x000fc60007ffe0ff */
[----:B-1----:R-:W4:Y:S01]  /*23c80*/  LDL.64 R208, [R1+0xf68] ;  /* 0x000f680001d07983 */ /* 0x002f220000100a00 */
[----:B------:R-:W-:Y:S02]  /*23c90*/  ISETP.GE.U32.AND P3, PT, R146, 0x7fffff75, PT ;  /* 0x7fffff759200780c */ /* 0x000fe40003f66070 */
[----:B------:R-:W-:Y:S01]  /*23ca0*/  IADD3 R0, R103, 0x100000, RZ ;  /* 0x0010000067007810 */ /* 0x000fe20007ffe0ff */
        /* <DEDUP_REMOVED lines=11> */
[----:B------:R-:W-:Y:S01]  /*23d60*/  ISETP.GE.U32.AND P3, PT, R146, 0x7fffff69, PT ;  /* 0x7fffff699200780c */ /* 0x000fe20003f66070 */
[----:B------:R1:W-:Y:S01]  /*23d70*/  LDGSTS.E [R0+-0x3e200], [R214.64], !P4 ;  /* 0xc1e00000d6007fae */ /* 0x0003e2000e121848 */
[----:B------:R-:W-:-:S04]  /*23d80*/  IADD3 R146, R250, -0x1c, RZ ;  /* 0xffffffe4fa927810 */ /* 0x000fc80007ffe0ff */
[----:B------:R-:W-:Y:S02]  /*23d90*/  ISETP.GE.U32.AND P4, PT, R146, 0x7fffff65, PT ;  /* 0x7fffff659200780c */ /* 0x000fe40003f86070 */
[----:B------:R-:W-:Y:S01]  /*23da0*/  IADD3 R146, R250, -0x20, RZ ;  /* 0xffffffe0fa927810 */ /* 0x000fe20007ffe0ff */
[----:B------:R4:W-:Y:S04]  /*23db0*/  LDGSTS.E [R145+-0x3da00], [R212.64], !P5 ;  /* 0xc2600000d4917fae */ /* 0x0009e8000e921848 */
[----:B-1----:R-:W3:Y:S01]  /*23dc0*/  LDL.64 R214, [R1+0xf88] ;  /* 0x000f880001d67983 */ /* 0x002ee20000100a00 */
[----:B------:R-:W-:-:S03]  /*23dd0*/  ISETP.GE.U32.AND P5, PT, R146, 0x7fffff61, PT ;  /* 0x7fffff619200780c */ /* 0x000fc60003fa6070 */
[----:B----4-:R1:W-:Y:S04]  /*23de0*/  LDGSTS.E [R0+-0x3d200], [R210.64], !P3 ;  /* 0xc2e00000d2007fae */ /* 0x0103e8000d921848 */
[----:B------:R-:W4:Y:S01]  /*23df0*/  LDL.64 R212, [R1+0xf90] ;  /* 0x000f900001d47983 */ /* 0x000f220000100a00 */
[----:B------:R-:W-:-:S03]  /*23e00*/  IADD3 R146, R250, -0x24, RZ ;  /* 0xffffffdcfa927810 */ /* 0x000fc60007ffe0ff */
[----:B-1----:R-:W4:Y:S04]  /*23e10*/  LDL.64 R210, [R1+0xf98] ;  /* 0x000f980001d27983 */ /* 0x002f280000100a00 */
[----:B------:R1:W-:Y:S01]  /*23e20*/  LDGSTS.E [R145+-0x3ca00], [R208.64], !P4 ;  /* 0xc3600000d0917fae */ /* 0x0003e2000e121848 */
[----:B------:R-:W-:-:S03]  /*23e30*/  ISETP.GE.U32.AND P3, PT, R146, 0x7fffff5d, PT ;  /* 0x7fffff5d9200780c */ /* 0x000fc60003f66070 */
[----:B-1----:R-:W4:Y:S01]  /*23e40*/  LDL.64 R208, [R1+0xfa0] ;  /* 0x000fa00001d07983 */ /* 0x002f220000100a00 */
        /* <DEDUP_REMOVED lines=18> */
[----:B----4-:R4:W-:Y:S04]  /*23f70*/  LDGSTS.E [R0+-0x3a200], [R212.64], !P3 ;  /* 0xc5e00000d4007fae */ /* 0x0109e8000d921848 */
[----:B-1----:R-:W3:Y:S01]  /*23f80*/  LDL.64 R214, [R1+0xfc0] ;  /* 0x000fc00001d67983 */ /* 0x002ee20000100a00 */
[----:B------:R-:W-:-:S03]  /*23f90*/  ISETP.GE.U32.AND P3, PT, R146, 0x7fffff45, PT ;  /* 0x7fffff459200780c */ /* 0x000fc60003f66070 */
[----:B------:R1:W-:Y:S04]  /*23fa0*/  LDGSTS.E [R145+-0x39a00], [R210.64], !P4 ;  /* 0xc6600000d2917fae */ /* 0x0003e8000e121848 */
[----:B----4-:R-:W4:Y:S01]  /*23fb0*/  LDL.64 R212, [R1+0xfc8] ;  /* 0x000fc80001d47983 */ /* 0x010f220000100a00 */
        /* <DEDUP_REMOVED lines=26> */
[----:B------:R1:W-:Y:S04]  /*24160*/  LDGSTS.E [R0+-0x36200], [R210.64], !P5 ;  /* 0xc9e00000d2007fae */ /* 0x0003e8000e921848 */
[----:B----4-:R-:W4:Y:S01]  /*24170*/  LDL.64 R212, [R1+0x1008] ;  /* 0x0010080001d47983 */ /* 0x010f220000100a00 */
[----:B------:R-:W-:-:S04]  /*24180*/  IADD3 R146, R250, -0x5c, RZ ;  /* 0xffffffa4fa927810 */ /* 0x000fc80007ffe0ff */
[----:B------:R-:W-:Y:S02]  /*24190*/  ISETP.GE.U32.AND P5, PT, R146, 0x7fffff25, PT ;  /* 0x7fffff259200780c */ /* 0x000fe40003fa6070 */
[----:B------:R-:W-:Y:S01]  /*241a0*/  IADD3 R146, R250, -0x60, RZ ;  /* 0xffffffa0fa927810 */ /* 0x000fe20007ffe0ff */
[----:B-1----:R-:W4:Y:S04]  /*241b0*/  LDL.64 R210, [R1+0x1018] ;  /* 0x0010180001d27983 */ /* 0x002f280000100a00 */
[----:B------:R1:W-:Y:S01]  /*241c0*/  LDGSTS.E [R145+-0x35a00], [R208.64], !P3 ;  /* 0xca600000d0917fae */ /* 0x0003e2000d921848 */
[----:B------:R-:W-:-:S03]  /*241d0*/  ISETP.GE.U32.AND P3, PT, R146, 0x7fffff21, PT ;  /* 0x7fffff219200780c */ /* 0x000fc60003f66070 */
[----:B-1----:R-:W4:Y:S04]  /*241e0*/  LDL.64 R208, [R1+0x1020] ;  /* 0x0010200001d07983 */ /* 0x002f280000100a00 */
[----:B--2---:R1:W-:Y:S04]  /*241f0*/  LDGSTS.E [R0+-0x35200], [R106.64], !P4 ;  /* 0xcae000006a007fae */ /* 0x0043e8000e121848 */
[----:B-1----:R-:W2:Y:S04]  /*24200*/  LDL.64 R106, [R1+0x1010] ;  /* 0x00101000016a7983 */ /* 0x002ea80000100a00 */
[----:B------:R1:W-:Y:S04]  /*24210*/  LDGSTS.E [R145+-0x34a00], [R206.64], !P5 ;  /* 0xcb600000ce917fae */ /* 0x0003e8000e921848 */
[----:B---3--:R3:W-:Y:S04]  /*24220*/  LDGSTS.E [R0+-0x34200], [R104.64], !P3 ;  /* 0xcbe0000068007fae */ /* 0x0087e8000d921848 */
[----:B-1----:R-:W2:Y:S04]  /*24230*/  LDL.64 R206, [R1+0x1028] ;  /* 0x0010280001ce7983 */ /* 0x002ea80000100a00 */
[----:B---3--:R-:W3:Y:S04]  /*24240*/  LDL.64 R104, [R1+0x1030] ;  /* 0x0010300001687983 */ /* 0x008ee80000100a00 */
[----:B------:R-:W3:Y:S04]  /*24250*/  LDL.LU R109, [R1+0x5e0] ;  /* 0x0005e000016d7983 */ /* 0x000ee80000300800 */
[----:B------:R-:W3:Y:S04]  /*24260*/  LDL.LU R113, [R1] ;  /* 0x0000000001717983 */ /* 0x000ee80000300800 */
[----:B------:R-:W3:Y:S01]  /*24270*/  LDL.LU R117, [R1+0x8] ;  /* 0x0000080001757983 */ /* 0x000ee20000300800 */
[----:B------:R-:W-:-:S04]  /*24280*/  IADD3 R146, R250, -0x64, RZ ;  /* 0xffffff9cfa927810 */ /* 0x000fc80007ffe0ff */
[----:B------:R-:W-:Y:S02]  /*24290*/  ISETP.GE.U32.AND P4, PT, R146, 0x7fffff1d, PT ;  /* 0x7fffff1d9200780c */ /* 0x000fe40003f86070 */
[----:B------:R-:W-:-:S04]  /*242a0*/  IADD3 R146, R250, -0x68, RZ ;  /* 0xffffff98fa927810 */ /* 0x000fc80007ffe0ff */
[----:B------:R-:W-:Y:S02]  /*242b0*/  ISETP.GE.U32.AND P5, PT, R146, 0x7fffff19, PT ;  /* 0x7fffff199200780c */ /* 0x000fe40003fa6070 */
[----:B------:R-:W-:-:S04]  /*242c0*/  IADD3 R146, R250, -0x6c, RZ ;  /* 0xffffff94fa927810 */ /* 0x000fc80007ffe0ff */
[----:B------:R-:W-:Y:S01]  /*242d0*/  ISETP.GE.U32.AND P3, PT, R146, 0x7fffff15, PT ;  /* 0x7fffff159200780c */ /* 0x000fe20003f66070 */
[----:B------:R1:W-:Y:S06]  /*242e0*/  LDGSTS.E [R145+-0x33a00], [R218.64], !P4 ;  /* 0xcc600000da917fae */ /* 0x0003ec000e121848 */
[----:B------:R1:W-:Y:S06]  /*242f0*/  LDGSTS.E [R0+-0x33200], [R214.64], !P5 ;  /* 0xcce00000d6007fae */ /* 0x0003ec000e921848 */
[----:B----4-:R1:W-:Y:S01]  /*24300*/  LDGSTS.E [R145+-0x32a00], [R212.64], !P3 ;  /* 0xcd600000d4917fae */ /* 0x0103e2000d921848 */
[----:B------:R-:W-:-:S02]  /*24310*/  IADD3 R102, R250, -0x80, RZ ;  /* 0xffffff80fa667810 */ /* 0x000fc40007ffe0ff */
[----:B------:R-:W-:-:S04]  /*24320*/  IADD3 R146, R250, -0x81, RZ ;  /* 0xffffff7ffa927810 */ /* 0x000fc80007ffe0ff */
[----:B------:R-:W-:Y:S02]  /*24330*/  ISETP.GE.U32.AND P4, PT, R146, 0x7fffff00, PT ;  /* 0x7fffff009200780c */ /* 0x000fe40003f86070 */
[----:B------:R-:W-:-:S04]  /*24340*/  IADD3 R146, R250, -0x85, RZ ;  /* 0xffffff7bfa927810 */ /* 0x000fc80007ffe0ff */
[----:B------:R-:W-:Y:S02]  /*24350*/  ISETP.GE.U32.AND P5, PT, R146, 0x7ffffefc, PT ;  /* 0x7ffffefc9200780c */ /* 0x000fe40003fa6070 */
[----:B------:R-:W-:-:S04]  /*24360*/  IADD3 R146, R250, -0x89, RZ ;  /* 0xffffff77fa927810 */ /* 0x000fc80007ffe0ff */
[----:B------:R-:W-:Y:S02]  /*24370*/  ISETP.GE.U32.AND P3, PT, R146, 0x7ffffef8, PT ;  /* 0x7ffffef89200780c */ /* 0x000fe40003f66070 */
[----:B------:R-:W-:Y:S01]  /*24380*/  IADD3 R146, R250, -0x8d, RZ ;  /* 0xffffff73fa927810 */ /* 0x000fe20007ffe0ff */
[----:B--2---:R2:W-:Y:S04]  /*24390*/  LDGSTS.E [R0+-0x32200], [R106.64], !P6 ;  /* 0xcde000006a007fae */ /* 0x0045e8000f121848 */
[----:B--2---:R-:W2:Y:S01]  /*243a0*/  S2R R107, SR_TID.X ;  /* 0x00000000006b7919 */ /* 0x004ea20000002100 */
[----:B------:R-:W-:Y:S02]  /*243b0*/  ISETP.GE.U32.AND P6, PT, R102, 0x7fffff01, PT ;  /* 0x7fffff016600780c */ /* 0x000fe40003fc6070 */
[----:B------:R-:W-:Y:S01]  /*243c0*/  IADD3 R102, R250, 0x7f, RZ ;  /* 0x0000007ffa667810 */ /* 0x000fe20007ffe0ff */
[----:B------:R1:W-:Y:S04]  /*243d0*/  LDGSTS.E [R145+-0x31a00], [R210.64], !P2 ;  /* 0xce600000d2917fae */ /* 0x0003e8000d121848 */
[----:B------:R4:W-:Y:S04]  /*243e0*/  LDGSTS.E [R0+-0x31200], [R208.64], !P1 ;  /* 0xcee00000d0007fae */ /* 0x0009e8000c921848 */
[----:B------:R1:W-:Y:S01]  /*243f0*/  LDGSTS.E [R0+-0x30a00], [R206.64], !P0 ;  /* 0xcf600000ce007fae */ /* 0x0003e2000c121848 */
[----:B------:R-:W-:-:S03]  /*24400*/  ISETP.GT.AND P0, PT, R102, 0x7f, PT ;  /* 0x0000007f6600780c */ /* 0x000fc60003f04270 */
[----:B---3--:R1:W-:Y:S01]  /*24410*/  LDGSTS.E [R145+-0x30200], [R104.64], !P6 ;  /* 0xcfe0000068917fae */ /* 0x0083e2000f121848 */
[----:B--2---:R-:W-:Y:S02]  /*24420*/  LOP3.LUT R107, R107, 0x7f, RZ, 0xc0, !PT ;  /* 0x0000007f6b6b7812 */ /* 0x004fe400078ec0ff */
[----:B-1----:R-:W-:Y:S02]  /*24430*/  SEL R145, RZ, 0x4, !P0 ;  /* 0x00000004ff917807 */ /* 0x002fe40004000000 */
[----:B------:R-:W-:-:S04]  /*24440*/  ISETP.GE.AND P0, PT, R107, c[0x0][0x180], PT ;  /* 0x000060006b007a0c */ /* 0x000fc80003f06270 */
[----:B------:R-:W-:Y:S01]  /*24450*/  SEL R102, R145, RZ, !P0 ;  /* 0x000000ff91667207 */ /* 0x000fe20004000000 */
[----:B------:R-:W-:-:S04]  /*24460*/  IMAD R145, R117, c[0x0][0x190], RZ ;  /* 0x0000640075917a24 */ /* 0x000fc800078e02ff */
[----:B------:R1:W-:Y:S04]  /*24470*/  STL [R1+0xef4], R102 ;  /* 0x000ef46601007387 */ /* 0x0003e80000100800 */
[----:B------:R-:W2:Y:S01]  /*24480*/  LDL.LU R242, [R1+0x40] ;  /* 0x0000400001f27983 */ /* 0x000ea20000300800 */
[----:B------:R-:W-:-:S03]  /*24490*/  ISETP.GE.U32.AND P2, PT, R146, 0x7ffffef4, PT ;  /* 0x7ffffef49200780c */ /* 0x000fc60003f46070 */
[----:B------:R-:W3:Y:S01]  /*244a0*/  LDL.LU R241, [R1+0x44] ;  /* 0x0000440001f17983 */ /* 0x000ee20000300800 */
[----:B------:R-:W-:-:S03]  /*244b0*/  IMAD R146, R113, c[0x0][0x190], RZ ;  /* 0x0000640071927a24 */ /* 0x000fc600078e02ff */
[----:B------:R-:W2:Y:S04]  /*244c0*/  LDL.LU R240, [R1+0x4c] ;  /* 0x00004c0001f07983 */ /* 0x000ea80000300800 */
[----:B------:R-:W3:Y:S01]  /*244d0*/  LDL.LU R226, [R1+0x64] ;  /* 0x0000640001e27983 */ /* 0x000ee20000300800 */
[----:B------:R-:W-:-:S03]  /*244e0*/  IMAD R148, R109, c[0x0][0x190], RZ ;  /* 0x000064006d947a24 */ /* 0x000fc600078e02ff */
[----:B------:R-:W3:Y:S04]  /*244f0*/  LDL.LU R117, [R1+0x6c] ;  /* 0x00006c0001757983 */ /* 0x000ee80000300800 */
[----:B------:R-:W3:Y:S01]  /*24500*/  LDL.LU R227, [R1+0x70] ;  /* 0x0000700001e37983 */ /* 0x000ee20000300800 */
[----:B------:R-:W-:-:S03]  /*24510*/  IMAD R250, R107, c[0x0][0x18c], RZ ;  /* 0x000063006bfa7a24 */ /* 0x000fc600078e02ff */
[----:B------:R-:W3:Y:S04]  /*24520*/  LDL.LU R113, [R1+0x74] ;  /* 0x0000740001717983 */ /* 0x000ee80000300800 */
        /* <DEDUP_REMOVED lines=20> */
[----:B------:R-:W3:Y:S04]  /*24670*/  LDL.LU R213, [R1+0x634] ;  /* 0x0006340001d57983 */ /* 0x000ee80000300800 */
[----:B----4-:R-:W4:Y:S04]  /*24680*/  LDL.LU R208, [R1+0x714] ;  /* 0x0007140001d07983 */ /* 0x010f280000300800 */
[----:B------:R-:W4:Y:S04]  /*24690*/  LDL.LU R209, [R1+0x710] ;  /* 0x0007100001d17983 */ /* 0x000f280000300800 */
[----:B------:R-:W4:Y:S01]  /*246a0*/  LDL.LU R207, [R1+0x70c] ;  /* 0x00070c0001cf7983 */ /* 0x000f220000300800 */
[----:B------:R-:W-:-:S02]  /*246b0*/  IMAD R147, R252, c[0x0][0x190], RZ ;  /* 0x00006400fc937a24 */ /* 0x000fc400078e02ff */
[----:B--2---:R-:W-:-:S05]  /*246c0*/  IMAD R204, R240, c[0x0][0x190], RZ ;  /* 0x00006400f0cc7a24 */ /* 0x004fca00078e02ff */
[----:B------:R3:W-:Y:S01]  /*246d0*/  STL [R1], R204 ;  /* 0x000000cc01007387 */ /* 0x0007e20000100800 */
[----:B------:R-:W-:Y:S02]  /*246e0*/  IMAD R154, R242, c[0x0][0x190], RZ ;  /* 0x00006400f29a7a24 */ /* 0x000fe400078e02ff */
[----:B---3--:R-:W-:-:S05]  /*246f0*/  IMAD R204, R237, c[0x0][0x190], RZ ;  /* 0x00006400edcc7a24 */ /* 0x008fca00078e02ff */
[----:B------:R1:W-:Y:S01]  /*24700*/  STL [R1+0xac], R204 ;  /* 0x0000accc01007387 */ /* 0x0003e20000100800 */
[----:B------:R-:W-:-:S05]  /*24710*/  IMAD R205, R236, c[0x0][0x190], RZ ;  /* 0x00006400eccd7a24 */ /* 0x000fca00078e02ff */
[----:B------:R2:W-:Y:S01]  /*24720*/  STL [R1+0xdc], R205 ;  /* 0x0000dccd01007387 */ /* 0x0005e20000100800 */
[----:B-1----:R-:W-:Y:S02]  /*24730*/  IMAD R204, R233, c[0x0][0x190], RZ ;  /* 0x00006400e9cc7a24 */ /* 0x002fe400078e02ff */
[----:B------:R-:W-:-:S03]  /*24740*/  IMAD R216, R232, c[0x0][0x190], RZ ;  /* 0x00006400e8d87a24 */ /* 0x000fc600078e02ff */
[----:B------:R1:W-:Y:S01]  /*24750*/  STL [R1+0xe4], R204 ;  /* 0x0000e4cc01007387 */ /* 0x0003e20000100800 */
[----:B--2---:R-:W-:-:S03]  /*24760*/  IMAD R205, R212, c[0x0][0x190], RZ ;  /* 0x00006400d4cd7a24 */ /* 0x004fc600078e02ff */
[----:B------:R-:W-:Y:S04]  /*24770*/  STL [R1+0xe8], R216 ;  /* 0x0000e8d801007387 */ /* 0x000fe80000100800 */
[----:B------:R2:W-:Y:S01]  /*24780*/  STL [R1+0xec], R205 ;  /* 0x0000eccd01007387 */ /* 0x0005e20000100800 */
[----:B-1----:R-:W-:Y:S02]  /*24790*/  IMAD R204, R213, c[0x0][0x190], RZ ;  /* 0x00006400d5cc7a24 */ /* 0x002fe400078e02ff */
[----:B----4-:R-:W-:-:S03]  /*247a0*/  IMAD R208, R208, c[0x0][0x190], RZ ;  /* 0x00006400d0d07a24 */ /* 0x010fc600078e02ff */
[----:B------:R1:W-:Y:S01]  /*247b0*/  STL [R1+0xf0], R204 ;  /* 0x0000f0cc01007387 */ /* 0x0003e20000100800 */
[----:B--2---:R-:W-:-:S03]  /*247c0*/  IMAD R205, R209, c[0x0][0x190], RZ ;  /* 0x00006400d1cd7a24 */ /* 0x004fc600078e02ff */
[----:B------:R-:W-:Y:S04]  /*247d0*/  STL [R1+0xf4], R208 ;  /* 0x0000f4d001007387 */ /* 0x000fe80000100800 */
[----:B------:R-:W2:Y:S01]  /*247e0*/  LDL.LU R247, [R1+0x708] ;  /* 0x0007080001f77983 */ /* 0x000ea20000300800 */
[----:B-1----:R-:W-:-:S03]  /*247f0*/  IMAD R204, R207, c[0x0][0x190], RZ ;  /* 0x00006400cfcc7a24 */ /* 0x002fc600078e02ff */
[----:B------:R-:W-:Y:S04]  /*24800*/  STL [R1+0xf8], R205 ;  /* 0x0000f8cd01007387 */ /* 0x000fe80000100800 */
[----:B------:R-:W3:Y:S04]  /*24810*/  LDL.LU R246, [R1+0x704] ;  /* 0x0007040001f67983 */ /* 0x000ee80000300800 */
        /* <DEDUP_REMOVED lines=14> */
[----:B------:R-:W4:Y:S04]  /*24900*/  LDL.LU R205, [R1+0x6cc] ;  /* 0x0006cc0001cd7983 */ /* 0x000f280000300800 */
[----:B------:R-:W4:Y:S04]  /*24910*/  LDL.LU R245, [R1+0x6c8] ;  /* 0x0006c80001f57983 */ /* 0x000f280000300800 */
[----:B------:R-:W4:Y:S01]  /*24920*/  LDL.LU R244, [R1+0x6c4] ;  /* 0x0006c40001f47983 */ /* 0x000f220000300800 */
[----:B------:R-:W-:-:S03]  /*24930*/  IMAD R252, R241, c[0x0][0x190], RZ ;  /* 0x00006400f1fc7a24 */ /* 0x000fc600078e02ff */
        /* <DEDUP_REMOVED lines=13> */
[----:B--2---:R-:W-:-:S02]  /*24a10*/  IMAD R220, R247, c[0x0][0x190], RZ ;  /* 0x00006400f7dc7a24 */ /* 0x004fc400078e02ff */
[----:B---3--:R-:W-:-:S03]  /*24a20*/  IMAD R216, R246, c[0x0][0x190], RZ ;  /* 0x00006400f6d87a24 */ /* 0x008fc600078e02ff */
[----:B------:R1:W-:Y:S04]  /*24a30*/  STL [R1+0x100], R220 ;  /* 0x000100dc01007387 */ /* 0x0003e80000100800 */
[----:B------:R2:W-:Y:S01]  /*24a40*/  STL [R1+0x104], R216 ;  /* 0x000104d801007387 */ /* 0x0005e20000100800 */
[----:B----4-:R-:W-:Y:S02]  /*24a50*/  IMAD R217, R225, c[0x0][0x190], RZ ;  /* 0x00006400e1d97a24 */ /* 0x010fe400078e02ff */
[----:B-1----:R-:W-:-:S03]  /*24a60*/  IMAD R220, R224, c[0x0][0x190], RZ ;  /* 0x00006400e0dc7a24 */ /* 0x002fc600078e02ff */
[----:B------:R1:W-:Y:S01]  /*24a70*/  STL [R1+0x108], R217 ;  /* 0x000108d901007387 */ /* 0x0003e20000100800 */
[----:B--2---:R-:W-:-:S03]  /*24a80*/  IMAD R216, R229, c[0x0][0x190], RZ ;  /* 0x00006400e5d87a24 */ /* 0x004fc600078e02ff */
[----:B------:R2:W-:Y:S04]  /*24a90*/  STL [R1+0x10c], R220 ;  /* 0x00010cdc01007387 */ /* 0x0005e80000100800 */
[----:B------:R3:W-:Y:S01]  /*24aa0*/  STL [R1+0x110], R216 ;  /* 0x000110d801007387 */ /* 0x0007e20000100800 */
[----:B-1----:R-:W-:Y:S02]  /*24ab0*/  IMAD R217, R228, c[0x0][0x190], RZ ;  /* 0x00006400e4d97a24 */ /* 0x002fe400078e02ff */
[----:B--2---:R-:W-:-:S03]  /*24ac0*/  IMAD R220, R231, c[0x0][0x190], RZ ;  /* 0x00006400e7dc7a24 */ /* 0x004fc600078e02ff */
[----:B------:R1:W-:Y:S01]  /*24ad0*/  STL [R1+0x114], R217 ;  /* 0x000114d901007387 */ /* 0x0003e20000100800 */
[----:B---3--:R-:W-:-:S03]  /*24ae0*/  IMAD R216, R230, c[0x0][0x190], RZ ;  /* 0x00006400e6d87a24 */ /* 0x008fc600078e02ff */
        /* <DEDUP_REMOVED lines=12> */
[----:B------:R-:W-:Y:S04]  /*24bb0*/  STL [R1+0x130], R220 ;  /* 0x000130dc01007387 */ /* 0x000fe80000100800 */
[----:B------:R2:W-:Y:S01]  /*24bc0*/  STL [R1+0x134], R216 ;  /* 0x000134d801007387 */ /* 0x0005e20000100800 */
[----:B-1----:R-:W-:Y:S02]  /*24bd0*/  IMAD R217, R204, c[0x0][0x190], RZ ;  /* 0x00006400ccd97a24 */ /* 0x002fe400078e02ff */
[----:B------:R-:W-:Y:S02]  /*24be0*/  IMAD R204, R205, c[0x0][0x190], RZ ;  /* 0x00006400cdcc7a24 */ /* 0x000fe400078e02ff */
[----:B------:R-:W-:Y:S01]  /*24bf0*/  IMAD R205, R244, c[0x0][0x190], RZ ;  /* 0x00006400f4cd7a24 */ /* 0x000fe200078e02ff */
[----:B------:R-:W-:Y:S01]  /*24c00*/  STL [R1+0x138], R217 ;  /* 0x000138d901007387 */ /* 0x000fe20000100800 */
[----:B--2---:R-:W-:-:S03]  /*24c10*/  IMAD R216, R245, c[0x0][0x190], RZ ;  /* 0x00006400f5d87a24 */ /* 0x004fc600078e02ff */
[----:B------:R1:W-:Y:S04]  /*24c20*/  STL [R1+0x13c], R204 ;  /* 0x00013ccc01007387 */ /* 0x0003e80000100800 */
        /* <DEDUP_REMOVED lines=18> */
[----:B------:R-:W-:Y:S01]  /*24d50*/  STL [R1+0x164], R216 ;  /* 0x000164d801007387 */ /* 0x000fe20000100800 */
[----:B------:R-:W-:-:S03]  /*24d60*/  IMAD R208, R208, c[0x0][0x190], RZ ;  /* 0x00006400d0d07a24 */ /* 0x000fc600078e02ff */
[----:B------:R2:W-:Y:S01]  /*24d70*/  STL [R1+0x168], R205 ;  /* 0x000168cd01007387 */ /* 0x0005e20000100800 */
[----:B-1----:R-:W-:-:S05]  /*24d80*/  IMAD R204, R213, c[0x0][0x190], RZ ;  /* 0x00006400d5cc7a24 */ /* 0x002fca00078e02ff */
        /* <DEDUP_REMOVED lines=688> */
[----:B------:R-:W-:-:S02]  /*27890*/  IMAD R2, R2, c[0x0][0x190], RZ ;  /* 0x0000640002027a24 */ /* 0x000fc400078e02ff */
[----:B------:R-:W-:Y:S02]  /*278a0*/  IMAD R3, R3, c[0x0][0x190], RZ ;  /* 0x0000640003037a24 */ /* 0x000fe400078e02ff */
[----:B--2---:R-:W-:Y:S02]  /*278b0*/  IMAD R216, R247, c[0x0][0x190], RZ ;  /* 0x00006400f7d87a24 */ /* 0x004fe400078e02ff */
        /* <DEDUP_REMOVED lines=22> */
[----:B--2---:R-:W-:Y:S02]  /*27a20*/  IMAD R216, R249, c[0x0][0x190], RZ ;  /* 0x00006400f9d87a24 */ /* 0x004fe400078e02ff */
[----:B------:R-:W-:Y:S02]  /*27a30*/  IMAD R204, R204, c[0x0][0x190], RZ ;  /* 0x00006400cccc7a24 */ /* 0x000fe400078e02ff */
[----:B---3--:R-:W-:Y:S01]  /*27a40*/  IMAD R217, R248, c[0x0][0x190], RZ ;  /* 0x00006400f8d97a24 */ /* 0x008fe200078e02ff */
[----:B------:R-:W-:Y:S04]  /*27a50*/  STL [R1+0x940], R220 ;  /* 0x000940dc01007387 */ /* 0x000fe80000100800 */
[----:B------:R1:W-:Y:S04]  /*27a60*/  STL [R1+0x944], R216 ;  /* 0x000944d801007387 */ /* 0x0003e80000100800 */
[----:B------:R-:W-:Y:S04]  /*27a70*/  STL [R1+0x948], R217 ;  /* 0x000948d901007387 */ /* 0x000fe80000100800 */
[----:B------:R2:W-:Y:S01]  /*27a80*/  STL [R1+0x94c], R204 ;  /* 0x00094ccc01007387 */ /* 0x0005e20000100800 */
[----:B-1----:R-:W-:-:S02]  /*27a90*/  IMAD R216, R205, c[0x0][0x190], RZ ;  /* 0x00006400cdd87a24 */ /* 0x002fc400078e02ff */
[----:B------:R-:W-:-:S03]  /*27aa0*/  IMAD R205, R245, c[0x0][0x190], RZ ;  /* 0x00006400f5cd7a24 */ /* 0x000fc600078e02ff */
        /* <DEDUP_REMOVED lines=18> */
[----:B------:R-:W-:Y:S01]  /*27bd0*/  STL [R1+0x974], R216 ;  /* 0x000974d801007387 */ /* 0x000fe20000100800 */
[----:B---3--:R-:W-:-:S03]  /*27be0*/  IMAD R204, R212, c[0x0][0x190], RZ ;  /* 0x00006400d4cc7a24 */ /* 0x008fc600078e02ff */
[----:B------:R1:W-:Y:S01]  /*27bf0*/  STL [R1+0x978], R205 ;  /* 0x000978cd01007387 */ /* 0x0003e20000100800 */
[----:B------:R-:W-:-:S03]  /*27c00*/  IMAD R212, R213, c[0x0][0x190], RZ ;  /* 0x00006400d5d47a24 */ /* 0x000fc600078e02ff */
[----:B------:R2:W-:Y:S01]  /*27c10*/  STL [R1+0x97c], R204 ;  /* 0x00097ccc01007387 */ /* 0x0005e20000100800 */
[----:B------:R-:W-:Y:S02]  /*27c20*/  IMAD R207, R207, c[0x0][0x190], RZ ;  /* 0x00006400cfcf7a24 */ /* 0x000fe400078e02ff */
[----:B-1----:R-:W-:Y:S01]  /*27c30*/  IMAD R205, R208, c[0x0][0x190], RZ ;  /* 0x00006400d0cd7a24 */ /* 0x002fe200078e02ff */
[----:B------:R-:W-:Y:S01]  /*27c40*/  STL [R1+0x980], R212 ;  /* 0x000980d401007387 */ /* 0x000fe20000100800 */
[----:B--2---:R-:W-:-:S03]  /*27c50*/  IMAD R204, R209, c[0x0][0x190], RZ ;  /* 0x00006400d1cc7a24 */ /* 0x004fc600078e02ff */
[----:B------:R1:W-:Y:S04]  /*27c60*/  STL [R1+0x984], R205 ;  /* 0x000984cd01007387 */ /* 0x0003e80000100800 */
[----:B------:R2:W-:Y:S01]  /*27c70*/  STL [R1+0x988], R204 ;  /* 0x000988cc01007387 */ /* 0x0005e20000100800 */
[----:B-1----:R-:W-:Y:S02]  /*27c80*/  IMAD R205, R161, c[0x0][0x190], RZ ;  /* 0x00006400a1cd7a24 */ /* 0x002fe400078e02ff */
[----:B------:R-:W-:Y:S02]  /*27c90*/  IMAD R161, R159, c[0x0][0x190], RZ ;  /* 0x000064009fa17a24 */ /* 0x000fe400078e02ff */
[----:B--2---:R-:W-:Y:S01]  /*27ca0*/  IMAD R204, R160, c[0x0][0x190], RZ ;  /* 0x00006400a0cc7a24 */ /* 0x004fe200078e02ff */
[----:B------:R-:W-:Y:S01]  /*27cb0*/  STL [R1+0x98c], R207 ;  /* 0x00098ccf01007387 */ /* 0x000fe20000100800 */
[----:B------:R-:W-:-:S02]  /*27cc0*/  IMAD R160, R162, c[0x0][0x190], RZ ;  /* 0x00006400a2a07a24 */ /* 0x000fc400078e02ff */
[----:B------:R-:W-:Y:S01]  /*27cd0*/  IMAD R159, R158, c[0x0][0x190], RZ ;  /* 0x000064009e9f7a24 */ /* 0x000fe200078e02ff */
[----:B------:R-:W-:Y:S01]  /*27ce0*/  STL [R1+0x990], R205 ;  /* 0x000990cd01007387 */ /* 0x000fe20000100800 */
[----:B------:R-:W-:Y:S02]  /*27cf0*/  IMAD R158, R157, c[0x0][0x190], RZ ;  /* 0x000064009d9e7a24 */ /* 0x000fe400078e02ff */
[----:B------:R-:W-:Y:S01]  /*27d00*/  IMAD R157, R156, c[0x0][0x190], RZ ;  /* 0x000064009c9d7a24 */ /* 0x000fe200078e02ff */
[----:B------:R-:W-:Y:S01]  /*27d10*/  STL [R1+0x994], R204 ;  /* 0x000994cc01007387 */ /* 0x000fe20000100800 */
[----:B------:R-:W-:Y:S02]  /*27d20*/  IMAD R212, R155, c[0x0][0x190], RZ ;  /* 0x000064009bd47a24 */ /* 0x000fe400078e02ff */
[----:B------:R-:W-:Y:S01]  /*27d30*/  IMAD R156, R163, c[0x0][0x190], RZ ;  /* 0x00006400a39c7a24 */ /* 0x000fe200078e02ff */
[----:B------:R-:W-:Y:S01]  /*27d40*/  STL [R1+0x998], R161 ;  /* 0x000998a101007387 */ /* 0x000fe20000100800 */
[----:B------:R-:W-:-:S02]  /*27d50*/  IMAD R155, R153, c[0x0][0x190], RZ ;  /* 0x00006400999b7a24 */ /* 0x000fc400078e02ff */
[----:B------:R-:W-:Y:S01]  /*27d60*/  IMAD R153, R152, c[0x0][0x190], RZ ;  /* 0x0000640098997a24 */ /* 0x000fe200078e02ff */
[----:B------:R-:W-:Y:S01]  /*27d70*/  STL [R1+0x99c], R160 ;  /* 0x00099ca001007387 */ /* 0x000fe20000100800 */
[----:B------:R-:W-:-:S03]  /*27d80*/  IMAD R152, R150, c[0x0][0x190], RZ ;  /* 0x0000640096987a24 */ /* 0x000fc600078e02ff */
[----:B------:R-:W-:Y:S01]  /*27d90*/  STL [R1+0x9a0], R159 ;  /* 0x0009a09f01007387 */ /* 0x000fe20000100800 */
[----:B------:R-:W-:-:S03]  /*27da0*/  IMAD R150, R149, c[0x0][0x190], RZ ;  /* 0x0000640095967a24 */ /* 0x000fc600078e02ff */
[----:B------:R-:W-:Y:S01]  /*27db0*/  STL [R1+0x9a4], R158 ;  /* 0x0009a49e01007387 */ /* 0x000fe20000100800 */
[----:B------:R-:W-:-:S03]  /*27dc0*/  IMAD R149, R164, c[0x0][0x190], RZ ;  /* 0x00006400a4957a24 */ /* 0x000fc600078e02ff */
[----:B------:R-:W-:Y:S04]  /*27dd0*/  STL [R1+0x9a8], R157 ;  /* 0x0009a89d01007387 */ /* 0x000fe80000100800 */
[----:B------:R-:W-:Y:S04]  /*27de0*/  STL [R1+0x9b0], R156 ;  /* 0x0009b09c01007387 */ /* 0x000fe80000100800 */
[----:B------:R-:W-:Y:S04]  /*27df0*/  STL [R1+0x9b4], R155 ;  /* 0x0009b49b01007387 */ /* 0x000fe80000100800 */
[----:B------:R-:W-:Y:S04]  /*27e00*/  STL [R1+0x9b8], R153 ;  /* 0x0009b89901007387 */ /* 0x000fe80000100800 */
[----:B------:R-:W-:Y:S04]  /*27e10*/  STL [R1+0x9c0], R152 ;  /* 0x0009c09801007387 */ /* 0x000fe80000100800 */
[----:B------:R-:W-:Y:S04]  /*27e20*/  STL [R1+0x9c4], R150 ;  /* 0x0009c49601007387 */ /* 0x000fe80000100800 */
[----:B------:R-:W-:Y:S04]  /*27e30*/  STL [R1+0x9c8], R149 ;  /* 0x0009c89501007387 */ /* 0x000fe80000100800 */
[----:B------:R1:W-:Y:S04]  /*27e40*/  STL [R1+0x9cc], R2 ;  /* 0x0009cc0201007387 */ /* 0x0003e80000100800 */
[----:B------:R2:W-:Y:S01]  /*27e50*/  STL [R1+0x9d0], R3 ;  /* 0x0009d00301007387 */ /* 0x0005e20000100800 */
[----:B-1----:R-:W-:-:S02]  /*27e60*/  IMAD R2, R5, c[0x0][0x190], RZ ;  /* 0x0000640005027a24 */ /* 0x002fc400078e02ff */
[----:B--2---:R-:W-:-:S03]  /*27e70*/  IMAD R3, R7, c[0x0][0x190], RZ ;  /* 0x0000640007037a24 */ /* 0x004fc600078e02ff */
[----:B------:R1:W-:Y:S04]  /*27e80*/  STL [R1+0x9d8], R2 ;  /* 0x0009d80201007387 */ /* 0x0003e80000100800 */
[----:B------:R-:W-:Y:S01]  /*27e90*/  STL [R1+0x9e0], R3 ;  /* 0x0009e00301007387 */ /* 0x000fe20000100800 */
[----:B-1----:R-:W-:-:S05]  /*27ea0*/  IMAD R2, R8, c[0x0][0x190], RZ ;  /* 0x0000640008027a24 */ /* 0x002fca00078e02ff */
[----:B------:R1:W-:Y:S01]  /*27eb0*/  STL [R1+0x9e4], R2 ;  /* 0x0009e40201007387 */ /* 0x0003e20000100800 */
[----:B------:R-:W-:Y:S02]  /*27ec0*/  IMAD R150, R4, c[0x0][0x190], RZ ;  /* 0x0000640004967a24 */ /* 0x000fe400078e02ff */
[----:B------:R-:W-:Y:S02]  /*27ed0*/  IMAD R5, R12, c[0x0][0x190], RZ ;  /* 0x000064000c057a24 */ /* 0x000fe400078e02ff */
[----:B------:R-:W-:Y:S02]  /*27ee0*/  IMAD R4, R13, c[0x0][0x190], RZ ;  /* 0x000064000d047a24 */ /* 0x000fe400078e02ff */
[----:B-1----:R-:W-:-:S05]  /*27ef0*/  IMAD R2, R11, c[0x0][0x190], RZ ;  /* 0x000064000b027a24 */ /* 0x002fca00078e02ff */
[----:B------:R1:W-:Y:S04]  /*27f00*/  STL [R1+0x9f0], R2 ;  /* 0x0009f00201007387 */ /* 0x0003e80000100800 */
[----:B------:R2:W-:Y:S01]  /*27f10*/  STL [R1+0x9f4], R5 ;  /* 0x0009f40501007387 */ /* 0x0005e20000100800 */
[----:B-1----:R-:W-:-:S03]  /*27f20*/  IMAD R2, R14, c[0x0][0x190], RZ ;  /* 0x000064000e027a24 */ /* 0x002fc600078e02ff */
[----:B------:R1:W-:Y:S01]  /*27f30*/  STL [R1+0x9f8], R4 ;  /* 0x0009f80401007387 */ /* 0x0003e20000100800 */
[----:B--2---:R-:W-:-:S03]  /*27f40*/  IMAD R5, R165, c[0x0][0x190], RZ ;  /* 0x00006400a5057a24 */ /* 0x004fc600078e02ff */
[----:B------:R2:W-:Y:S01]  /*27f50*/  STL [R1+0x9fc], R2 ;  /* 0x0009fc0201007387 */ /* 0x0005e20000100800 */
[----:B-1----:R-:W-:-:S03]  /*27f60*/  IMAD R4, R166, c[0x0][0x190], RZ ;  /* 0x00006400a6047a24 */ /* 0x002fc600078e02ff */
[----:B------:R-:W-:Y:S01]  /*27f70*/  STL [R1+0xa04], R5 ;  /* 0x000a040501007387 */ /* 0x000fe20000100800 */
[----:B--2---:R-:W-:-:S03]  /*27f80*/  IMAD R2, R167, c[0x0][0x190], RZ ;  /* 0x00006400a7027a24 */ /* 0x004fc600078e02ff */
[----:B------:R1:W-:Y:S04]  /*27f90*/  STL [R1+0xa08], R4 ;  /* 0x000a080401007387 */ /* 0x0003e80000100800 */
[----:B------:R2:W-:Y:S01]  /*27fa0*/  STL [R1+0xa0c], R2 ;  /* 0x000a0c0201007387 */ /* 0x0005e20000100800 */
[----:B-1----:R-:W-:Y:S02]  /*27fb0*/  IMAD R4, R18, c[0x0][0x190], RZ ;  /* 0x0000640012047a24 */ /* 0x002fe400078e02ff */
[----:B--2---:R-:W-:-:S03]  /*27fc0*/  IMAD R2, R168, c[0x0][0x190], RZ ;  /* 0x00006400a8027a24 */ /* 0x004fc600078e02ff */
[----:B------:R1:W-:Y:S01]  /*27fd0*/  STL [R1+0xa20], R4 ;  /* 0x000a200401007387 */ /* 0x0003e20000100800 */
[----:B------:R-:W-:-:S03]  /*27fe0*/  IMAD R5, R169, c[0x0][0x190], RZ ;  /* 0x00006400a9057a24 */ /* 0x000fc600078e02ff */
        /* <DEDUP_REMOVED lines=12> */
[----:B------:R1:W-:Y:S01]  /*280b0*/  STL [R1+0xa40], R5 ;  /* 0x000a400501007387 */ /* 0x0003e20000100800 */
[----:B--2---:R-:W-:-:S03]  /*280c0*/  IMAD R2, R26, c[0x0][0x190], RZ ;  /* 0x000064001a027a24 */ /* 0x004fc600078e02ff */
[----:B------:R2:W-:Y:S04]  /*280d0*/  STL [R1+0xa44], R4 ;  /* 0x000a440401007387 */ /* 0x0005e80000100800 */
[----:B------:R3:W-:Y:S01]  /*280e0*/  STL [R1+0xa48], R2 ;  /* 0x000a480201007387 */ /* 0x0007e20000100800 */
[----:B-1----:R-:W-:Y:S02]  /*280f0*/  IMAD R5, R29, c[0x0][0x190], RZ ;  /* 0x000064001d057a24 */ /* 0x002fe400078e02ff */
[----:B--2---:R-:W-:-:S03]  /*28100*/  IMAD R4, R30, c[0x0][0x190], RZ ;  /* 0x000064001e047a24 */ /* 0x004fc600078e02ff */
[----:B------:R-:W-:Y:S01]  /*28110*/  STL [R1+0xa54], R5 ;  /* 0x000a540501007387 */ /* 0x000fe20000100800 */
[----:B---3--:R-:W-:-:S03]  /*28120*/  IMAD R2, R31, c[0x0][0x190], RZ ;  /* 0x000064001f027a24 */ /* 0x008fc600078e02ff */
        /* <DEDUP_REMOVED lines=44> */
[----:B------:R2:W-:Y:S01]  /*283f0*/  STL [R1+0xab8], R4 ;  /* 0x000ab80401007387 */ /* 0x0005e20000100800 */
[----:B------:R-:W-:-:S03]  /*28400*/  IMAD R7, R60, c[0x0][0x190], RZ ;  /* 0x000064003c077a24 */ /* 0x000fc600078e02ff */
[----:B------:R3:W-:Y:S01]  /*28410*/  STL [R1+0xabc], R2 ;  /* 0x000abc0201007387 */ /* 0x0007e20000100800 */
[----:B-1----:R-:W-:Y:S02]  /*28420*/  IMAD R5, R56, c[0x0][0x190], RZ ;  /* 0x0000640038057a24 */ /* 0x002fe400078e02ff */
[----:B--2---:R-:W-:-:S03]  /*28430*/  IMAD R4, R57, c[0x0][0x190], RZ ;  /* 0x0000640039047a24 */ /* 0x004fc600078e02ff */
[----:B------:R-:W-:Y:S01]  /*28440*/  STL [R1+0xac0], R5 ;  /* 0x000ac00501007387 */ /* 0x000fe20000100800 */
[----:B---3--:R-:W-:-:S03]  /*28450*/  IMAD R2, R58, c[0x0][0x190], RZ ;  /* 0x000064003a027a24 */ /* 0x008fc600078e02ff */
[----:B------:R1:W-:Y:S04]  /*28460*/  STL [R1+0xac4], R4 ;  /* 0x000ac40401007387 */ /* 0x0003e80000100800 */
[----:B------:R-:W-:Y:S04]  /*28470*/  STL [R1+0xac8], R2 ;  /* 0x000ac80201007387 */ /* 0x000fe80000100800 */
[----:B------:R2:W-:Y:S01]  /*28480*/  STL [R1+0xad0], R7 ;  /* 0x000ad00701007387 */ /* 0x0005e20000100800 */
[----:B-1----:R-:W-:Y:S02]  /*28490*/  IMAD R4, R61, c[0x0][0x190], RZ ;  /* 0x000064003d047a24 */ /* 0x002fe400078e02ff */
[----:B------:R-:W-:-:S03]  /*284a0*/  IMAD R13, R66, c[0x0][0x190], RZ ;  /* 0x00006400420d7a24 */ /* 0x000fc600078e02ff */
[----:B------:R1:W-:Y:S01]  /*284b0*/  STL [R1+0xad4], R4 ;  /* 0x000ad40401007387 */ /* 0x0003e20000100800 */
[----:B--2---:R-:W-:-:S05]  /*284c0*/  IMAD R7, R64, c[0x0][0x190], RZ ;  /* 0x0000640040077a24 */ /* 0x004fca00078e02ff */
[----:B------:R2:W-:Y:S01]  /*284d0*/  STL [R1+0xae0], R7 ;  /* 0x000ae00701007387 */ /* 0x0005e20000100800 */
[----:B-1----:R-:W-:-:S05]  /*284e0*/  IMAD R4, R65, c[0x0][0x190], RZ ;  /* 0x0000640041047a24 */ /* 0x002fca00078e02ff */
        /* <DEDUP_REMOVED lines=16> */
[----:B-1----:R-:W-:-:S05]  /*285f0*/  IMAD R4, R74, c[0x0][0x190], RZ ;  /* 0x000064004a047a24 */ /* 0x002fca00078e02ff */
[----:B------:R1:W-:Y:S01]  /*28600*/  STL [R1+0xb08], R4 ;  /* 0x000b080401007387 */ /* 0x0003e20000100800 */
[----:B--2---:R-:W-:-:S05]  /*28610*/  IMAD R7, R77, c[0x0][0x190], RZ ;  /* 0x000064004d077a24 */ /* 0x004fca00078e02ff */
        /* <DEDUP_REMOVED lines=15> */
[----:B------:R1:W-:Y:S01]  /*28710*/  STL [R1+0xb38], R14 ;  /* 0x000b380e01007387 */ /* 0x0003e20000100800 */
[----:B------:R-:W-:Y:S02]  /*28720*/  IMAD R8, R15, c[0x0][0x190], RZ ;  /* 0x000064000f087a24 */ /* 0x000fe400078e02ff */
[----:B------:R-:W-:Y:S01]  /*28730*/  IMAD R15, R176, c[0x0][0x190], RZ ;  /* 0x00006400b00f7a24 */ /* 0x000fe200078e02ff */
[----:B------:R2:W-:Y:S01]  /*28740*/  STL [R1+0xb3c], R7 ;  /* 0x000b3c0701007387 */ /* 0x0005e20000100800 */
[----:B-1----:R-:W-:Y:S02]  /*28750*/  IMAD R14, R175, c[0x0][0x190], RZ ;  /* 0x00006400af0e7a24 */ /* 0x002fe400078e02ff */
[----:B--2---:R-:W-:-:S03]  /*28760*/  IMAD R7, R177, c[0x0][0x190], RZ ;  /* 0x00006400b1077a24 */ /* 0x004fc600078e02ff */
[----:B------:R1:W-:Y:S04]  /*28770*/  STL [R1+0xb44], R14 ;  /* 0x000b440e01007387 */ /* 0x0003e80000100800 */
[----:B------:R-:W-:Y:S04]  /*28780*/  STL [R1+0xb48], R15 ;  /* 0x000b480f01007387 */ /* 0x000fe80000100800 */
[----:B------:R2:W-:Y:S01]  /*28790*/  STL [R1+0xb4c], R7 ;  /* 0x000b4c0701007387 */ /* 0x0005e20000100800 */
[----:B-1----:R-:W-:-:S05]  /*287a0*/  IMAD R14, R178, c[0x0][0x190], RZ ;  /* 0x00006400b20e7a24 */ /* 0x002fca00078e02ff */
[----:B------:R1:W-:Y:S01]  /*287b0*/  STL [R1+0xb50], R14 ;  /* 0x000b500e01007387 */ /* 0x0003e20000100800 */
[----:B--2---:R-:W-:Y:S02]  /*287c0*/  IMAD R7, R180, c[0x0][0x190], RZ ;  /* 0x00006400b4077a24 */ /* 0x004fe400078e02ff */
[----:B------:R-:W-:-:S03]  /*287d0*/  IMAD R15, R182, c[0x0][0x190], RZ ;  /* 0x00006400b60f7a24 */ /* 0x000fc600078e02ff */
        /* <DEDUP_REMOVED lines=13> */
[----:B------:R-:W-:Y:S02]  /*288b0*/  IMAD R205, R94, c[0x0][0x190], RZ ;  /* 0x000064005ecd7a24 */ /* 0x000fe400078e02ff */
[----:B--2---:R-:W-:Y:S01]  /*288c0*/  IMAD R15, R91, c[0x0][0x190], RZ ;  /* 0x000064005b0f7a24 */ /* 0x004fe200078e02ff */
[----:B------:R1:W-:Y:S01]  /*288d0*/  STL [R1+0xb74], R14 ;  /* 0x000b740e01007387 */ /* 0x0003e20000100800 */
[----:B---3--:R-:W-:-:S05]  /*288e0*/  IMAD R7, R90, c[0x0][0x190], RZ ;  /* 0x000064005a077a24 */ /* 0x008fca00078e02ff */
[----:B------:R2:W-:Y:S01]  /*288f0*/  STL [R1+0xb7c], R7 ;  /* 0x000b7c0701007387 */ /* 0x0005e20000100800 */
[----:B-1----:R-:W-:-:S03]  /*28900*/  IMAD R14, R92, c[0x0][0x190], RZ ;  /* 0x000064005c0e7a24 */ /* 0x002fc600078e02ff */
[----:B------:R1:W-:Y:S01]  /*28910*/  STL [R1+0xb80], R15 ;  /* 0x000b800f01007387 */ /* 0x0003e20000100800 */
[----:B------:R-:W-:Y:S02]  /*28920*/  IMAD R223, R96, c[0x0][0x190], RZ ;  /* 0x0000640060df7a24 */ /* 0x000fe400078e02ff */
[----:B--2---:R-:W-:Y:S01]  /*28930*/  IMAD R7, R93, c[0x0][0x190], RZ ;  /* 0x000064005d077a24 */ /* 0x004fe200078e02ff */
[----:B------:R2:W-:Y:S04]  /*28940*/  STL [R1+0xb84], R14 ;  /* 0x000b840e01007387 */ /* 0x0005e80000100800 */
[----:B------:R-:W-:Y:S04]  /*28950*/  STL [R1+0x2b74], R205 ;  /* 0x002b74cd01007387 */ /* 0x000fe80000100800 */
[----:B------:R3:W-:Y:S01]  /*28960*/  STL [R1+0xb88], R7 ;  /* 0x000b880701007387 */ /* 0x0007e20000100800 */
[----:B-1----:R-:W-:-:S02]  /*28970*/  IMAD R15, R97, c[0x0][0x190], RZ ;  /* 0x00006400610f7a24 */ /* 0x002fc400078e02ff */
[----:B--2---:R-:W-:Y:S01]  /*28980*/  IMAD R14, R98, c[0x0][0x190], RZ ;  /* 0x00006400620e7a24 */ /* 0x004fe200078e02ff */
[----:B------:R-:W-:Y:S01]  /*28990*/  STL [R1+0x2b78], R223 ;  /* 0x002b78df01007387 */ /* 0x000fe20000100800 */
[----:B---3--:R-:W-:-:S05]  /*289a0*/  IMAD R7, R95, c[0x0][0x190], RZ ;  /* 0x000064005f077a24 */ /* 0x008fca00078e02ff */
[----:B------:R1:W-:Y:S04]  /*289b0*/  STL [R1+0xb90], R7 ;  /* 0x000b900701007387 */ /* 0x0003e80000100800 */
[----:B------:R2:W-:Y:S01]  /*289c0*/  STL [R1+0xb98], R15 ;  /* 0x000b980f01007387 */ /* 0x0005e20000100800 */
[----:B-1----:R-:W-:-:S03]  /*289d0*/  IMAD R7, R99, c[0x0][0x190], RZ ;  /* 0x0000640063077a24 */ /* 0x002fc600078e02ff */
[----:B------:R1:W-:Y:S01]  /*289e0*/  STL [R1+0xb9c], R14 ;  /* 0x000b9c0e01007387 */ /* 0x0003e20000100800 */
[----:B--2---:R-:W-:-:S03]  /*289f0*/  IMAD R15, R100, c[0x0][0x190], RZ ;  /* 0x00006400640f7a24 */ /* 0x004fc600078e02ff */
[----:B------:R2:W-:Y:S01]  /*28a00*/  STL [R1+0xba0], R7 ;  /* 0x000ba00701007387 */ /* 0x0005e20000100800 */
[----:B-1----:R-:W-:-:S03]  /*28a10*/  IMAD R14, R101, c[0x0][0x190], RZ ;  /* 0x00006400650e7a24 */ /* 0x002fc600078e02ff */
[----:B------:R1:W-:Y:S01]  /*28a20*/  STL [R1+0xba4], R15 ;  /* 0x000ba40f01007387 */ /* 0x0003e20000100800 */
[----:B--2---:R-:W-:-:S03]  /*28a30*/  IMAD R7, R183, c[0x0][0x190], RZ ;  /* 0x00006400b7077a24 */ /* 0x004fc600078e02ff */
[----:B------:R2:W-:Y:S01]  /*28a40*/  STL [R1+0xba8], R14 ;  /* 0x000ba80e01007387 */ /* 0x0005e20000100800 */
[----:B------:R-:W-:-:S03]  /*28a50*/  IMAD R208, R187, c[0x0][0x190], RZ ;  /* 0x00006400bbd07a24 */ /* 0x000fc600078e02ff */
[----:B------:R3:W-:Y:S01]  /*28a60*/  STL [R1+0xbac], R7 ;  /* 0x000bac0701007387 */ /* 0x0007e20000100800 */
[----:B-1----:R-:W-:Y:S02]  /*28a70*/  IMAD R15, R184, c[0x0][0x190], RZ ;  /* 0x00006400b80f7a24 */ /* 0x002fe400078e02ff */
[----:B--2---:R-:W-:-:S03]  /*28a80*/  IMAD R14, R185, c[0x0][0x190], RZ ;  /* 0x00006400b90e7a24 */ /* 0x004fc600078e02ff */
[----:B------:R1:W-:Y:S01]  /*28a90*/  STL [R1+0xbb0], R15 ;  /* 0x000bb00f01007387 */ /* 0x0003e20000100800 */
[----:B---3--:R-:W-:-:S03]  /*28aa0*/  IMAD R7, R186, c[0x0][0x190], RZ ;  /* 0x00006400ba077a24 */ /* 0x008fc600078e02ff */
[----:B------:R2:W-:Y:S01]  /*28ab0*/  STL [R1+0xbb4], R14 ;  /* 0x000bb40e01007387 */ /* 0x0005e20000100800 */
[----:B------:R-:W-:Y:S02]  /*28ac0*/  IMAD R209, R79, c[0x0][0x190], RZ ;  /* 0x000064004fd17a24 */ /* 0x000fe400078e02ff */
[----:B------:R-:W-:Y:S01]  /*28ad0*/  IMAD R222, R188, c[0x0][0x190], RZ ;  /* 0x00006400bcde7a24 */ /* 0x000fe200078e02ff */
[----:B------:R-:W-:Y:S01]  /*28ae0*/  STL [R1+0x2b7c], R208 ;  /* 0x002b7cd001007387 */ /* 0x000fe20000100800 */
[----:B------:R-:W-:-:S03]  /*28af0*/  IMAD R204, R189, c[0x0][0x190], RZ ;  /* 0x00006400bdcc7a24 */ /* 0x000fc600078e02ff */
[----:B------:R3:W-:Y:S01]  /*28b00*/  STL [R1+0xbb8], R7 ;  /* 0x000bb80701007387 */ /* 0x0007e20000100800 */
[----:B-1----:R-:W-:-:S03]  /*28b10*/  IMAD R15, R191, c[0x0][0x190], RZ ;  /* 0x00006400bf0f7a24 */ /* 0x002fc600078e02ff */
[----:B------:R-:W-:Y:S01]  /*28b20*/  STL [R1+0x2b88], R209 ;  /* 0x002b88d101007387 */ /* 0x000fe20000100800 */
[----:B--2---:R-:W-:Y:S02]  /*28b30*/  IMAD R14, R192, c[0x0][0x190], RZ ;  /* 0x00006400c00e7a24 */ /* 0x004fe400078e02ff */
[----:B---3--:R-:W-:Y:S01]  /*28b40*/  IMAD R7, R190, c[0x0][0x190], RZ ;  /* 0x00006400be077a24 */ /* 0x008fe200078e02ff */
[----:B------:R-:W-:Y:S04]  /*28b50*/  STL [R1+0x2b80], R222 ;  /* 0x002b80de01007387 */ /* 0x000fe80000100800 */
[----:B------:R-:W-:Y:S04]  /*28b60*/  STL [R1+0x2b84], R204 ;  /* 0x002b84cc01007387 */ /* 0x000fe80000100800 */
[----:B------:R1:W-:Y:S04]  /*28b70*/  STL [R1+0xbc8], R7 ;  /* 0x000bc80701007387 */ /* 0x0003e80000100800 */
        /* <DEDUP_REMOVED lines=23> */
[----:B------:R3:W-:Y:S04]  /*28cf0*/  STL [R1+0xbfc], R15 ;  /* 0x000bfc0f01007387 */ /* 0x0007e80000100800 */
[----:B------:R-:W4:Y:S01]  /*28d00*/  LDL.LU R161, [R1] ;  /* 0x0000000001a17983 */ /* 0x000f220000300800 */
[----:B------:R-:W-:Y:S01]  /*28d10*/  LEA R0, P1, R250, c[0x0][0x168], 0x2 ;  /* 0x00005a00fa007a11 */ /* 0x000fe200078210ff */
[----:B-1----:R-:W-:-:S02]  /*28d20*/  IMAD R14, R108, c[0x0][0x190], RZ ;  /* 0x000064006c0e7a24 */ /* 0x002fc400078e02ff */
[----:B--2---:R-:W-:Y:S01]  /*28d30*/  IMAD R7, R110, c[0x0][0x190], RZ ;  /* 0x000064006e077a24 */ /* 0x004fe200078e02ff */
[----:B------:R-:W-:Y:S01]  /*28d40*/  LEA.HI.X.SX32 R250, R250, c[0x0][0x16c], 0x2, P1 ;  /* 0x00005b00fafa7a11 */ /* 0x000fe200008f16ff */
[----:B------:R-:W-:Y:S01]  /*28d50*/  IMAD R216, R111, c[0x0][0x190], RZ ;  /* 0x000064006fd87a24 */ /* 0x000fe200078e02ff */
[----:B------:R-:W-:Y:S01]  /*28d60*/  LEA R202, P1, R148, R0, 0x2 ;  /* 0x0000000094ca7211 */ /* 0x000fe200078210ff */
[----:B------:R-:W-:Y:S01]  /*28d70*/  IMAD R217, R112, c[0x0][0x190], RZ ;  /* 0x0000640070d97a24 */ /* 0x000fe200078e02ff */
[----:B------:R1:W-:Y:S01]  /*28d80*/  STL [R1+0xc00], R14 ;  /* 0x000c000e01007387 */ /* 0x0003e20000100800 */
[----:B------:R-:W-:Y:S01]  /*28d90*/  IMAD R220, R114, c[0x0][0x190], RZ ;  /* 0x0000640072dc7a24 */ /* 0x000fe200078e02ff */
[----:B------:R-:W-:Y:S01]  /*28da0*/  LEA.HI.X.SX32 R203, R148, R250, 0x2, P1 ;  /* 0x000000fa94cb7211 */ /* 0x000fe200008f16ff */
[----:B------:R-:W-:Y:S01]  /*28db0*/  IMAD R221, R115, c[0x0][0x190], RZ ;  /* 0x0000640073dd7a24 */ /* 0x000fe200078e02ff */
[----:B------:R-:W-:Y:S01]  /*28dc0*/  STL [R1+0xc04], R7 ;  /* 0x000c040701007387 */ /* 0x000fe20000100800 */
[----:B------:R-:W-:Y:S01]  /*28dd0*/  IMAD R207, R116, c[0x0][0x190], RZ ;  /* 0x0000640074cf7a24 */ /* 0x000fe200078e02ff */
[----:B------:R-:W-:Y:S01]  /*28de0*/  LEA R198, P1, R146, R0, 0x2 ;  /* 0x0000000092c67211 */ /* 0x000fe200078210ff */
[----:B------:R-:W-:Y:S01]  /*28df0*/  IMAD R246, R118, c[0x0][0x190], RZ ;  /* 0x0000640076f67a24 */ /* 0x000fe200078e02ff */
[----:B------:R-:W-:Y:S01]  /*28e00*/  STL [R1+0x2b48], R216 ;  /* 0x002b48d801007387 */ /* 0x000fe20000100800 */
[----:B------:R-:W-:-:S02]  /*28e10*/  IMAD R247, R119, c[0x0][0x190], RZ ;  /* 0x0000640077f77a24 */ /* 0x000fc400078e02ff */
[----:B------:R-:W-:Y:S01]  /*28e20*/  IMAD R224, R120, c[0x0][0x190], RZ ;  /* 0x0000640078e07a24 */ /* 0x000fe200078e02ff */
[----:B------:R-:W-:Y:S01]  /*28e30*/  STL [R1+0x2b44], R217 ;  /* 0x002b44d901007387 */ /* 0x000fe20000100800 */
[----:B------:R-:W-:Y:S01]  /*28e40*/  IMAD R225, R122, c[0x0][0x190], RZ ;  /* 0x000064007ae17a24 */ /* 0x000fe200078e02ff */
[----:B------:R-:W-:Y:S02]  /*28e50*/  LEA.HI.X.SX32 R199, R146, R250, 0x2, P1 ;  /* 0x000000fa92c77211 */ /* 0x000fe400008f16ff */
[----:B------:R-:W-:Y:S01]  /*28e60*/  STL [R1+0x2b40], R220 ;  /* 0x002b40dc01007387 */ /* 0x000fe20000100800 */
[----:B------:R-:W-:Y:S01]  /*28e70*/  IMAD R228, R123, c[0x0][0x190], RZ ;  /* 0x000064007be47a24 */ /* 0x000fe200078e02ff */
[----:B------:R-:W-:Y:S02]  /*28e80*/  LEA R194, P1, R154, R0, 0x2 ;  /* 0x000000009ac27211 */ /* 0x000fe400078210ff */
[----:B------:R-:W-:Y:S01]  /*28e90*/  STL [R1+0x2b3c], R221 ;  /* 0x002b3cdd01007387 */ /* 0x000fe20000100800 */
[----:B------:R-:W-:-:S03]  /*28ea0*/  IMAD R229, R124, c[0x0][0x190], RZ ;  /* 0x000064007ce57a24 */ /* 0x000fc600078e02ff */
[----:B------:R-:W-:Y:S01]  /*28eb0*/  STL [R1+0x2b38], R207 ;  /* 0x002b38cf01007387 */ /* 0x000fe20000100800 */
[----:B------:R-:W-:-:S03]  /*28ec0*/  IMAD R230, R126, c[0x0][0x190], RZ ;  /* 0x000064007ee67a24 */ /* 0x000fc600078e02ff */
[----:B------:R-:W-:Y:S01]  /*28ed0*/  STL [R1+0x2b4c], R246 ;  /* 0x002b4cf601007387 */ /* 0x000fe20000100800 */
[----:B------:R-:W-:-:S03]  /*28ee0*/  IMAD R231, R127, c[0x0][0x190], RZ ;  /* 0x000064007fe77a24 */ /* 0x000fc600078e02ff */
[----:B------:R-:W-:Y:S01]  /*28ef0*/  STL [R1+0x2b50], R247 ;  /* 0x002b50f701007387 */ /* 0x000fe20000100800 */
[----:B------:R-:W-:Y:S01]  /*28f00*/  IMAD R234, R128, c[0x0][0x190], RZ ;  /* 0x0000640080ea7a24 */ /* 0x000fe200078e02ff */
[----:B------:R-:W-:Y:S02]  /*28f10*/  LEA.HI.X.SX32 R195, R154, R250, 0x2, P1 ;  /* 0x000000fa9ac37211 */ /* 0x000fe400008f16ff */
[----:B------:R-:W-:Y:S01]  /*28f20*/  STL [R1+0x2b54], R224 ;  /* 0x002b54e001007387 */ /* 0x000fe20000100800 */
[----:B------:R-:W-:-:S03]  /*28f30*/  IMAD R235, R130, c[0x0][0x190], RZ ;  /* 0x0000640082eb7a24 */ /* 0x000fc600078e02ff */
[----:B------:R-:W-:Y:S01]  /*28f40*/  STL [R1+0x2b58], R225 ;  /* 0x002b58e101007387 */ /* 0x000fe20000100800 */
[----:B------:R-:W-:Y:S02]  /*28f50*/  IMAD R117, R117, c[0x0][0x190], RZ ;  /* 0x0000640075757a24 */ /* 0x000fe400078e02ff */
[----:B------:R-:W-:Y:S01]  /*28f60*/  IMAD R238, R131, c[0x0][0x190], RZ ;  /* 0x0000640083ee7a24 */ /* 0x000fe200078e02ff */
        /* <DEDUP_REMOVED lines=19> */
[----:B------:R-:W-:Y:S04]  /*290a0*/  STL [R1+0x2ba8], R239 ;  /* 0x002ba8ef01007387 */ /* 0x000fe80000100800 */
[----:B------:R-:W-:Y:S04]  /*290b0*/  STL.64 [R1+0x2b90], R248 ;  /* 0x002b90f801007387 */ /* 0x000fe80000100a00 */
[----:B------:R-:W-:Y:S04]  /*290c0*/  STL [R1+0x2bb8], R213 ;  /* 0x002bb8d501007387 */ /* 0x000fe80000100800 */
[----:B------:R-:W-:Y:S04]  /*290d0*/  STL.64 [R1+0x2b98], R244 ;  /* 0x002b98f401007387 */ /* 0x000fe80000100a00 */
[----:B------:R-:W-:Y:S04]  /*290e0*/  STL.64 [R1+0x2ba0], R242 ;  /* 0x002ba0f201007387 */ /* 0x000fe80000100a00 */
[----:B------:R-:W-:Y:S04]  /*290f0*/  STL.64 [R1+0x2bb0], R240 ;  /* 0x002bb0f001007387 */ /* 0x000fe80000100a00 */
[----:B------:R-:W-:Y:S04]  /*29100*/  STL [R1+0x2bbc], R236 ;  /* 0x002bbcec01007387 */ /* 0x000fe80000100800 */
[----:B------:R-:W-:Y:S01]  /*29110*/  STL.64 [R1+0x2bc0], R202 ;  /* 0x002bc0ca01007387 */ /* 0x000fe20000100a00 */
[----:B------:R-:W-:-:S02]  /*29120*/  IMAD R109, R109, c[0x0][0x190], RZ ;  /* 0x000064006d6d7a24 */ /* 0x000fc400078e02ff */
[----:B------:R-:W-:Y:S02]  /*29130*/  IMAD R107, R107, c[0x0][0x190], RZ ;  /* 0x000064006b6b7a24 */ /* 0x000fe400078e02ff */
[----:B------:R-:W-:Y:S02]  /*29140*/  IMAD R149, R9, c[0x0][0x190], RZ ;  /* 0x0000640009957a24 */ /* 0x000fe400078e02ff */
[----:B------:R-:W-:Y:S02]  /*29150*/  IMAD R9, R32, c[0x0][0x190], RZ ;  /* 0x0000640020097a24 */ /* 0x000fe400078e02ff */
[----:B------:R-:W-:Y:S02]  /*29160*/  IMAD R32, R179, c[0x0][0x190], RZ ;  /* 0x00006400b3207a24 */ /* 0x000fe400078e02ff */
[----:B------:R-:W-:Y:S02]  /*29170*/  IMAD R4, R174, c[0x0][0x190], RZ ;  /* 0x00006400ae047a24 */ /* 0x000fe400078e02ff */
[----:B------:R-:W-:-:S02]  /*29180*/  IMAD R106, R106, c[0x0][0x190], RZ ;  /* 0x000064006a6a7a24 */ /* 0x000fc400078e02ff */
[----:B------:R-:W-:Y:S02]  /*29190*/  IMAD R105, R105, c[0x0][0x190], RZ ;  /* 0x0000640069697a24 */ /* 0x000fe400078e02ff */
[----:B------:R-:W-:Y:S01]  /*291a0*/  IMAD R104, R104, c[0x0][0x190], RZ ;  /* 0x0000640068687a24 */ /* 0x000fe200078e02ff */
[----:B----4-:R-:W-:-:S04]  /*291b0*/  LEA R190, P1, R161, R0, 0x2 ;  /* 0x00000000a1be7211 */ /* 0x010fc800078210ff */
[----:B------:R-:W-:Y:S02]  /*291c0*/  LEA.HI.X.SX32 R191, R161, R250, 0x2, P1 ;  /* 0x000000faa1bf7211 */ /* 0x000fe400008f16ff */
[----:B------:R-:W-:-:S04]  /*291d0*/  LEA R186, P1, R117, R0, 0x2 ;  /* 0x0000000075ba7211 */ /* 0x000fc800078210ff */
[----:B------:R-:W-:Y:S02]  /*291e0*/  LEA.HI.X.SX32 R187, R117, R250, 0x2, P1 ;  /* 0x000000fa75bb7211 */ /* 0x000fe400008f16ff */
[C---:B------:R-:W-:Y:S01]  /*291f0*/  LEA R182, P1, R113.reuse, R0, 0x2 ;  /* 0x0000000071b67211 */ /* 0x040fe200078210ff */
[----:B------:R-:W2:Y:S03]  /*29200*/  LDL.LU R117, [R1+0x2bec] ;  /* 0x002bec0001757983 */ /* 0x000ea60000300800 */
[----:B------:R-:W-:Y:S02]  /*29210*/  LEA.HI.X.SX32 R183, R113, R250, 0x2, P1 ;  /* 0x000000fa71b77211 */ /* 0x000fe400008f16ff */
[----:B------:R-:W4:Y:S04]  /*29220*/  LDL.LU R113, [R1+0x2be8] ;  /* 0x002be80001717983 */ /* 0x000f280000300800 */
[----:B------:R-:W2:Y:S01]  /*29230*/  LDL.LU R155, [R1+0xac] ;  /* 0x0000ac00019b7983 */ /* 0x000ea20000300800 */
[----:B------:R-:W-:-:S04]  /*29240*/  LEA R178, P1, R109, R0, 0x2 ;  /* 0x000000006db27211 */ /* 0x000fc800078210ff */
[----:B------:R-:W-:Y:S02]  /*29250*/  LEA.HI.X.SX32 R179, R109, R250, 0x2, P1 ;  /* 0x000000fa6db37211 */ /* 0x000fe400008f16ff */
[C---:B------:R-:W-:Y:S01]  /*29260*/  LEA R174, P1, R107.reuse, R0, 0x2 ;  /* 0x000000006bae7211 */ /* 0x040fe200078210ff */
[----:B------:R-:W4:Y:S03]  /*29270*/  LDL.LU R109, [R1+0x2be4] ;  /* 0x002be400016d7983 */ /* 0x000f260000300800 */
[----:B------:R-:W-:Y:S02]  /*29280*/  LEA.HI.X.SX32 R175, R107, R250, 0x2, P1 ;  /* 0x000000fa6baf7211 */ /* 0x000fe400008f16ff */
[----:B------:R-:W4:Y:S04]  /*29290*/  LDL.LU R107, [R1+0x2be0] ;  /* 0x002be000016b7983 */ /* 0x000f280000300800 */
[----:B------:R-:W4:Y:S01]  /*292a0*/  LDL.LU R29, [R1+0xdc] ;  /* 0x0000dc00011d7983 */ /* 0x000f220000300800 */
[----:B------:R-:W-:-:S04]  /*292b0*/  LEA R170, P1, R106, R0, 0x2 ;  /* 0x000000006aaa7211 */ /* 0x000fc800078210ff */
[----:B------:R-:W-:Y:S02]  /*292c0*/  LEA.HI.X.SX32 R171, R106, R250, 0x2, P1 ;  /* 0x000000fa6aab7211 */ /* 0x000fe400008f16ff */
[C---:B------:R-:W-:Y:S01]  /*292d0*/  LEA R166, P1, R105.reuse, R0, 0x2 ;  /* 0x0000000069a67211 */ /* 0x040fe200078210ff */
[----:B------:R-:W4:Y:S03]  /*292e0*/  LDL.LU R106, [R1+0x2bdc] ;  /* 0x002bdc00016a7983 */ /* 0x000f260000300800 */
[----:B------:R-:W-:Y:S02]  /*292f0*/  LEA.HI.X.SX32 R167, R105, R250, 0x2, P1 ;  /* 0x000000fa69a77211 */ /* 0x000fe400008f16ff */
[C---:B------:R-:W-:Y:S01]  /*29300*/  LEA R162, P1, R104.reuse, R0, 0x2 ;  /* 0x0000000068a27211 */ /* 0x040fe200078210ff */
[----:B------:R-:W4:Y:S03]  /*29310*/  LDL.LU R105, [R1+0x2bd8] ;  /* 0x002bd80001697983 */ /* 0x000f260000300800 */
[----:B------:R-:W-:Y:S01]  /*29320*/  LEA.HI.X.SX32 R163, R104, R250, 0x2, P1 ;  /* 0x000000fa68a37211 */ /* 0x000fe200008f16ff */
[----:B------:R-:W4:Y:S04]  /*29330*/  LDL.LU R33, [R1+0xe4] ;  /* 0x0000e40001217983 */ /* 0x000f280000300800 */
[----:B------:R-:W4:Y:S04]  /*29340*/  LDL.LU R104, [R1+0x2bd4] ;  /* 0x002bd40001687983 */ /* 0x000f280000300800 */
[----:B------:R-:W4:Y:S04]  /*29350*/  LDL.LU R30, [R1+0xe8] ;  /* 0x0000e800011e7983 */ /* 0x000f280000300800 */
[----:B------:R-:W4:Y:S01]  /*29360*/  LDL.LU R22, [R1+0xec] ;  /* 0x0000ec0001167983 */ /* 0x000f220000300800 */
[----:B------:R-:W-:-:S04]  /*29370*/  LEA R200, P0, R147, R0, 0x2 ;  /* 0x0000000093c87211 */ /* 0x000fc800078010ff */
[----:B------:R-:W-:Y:S02]  /*29380*/  LEA.HI.X.SX32 R201, R147, R250, 0x2, P0 ;  /* 0x000000fa93c97211 */ /* 0x000fe400000f16ff */
[----:B------:R-:W-:Y:S01]  /*29390*/  LEA R196, P0, R145, R0, 0x2 ;  /* 0x0000000091c47211 */ /* 0x000fe200078010ff */
[----:B------:R-:W-:-:S03]  /*293a0*/  IMAD R226, R226, c[0x0][0x190], RZ ;  /* 0x00006400e2e27a24 */ /* 0x000fc600078e02ff */
        /* <DEDUP_REMOVED lines=24> */
[----:B------:R-:W-:Y:S01]  /*29530*/  LEA.HI.X.SX32 R165, R206, R250, 0x2, P0 ;  /* 0x000000facea57211 */ /* 0x000fe200000f16ff */
[----:B------:R-:W-:Y:S01]  /*29540*/  IMAD R251, R251, c[0x0][0x190], RZ ;  /* 0x00006400fbfb7a24 */ /* 0x000fe200078e02ff */
[----:B------:R-:W-:-:S04]  /*29550*/  LEA R160, P0, R210, R0, 0x2 ;  /* 0x00000000d2a07211 */ /* 0x000fc800078010ff */
[----:B------:R-:W-:Y:S02]  /*29560*/  LEA.HI.X.SX32 R161, R210, R250, 0x2, P0 ;  /* 0x000000fad2a17211 */ /* 0x000fe400000f16ff */
[----:B------:R-:W-:Y:S01]  /*29570*/  LEA R156, P0, R103, R0, 0x2 ;  /* 0x00000000679c7211 */ /* 0x000fe200078010ff */
[----:B------:R-:W-:Y:S02]  /*29580*/  IMAD R11, R21, c[0x0][0x190], RZ ;  /* 0x00006400150b7a24 */ /* 0x000fe400078e02ff */
[----:B------:R-:W4:Y:S01]  /*29590*/  LDL.LU R21, [R1+0xf0] ;  /* 0x0000f00001157983 */ /* 0x000f220000300800 */
[----:B------:R-:W-:-:S03]  /*295a0*/  LEA.HI.X.SX32 R157, R103, R250, 0x2, P0 ;  /* 0x000000fa679d7211 */ /* 0x000fc600000f16ff */
[----:B------:R-:W4:Y:S01]  /*295b0*/  LDL.LU R103, [R1+0x2bd0] ;  /* 0x002bd00001677983 */ /* 0x000f220000300800 */
[----:B------:R-:W-:Y:S02]  /*295c0*/  IMAD R211, R211, c[0x0][0x190], RZ ;  /* 0x00006400d3d37a24 */ /* 0x000fe400078e02ff */
[----:B------:R-:W-:Y:S02]  /*295d0*/  IMAD R23, R28, c[0x0][0x190], RZ ;  /* 0x000064001c177a24 */ /* 0x000fe400078e02ff */
[----:B------:R-:W-:Y:S01]  /*295e0*/  IMAD R102, R102, c[0x0][0x190], RZ ;  /* 0x0000640066667a24 */ /* 0x000fe200078e02ff */
[----:B------:R-:W-:-:S04]  /*295f0*/  LEA R152, P0, R211, R0, 0x2 ;  /* 0x00000000d3987211 */ /* 0x000fc800078010ff */
[----:B------:R-:W-:Y:S02]  /*29600*/  LEA.HI.X.SX32 R153, R211, R250, 0x2, P0 ;  /* 0x000000fad3997211 */ /* 0x000fe400000f16ff */
[----:B------:R-:W-:Y:S01]  /*29610*/  LEA R148, P0, R102, R0, 0x2 ;  /* 0x0000000066947211 */ /* 0x000fe200078010ff */
[----:B---3--:R-:W-:Y:S02]  /*29620*/  IMAD.MOV.U32 R15, RZ, RZ, R149 ;  /* 0x000000ffff0f7224 */ /* 0x008fe400078e0095 */
[----:B------:R-:W-:Y:S01]  /*29630*/  IMAD R6, R6, c[0x0][0x190], RZ ;  /* 0x0000640006067a24 */ /* 0x000fe200078e02ff */
[----:B------:R-:W-:Y:S01]  /*29640*/  LEA.HI.X.SX32 R149, R102, R250, 0x2, P0 ;  /* 0x000000fa66957211 */ /* 0x000fe200000f16ff */
[----:B------:R-:W-:Y:S02]  /*29650*/  IMAD R151, R151, c[0x0][0x190], RZ ;  /* 0x0000640097977a24 */ /* 0x000fe400078e02ff */
[----:B------:R-:W-:Y:S02]  /*29660*/  IMAD.MOV.U32 R19, RZ, RZ, R150 ;  /* 0x000000ffff137224 */ /* 0x000fe400078e0096 */
[----:B-1----:R-:W-:-:S02]  /*29670*/  IMAD.MOV.U32 R14, RZ, RZ, R6 ;  /* 0x000000ffff0e7224 */ /* 0x002fc400078e0006 */
[----:B------:R-:W-:Y:S01]  /*29680*/  IMAD.MOV.U32 R6, RZ, RZ, R151 ;  /* 0x000000ffff067224 */ /* 0x000fe200078e0097 */
[----:B--2---:R-:W-:-:S04]  /*29690*/  LEA R158, P1, R155, R0, 0x2 ;  /* 0x000000009b9e7211 */ /* 0x004fc800078210ff */
[----:B------:R-:W-:Y:S02]  /*296a0*/  LEA.HI.X.SX32 R159, R155, R250, 0x2, P1 ;  /* 0x000000fa9b9f7211 */ /* 0x000fe400008f16ff */
[----:B------:R-:W-:-:S04]  /*296b0*/  LEA R154, P1, R251, R0, 0x2 ;  /* 0x00000000fb9a7211 */ /* 0x000fc800078210ff */
[----:B------:R-:W-:Y:S02]  /*296c0*/  LEA.HI.X.SX32 R155, R251, R250, 0x2, P1 ;  /* 0x000000fafb9b7211 */ /* 0x000fe400008f16ff */
[----:B------:R-:W2:Y:S04]  /*296d0*/  LDL.LU R251, [R1+0x2bcc] ;  /* 0x002bcc0001fb7983 */ /* 0x000ea80000300800 */
[----:B------:R-:W3:Y:S04]  /*296e0*/  LDL.LU R31, [R1+0xf4] ;  /* 0x0000f400011f7983 */ /* 0x000ee80000300800 */
[----:B------:R-:W3:Y:S04]  /*296f0*/  LDL.LU R28, [R1+0xf8] ;  /* 0x0000f800011c7983 */ /* 0x000ee80000300800 */
[----:B------:R-:W3:Y:S04]  /*29700*/  LDL.LU R24, [R1+0xfc] ;  /* 0x0000fc0001187983 */ /* 0x000ee80000300800 */
[----:B------:R-:W3:Y:S01]  /*29710*/  LDL.LU R20, [R1+0x100] ;  /* 0x0001000001147983 */ /* 0x000ee20000300800 */
[----:B----4-:R-:W-:-:S03]  /*29720*/  LEA R150, P1, R29, R0, 0x2 ;  /* 0x000000001d967211 */ /* 0x010fc600078210ff */
[----:B------:R-:W4:Y:S04]  /*29730*/  LDL.LU R102, [R1+0x2bc8] ;  /* 0x002bc80001667983 */ /* 0x000f280000300800 */
[----:B------:R-:W4:Y:S01]  /*29740*/  LDL.LU R42, [R1+0x104] ;  /* 0x00010400012a7983 */ /* 0x000f220000300800 */
[----:B------:R-:W-:-:S03]  /*29750*/  LEA.HI.X.SX32 R151, R29, R250, 0x2, P1 ;  /* 0x000000fa1d977211 */ /* 0x000fc600008f16ff */
[----:B------:R-:W4:Y:S04]  /*29760*/  LDL.LU R29, [R1+0x108] ;  /* 0x00010800011d7983 */ /* 0x000f280000300800 */
[----:B------:R-:W4:Y:S04]  /*29770*/  LDL.LU R37, [R1+0x10c] ;  /* 0x00010c0001257983 */ /* 0x000f280000300800 */
[----:B------:R-:W4:Y:S01]  /*29780*/  LDL.LU R36, [R1+0x110] ;  /* 0x0001100001247983 */ /* 0x000f220000300800 */
[----:B------:R-:W-:-:S04]  /*29790*/  LEA R144, P0, R30, R0, 0x2 ;  /* 0x000000001e907211 */ /* 0x000fc800078010ff */
[----:B------:R-:W-:Y:S02]  /*297a0*/  LEA.HI.X.SX32 R145, R30, R250, 0x2, P0 ;  /* 0x000000fa1e917211 */ /* 0x000fe400000f16ff */
[----:B------:R-:W4:Y:S01]  /*297b0*/  LDL.LU R30, [R1+0x114] ;  /* 0x00011400011e7983 */ /* 0x000f220000300800 */
[----:B------:R-:W-:-:S04]  /*297c0*/  LEA R146, P1, R33, R0, 0x2 ;  /* 0x0000000021927211 */ /* 0x000fc800078210ff */
[----:B------:R-:W-:Y:S02]  /*297d0*/  LEA.HI.X.SX32 R147, R33, R250, 0x2, P1 ;  /* 0x000000fa21937211 */ /* 0x000fe400008f16ff */
[----:B------:R-:W-:-:S04]  /*297e0*/  LEA R142, P1, R22, R0, 0x2 ;  /* 0x00000000168e7211 */ /* 0x000fc800078210ff */
[----:B------:R-:W-:Y:S02]  /*297f0*/  LEA.HI.X.SX32 R143, R22, R250, 0x2, P1 ;  /* 0x000000fa168f7211 */ /* 0x000fe400008f16ff */
[----:B------:R-:W4:Y:S04]  /*29800*/  LDL.LU R22, [R1+0x118] ;  /* 0x0001180001167983 */ /* 0x000f280000300800 */
[----:B------:R-:W4:Y:S01]  /*29810*/  LDL.LU R33, [R1+0x11c] ;  /* 0x00011c0001217983 */ /* 0x000f220000300800 */
[----:B------:R-:W-:-:S04]  /*29820*/  LEA R140, P6, R21, R0, 0x2 ;  /* 0x00000000158c7211 */ /* 0x000fc800078c10ff */
[----:B------:R-:W-:Y:S02]  /*29830*/  LEA.HI.X.SX32 R141, R21, R250, 0x2, P6 ;  /* 0x000000fa158d7211 */ /* 0x000fe400030f16ff */
[----:B------:R-:W4:Y:S01]  /*29840*/  LDL.LU R21, [R1+0x120] ;  /* 0x0001200001157983 */ /* 0x000f220000300800 */
[----:B--2---:R-:W-:-:S05]  /*29850*/  IMAD R251, R251, c[0x0][0x190], RZ ;  /* 0x00006400fbfb7a24 */ /* 0x004fca00078e02ff */
[-C--:B------:R-:W-:Y:S02]  /*29860*/  LEA R40, P0, R251, R0.reuse, 0x2 ;  /* 0x00000000fb287211 */ /* 0x080fe400078010ff */
[----:B---3--:R-:W-:Y:S02]  /*29870*/  LEA R38, P6, R31, R0, 0x2 ;  /* 0x000000001f267211 */ /* 0x008fe400078c10ff */
[-C--:B------:R-:W-:Y:S02]  /*29880*/  LEA.HI.X.SX32 R41, R251, R250.reuse, 0x2, P0 ;  /* 0x000000fafb297211 */ /* 0x080fe400000f16ff */
[----:B------:R-:W-:Y:S02]  /*29890*/  LEA.HI.X.SX32 R39, R31, R250, 0x2, P6 ;  /* 0x000000fa1f277211 */ /* 0x000fe400030f16ff */
[C---:B------:R-:W-:Y:S01]  /*298a0*/  LEA R34, P1, R28.reuse, R0, 0x2 ;  /* 0x000000001c227211 */ /* 0x040fe200078210ff */
[----:B------:R1:W-:Y:S04]  /*298b0*/  STL.64 [R1+0xd38], R40 ;  /* 0x000d382801007387 */ /* 0x0003e80000100a00 */
[----:B------:R-:W2:Y:S01]  /*298c0*/  LDL.LU R31, [R1+0x124] ;  /* 0x00012400011f7983 */ /* 0x000ea20000300800 */
[----:B------:R-:W-:-:S03]  /*298d0*/  LEA.HI.X.SX32 R35, R28, R250, 0x2, P1 ;  /* 0x000000fa1c237211 */ /* 0x000fc600008f16ff */
[----:B------:R3:W-:Y:S01]  /*298e0*/  STL.64 [R1+0x6e0], R38 ;  /* 0x0006e02601007387 */ /* 0x0007e20000100a00 */
[----:B-1----:R-:W-:-:S03]  /*298f0*/  LEA R40, P0, R24, R0, 0x2 ;  /* 0x0000000018287211 */ /* 0x002fc600078010ff */
[----:B------:R-:W2:Y:S01]  /*29900*/  LDL.LU R28, [R1+0x128] ;  /* 0x00012800011c7983 */ /* 0x000ea20000300800 */
[----:B------:R-:W-:-:S03]  /*29910*/  LEA.HI.X.SX32 R41, R24, R250, 0x2, P0 ;  /* 0x000000fa18297211 */ /* 0x000fc600000f16ff */
[----:B------:R4:W-:Y:S01]  /*29920*/  STL.64 [R1+0x6d8], R34 ;  /* 0x0006d82201007387 */ /* 0x0009e20000100a00 */
[----:B---3--:R-:W-:-:S03]  /*29930*/  LEA R38, P6, R20, R0, 0x2 ;  /* 0x0000000014267211 */ /* 0x008fc600078c10ff */
[----:B------:R1:W-:Y:S01]  /*29940*/  STL.64 [R1+0x6d0], R40 ;  /* 0x0006d02801007387 */ /* 0x0003e20000100a00 */
[----:B------:R-:W-:-:S03]  /*29950*/  LEA.HI.X.SX32 R39, R20, R250, 0x2, P6 ;  /* 0x000000fa14277211 */ /* 0x000fc600030f16ff */
[----:B------:R-:W3:Y:S01]  /*29960*/  LDL.LU R24, [R1+0x12c] ;  /* 0x00012c0001187983 */ /* 0x000ee20000300800 */
[----:B----4-:R-:W-:-:S03]  /*29970*/  LEA R34, P1, R42, R0, 0x2 ;  /* 0x000000002a227211 */ /* 0x010fc600078210ff */
[----:B------:R-:W4:Y:S01]  /*29980*/  LDL.LU R20, [R1+0x130] ;  /* 0x0001300001147983 */ /* 0x000f220000300800 */
[----:B------:R-:W-:-:S03]  /*29990*/  LEA.HI.X.SX32 R35, R42, R250, 0x2, P1 ;  /* 0x000000fa2a237211 */ /* 0x000fc600008f16ff */
[----:B------:R1:W-:Y:S02]  /*299a0*/  STL.64 [R1+0x6c8], R38 ;  /* 0x0006c82601007387 */ /* 0x0003e40000100a00 */
[C---:B-1----:R-:W-:Y:S02]  /*299b0*/  LEA R40, P0, R29.reuse, R0, 0x2 ;  /* 0x000000001d287211 */ /* 0x042fe400078010ff */
[----:B------:R-:W4:Y:S02]  /*299c0*/  LDL.LU R42, [R1+0x134] ;  /* 0x00013400012a7983 */ /* 0x000f240000300800 */
[----:B------:R-:W-:Y:S02]  /*299d0*/  LEA.HI.X.SX32 R41, R29, R250, 0x2, P0 ;  /* 0x000000fa1d297211 */ /* 0x000fe400000f16ff */
[----:B------:R1:W-:Y:S01]  /*299e0*/  STL.64 [R1+0x6c0], R34 ;  /* 0x0006c02201007387 */ /* 0x0003e20000100a00 */
[----:B------:R-:W-:-:S03]  /*299f0*/  LEA R38, P6, R37, R0, 0x2 ;  /* 0x0000000025267211 */ /* 0x000fc600078c10ff */
[----:B------:R-:W4:Y:S01]  /*29a00*/  LDL.LU R29, [R1+0x138] ;  /* 0x00013800011d7983 */ /* 0x000f220000300800 */
[----:B------:R-:W-:Y:S02]  /*29a10*/  LEA.HI.X.SX32 R39, R37, R250, 0x2, P6 ;  /* 0x000000fa25277211 */ /* 0x000fe400030f16ff */
[C---:B-1----:R-:W-:Y:S01]  /*29a20*/  LEA R34, P1, R36.reuse, R0, 0x2 ;  /* 0x0000000024227211 */ /* 0x042fe200078210ff */
[----:B------:R1:W-:Y:S03]  /*29a30*/  STL.64 [R1+0x6b8], R40 ;  /* 0x0006b82801007387 */ /* 0x0003e60000100a00 */
[----:B------:R-:W-:Y:S01]  /*29a40*/  LEA.HI.X.SX32 R35, R36, R250, 0x2, P1 ;  /* 0x000000fa24237211 */ /* 0x000fe200008f16ff */
[----:B------:R-:W4:Y:S04]  /*29a50*/  LDL.LU R37, [R1+0x13c] ;  /* 0x00013c0001257983 */ /* 0x000f280000300800 */
[----:B------:R1:W-:Y:S04]  /*29a60*/  STL.64 [R1+0x6b0], R38 ;  /* 0x0006b02601007387 */ /* 0x0003e80000100a00 */
[----:B------:R1:W-:Y:S04]  /*29a70*/  STL.64 [R1+0x6a8], R34 ;  /* 0x0006a82201007387 */ /* 0x0003e80000100a00 */
[----:B------:R-:W4:Y:S01]  /*29a80*/  LDL.LU R36, [R1+0x140] ;  /* 0x0001400001247983 */ /* 0x000f220000300800 */
[----:B-1----:R-:W-:-:S04]  /*29a90*/  LEA R40, P0, R30, R0, 0x2 ;  /* 0x000000001e287211 */ /* 0x002fc800078010ff */
[----:B------:R-:W-:Y:S02]  /*29aa0*/  LEA.HI.X.SX32 R41, R30, R250, 0x2, P0 ;  /* 0x000000fa1e297211 */ /* 0x000fe400000f16ff */
[----:B------:R-:W4:Y:S01]  /*29ab0*/  LDL.LU R30, [R1+0x144] ;  /* 0x00014400011e7983 */ /* 0x000f220000300800 */
[----:B------:R-:W-:-:S03]  /*29ac0*/  LEA R38, P6, R22, R0, 0x2 ;  /* 0x0000000016267211 */ /* 0x000fc600078c10ff */
[----:B------:R1:W-:Y:S01]  /*29ad0*/  STL.64 [R1+0x6a0], R40 ;  /* 0x0006a02801007387 */ /* 0x0003e20000100a00 */
[----:B------:R-:W-:-:S03]  /*29ae0*/  LEA.HI.X.SX32 R39, R22, R250, 0x2, P6 ;  /* 0x000000fa16277211 */ /* 0x000fc600030f16ff */
[----:B------:R-:W4:Y:S01]  /*29af0*/  LDL.LU R22, [R1+0x148] ;  /* 0x0001480001167983 */ /* 0x000f220000300800 */
[----:B------:R-:W-:-:S04]  /*29b00*/  LEA R34, P1, R33, R0, 0x2 ;  /* 0x0000000021227211 */ /* 0x000fc800078210ff */
[----:B------:R-:W-:Y:S01]  /*29b10*/  LEA.HI.X.SX32 R35, R33, R250, 0x2, P1 ;  /* 0x000000fa21237211 */ /* 0x000fe200008f16ff */
[----:B------:R2:W-:Y:S04]  /*29b20*/  STL.64 [R1+0x698], R38 ;  /* 0x0006982601007387 */ /* 0x0005e80000100a00 */
[----:B------:R2:W-:Y:S01]  /*29b30*/  STL.64 [R1+0x690], R34 ;  /* 0x0006902201007387 */ /* 0x0005e20000100a00 */
[----:B-1----:R-:W-:-:S03]  /*29b40*/  LEA R40, P0, R21, R0, 0x2 ;  /* 0x0000000015287211 */ /* 0x002fc600078010ff */
[----:B------:R-:W4:Y:S01]  /*29b50*/  LDL.LU R33, [R1+0x14c] ;  /* 0x00014c0001217983 */ /* 0x000f220000300800 */
[----:B------:R-:W-:-:S03]  /*29b60*/  LEA.HI.X.SX32 R41, R21, R250, 0x2, P0 ;  /* 0x000000fa15297211 */ /* 0x000fc600000f16ff */
[----:B------:R-:W4:Y:S04]  /*29b70*/  LDL.LU R21, [R1+0x150] ;  /* 0x0001500001157983 */ /* 0x000f280000300800 */
[----:B------:R3:W-:Y:S01]  /*29b80*/  STL.64 [R1+0x688], R40 ;  /* 0x0006882801007387 */ /* 0x0007e20000100a00 */
[----:B--2---:R-:W-:-:S04]  /*29b90*/  LEA R38, P6, R31, R0, 0x2 ;  /* 0x000000001f267211 */ /* 0x004fc800078c10ff */
[----:B------:R-:W-:Y:S02]  /*29ba0*/  LEA.HI.X.SX32 R39, R31, R250, 0x2, P6 ;  /* 0x000000fa1f277211 */ /* 0x000fe400030f16ff */
[----:B------:R-:W2:Y:S01]  /*29bb0*/  LDL.LU R31, [R1+0x154] ;  /* 0x00015400011f7983 */ /* 0x000ea20000300800 */
[----:B------:R-:W-:-:S03]  /*29bc0*/  LEA R34, P1, R28, R0, 0x2 ;  /* 0x000000001c227211 */ /* 0x000fc600078210ff */
[----:B------:R4:W-:Y:S01]  /*29bd0*/  STL.64 [R1+0x680], R38 ;  /* 0x0006802601007387 */ /* 0x0009e20000100a00 */
[----:B------:R-:W-:-:S03]  /*29be0*/  LEA.HI.X.SX32 R35, R28, R250, 0x2, P1 ;  /* 0x000000fa1c237211 */ /* 0x000fc600008f16ff */
[----:B------:R-:W2:Y:S01]  /*29bf0*/  LDL.LU R28, [R1+0x158] ;  /* 0x00015800011c7983 */ /* 0x000ea20000300800 */
[----:B---3--:R-:W-:-:S03]  /*29c00*/  LEA R40, P0, R24, R0, 0x2 ;  /* 0x0000000018287211 */ /* 0x008fc600078010ff */
[----:B------:R1:W-:Y:S01]  /*29c10*/  STL.64 [R1+0x678], R34 ;  /* 0x0006782201007387 */ /* 0x0003e20000100a00 */
[----:B----4-:R-:W-:Y:S02]  /*29c20*/  LEA R38, P6, R20, R0, 0x2 ;  /* 0x0000000014267211 */ /* 0x010fe400078c10ff */
[-C--:B------:R-:W-:Y:S02]  /*29c30*/  LEA.HI.X.SX32 R41, R24, R250.reuse, 0x2, P0 ;  /* 0x000000fa18297211 */ /* 0x080fe400000f16ff */
[----:B------:R-:W3:Y:S01]  /*29c40*/  LDL.LU R24, [R1+0x15c] ;  /* 0x00015c0001187983 */ /* 0x000ee20000300800 */
[----:B------:R-:W-:Y:S02]  /*29c50*/  LEA.HI.X.SX32 R39, R20, R250, 0x2, P6 ;  /* 0x000000fa14277211 */ /* 0x000fe400030f16ff */
[C---:B-1----:R-:W-:Y:S01]  /*29c60*/  LEA R34, P1, R42.reuse, R0, 0x2 ;  /* 0x000000002a227211 */ /* 0x042fe200078210ff */
[----:B------:R1:W-:Y:S03]  /*29c70*/  STL.64 [R1+0x670], R40 ;  /* 0x0006702801007387 */ /* 0x0003e60000100a00 */
[----:B------:R-:W-:Y:S01]  /*29c80*/  LEA.HI.X.SX32 R35, R42, R250, 0x2, P1 ;  /* 0x000000fa2a237211 */ /* 0x000fe200008f16ff */
[----:B------:R-:W4:Y:S04]  /*29c90*/  LDL.LU R20, [R1+0x160] ;  /* 0x0001600001147983 */ /* 0x000f280000300800 */
[----:B------:R1:W-:Y:S02]  /*29ca0*/  STL.64 [R1+0x668], R38 ;  /* 0x0006682601007387 */ /* 0x0003e40000100a00 */
[----:B-1----:R-:W-:-:S02]  /*29cb0*/  LEA R40, P0, R29, R0, 0x2 ;  /* 0x000000001d287211 */ /* 0x002fc400078010ff */
[----:B------:R-:W4:Y:S02]  /*29cc0*/  LDL.LU R42, [R1+0x164] ;  /* 0x00016400012a7983 */ /* 0x000f240000300800 */
[----:B------:R-:W-:Y:S02]  /*29cd0*/  LEA.HI.X.SX32 R41, R29, R250, 0x2, P0 ;  /* 0x000000fa1d297211 */ /* 0x000fe400000f16ff */
[----:B------:R1:W-:Y:S01]  /*29ce0*/  STL.64 [R1+0x660], R34 ;  /* 0x0006602201007387 */ /* 0x0003e20000100a00 */
[----:B------:R-:W-:-:S03]  /*29cf0*/  LEA R38, P6, R37, R0, 0x2 ;  /* 0x0000000025267211 */ /* 0x000fc600078c10ff */
[----:B------:R-:W4:Y:S01]  /*29d00*/  LDL.LU R29, [R1+0x168] ;  /* 0x00016800011d7983 */ /* 0x000f220000300800 */
[----:B------:R-:W-:-:S03]  /*29d10*/  LEA.HI.X.SX32 R39, R37, R250, 0x2, P6 ;  /* 0x000000fa25277211 */ /* 0x000fc600030f16ff */
[----:B------:R1:W-:Y:S04]  /*29d20*/  STL.64 [R1+0x658], R40 ;  /* 0x0006582801007387 */ /* 0x0003e80000100a00 */
[----:B------:R-:W4:Y:S01]  /*29d30*/  LDL.LU R37, [R1+0x16c] ;  /* 0x00016c0001257983 */ /* 0x000f220000300800 */
[----:B-1----:R-:W-:-:S03]  /*29d40*/  LEA R34, P1, R36, R0, 0x2 ;  /* 0x0000000024227211 */ /* 0x002fc600078210ff */
[----:B------:R1:W-:Y:S01]  /*29d50*/  STL.64 [R1+0x650], R38 ;  /* 0x0006502601007387 */ /* 0x0003e20000100a00 */
[----:B------:R-:W-:-:S03]  /*29d60*/  LEA.HI.X.SX32 R35, R36, R250, 0x2, P1 ;  /* 0x000000fa24237211 */ /* 0x000fc600008f16ff */
[----:B------:R-:W4:Y:S01]  /*29d70*/  LDL.LU R36, [R1+0x170] ;  /* 0x0001700001247983 */ /* 0x000f220000300800 */
[----:B------:R-:W-:-:S04]  /*29d80*/  LEA R40, P0, R30, R0, 0x2 ;  /* 0x000000001e287211 */ /* 0x000fc800078010ff */
[----:B------:R-:W-:Y:S01]  /*29d90*/  LEA.HI.X.SX32 R41, R30, R250, 0x2, P0 ;  /* 0x000000fa1e297211 */ /* 0x000fe200000f16ff */
        /* <DEDUP_REMOVED lines=8> */
[----:B------:R-:W-:Y:S02]  /*29e20*/  LEA.HI.X.SX32 R35, R33, R250, 0x2, P1 ;  /* 0x000000fa21237211 */ /* 0x000fe400008f16ff */
[C---:B------:R-:W-:Y:S01]  /*29e30*/  LEA R40, P0, R21.reuse, R0, 0x2 ;  /* 0x0000000015287211 */ /* 0x040fe200078010ff */
[----:B------:R-:W4:Y:S03]  /*29e40*/  LDL.LU R33, [R1+0x17c] ;  /* 0x00017c0001217983 */ /* 0x000f260000300800 */
[----:B------:R-:W-:Y:S01]  /*29e50*/  LEA.HI.X.SX32 R41, R21, R250, 0x2, P0 ;  /* 0x000000fa15297211 */ /* 0x000fe200000f16ff */
[----:B------:R1:W-:Y:S04]  /*29e60*/  STL.64 [R1+0x630], R34 ;  /* 0x0006302201007387 */ /* 0x0003e80000100a00 */
[----:B------:R-:W4:Y:S04]  /*29e70*/  LDL.LU R21, [R1+0x180] ;  /* 0x0001800001157983 */ /* 0x000f280000300800 */
[----:B------:R3:W-:Y:S01]  /*29e80*/  STL.64 [R1+0x628], R40 ;  /* 0x0006282801007387 */ /* 0x0007e20000100a00 */
[----:B--2---:R-:W-:-:S04]  /*29e90*/  LEA R38, P6, R31, R0, 0x2 ;  /* 0x000000001f267211 */ /* 0x004fc800078c10ff */
[----:B------:R-:W-:Y:S02]  /*29ea0*/  LEA.HI.X.SX32 R39, R31, R250, 0x2, P6 ;  /* 0x000000fa1f277211 */ /* 0x000fe400030f16ff */
[----:B------:R-:W2:Y:S01]  /*29eb0*/  LDL.LU R31, [R1+0x184] ;  /* 0x00018400011f7983 */ /* 0x000ea20000300800 */
[----:B-1----:R-:W-:-:S04]  /*29ec0*/  LEA R34, P1, R28, R0, 0x2 ;  /* 0x000000001c227211 */ /* 0x002fc800078210ff */
[----:B------:R-:W-:Y:S01]  /*29ed0*/  LEA.HI.X.SX32 R35, R28, R250, 0x2, P1 ;  /* 0x000000fa1c237211 */ /* 0x000fe200008f16ff */
[----:B------:R4:W-:Y:S04]  /*29ee0*/  STL.64 [R1+0x620], R38 ;  /* 0x0006202601007387 */ /* 0x0009e80000100a00 */
[----:B------:R1:W-:Y:S04]  /*29ef0*/  STL.64 [R1+0x618], R34 ;  /* 0x0006182201007387 */ /* 0x0003e80000100a00 */
[----:B------:R-:W2:Y:S01]  /*29f00*/  LDL.LU R28, [R1+0x188] ;  /* 0x00018800011c7983 */ /* 0x000ea20000300800 */
[----:B---3--:R-:W-:-:S04]  /*29f10*/  LEA R40, P0, R24, R0, 0x2 ;  /* 0x0000000018287211 */ /* 0x008fc800078010ff */
[----:B------:R-:W-:Y:S02]  /*29f20*/  LEA.HI.X.SX32 R41, R24, R250, 0x2, P0 ;  /* 0x000000fa18297211 */ /* 0x000fe400000f16ff */
[----:B------:R-:W3:Y:S01]  /*29f30*/  LDL.LU R24, [R1+0x18c] ;  /* 0x00018c0001187983 */ /* 0x000ee20000300800 */
[----:B----4-:R-:W-:-:S03]  /*29f40*/  LEA R38, P6, R20, R0, 0x2 ;  /* 0x0000000014267211 */ /* 0x010fc600078c10ff */
[----:B------:R4:W-:Y:S01]  /*29f50*/  STL.64 [R1+0x610], R40 ;  /* 0x0006102801007387 */ /* 0x0009e20000100a00 */
[----:B------:R-:W-:-:S03]  /*29f60*/  LEA.HI.X.SX32 R39, R20, R250, 0x2, P6 ;  /* 0x000000fa14277211 */ /* 0x000fc600030f16ff */
[----:B------:R-:W3:Y:S01]  /*29f70*/  LDL.LU R20, [R1+0x190] ;  /* 0x0001900001147983 */ /* 0x000ee20000300800 */
[----:B-1----:R-:W-:-:S04]  /*29f80*/  LEA R34, P1, R42, R0, 0x2 ;  /* 0x000000002a227211 */ /* 0x002fc800078210ff */
[----:B------:R-:W-:Y:S01]  /*29f90*/  LEA.HI.X.SX32 R35, R42, R250, 0x2, P1 ;  /* 0x000000fa2a237211 */ /* 0x000fe200008f16ff */
[----:B------:R1:W-:Y:S01]  /*29fa0*/  STL.64 [R1+0x608], R38 ;  /* 0x0006082601007387 */ /* 0x0003e20000100a00 */
[----:B----4-:R-:W-:-:S03]  /*29fb0*/  LEA R40, P0, R29, R0, 0x2 ;  /* 0x000000001d287211 */ /* 0x010fc600078010ff */
[----:B------:R4:W-:Y:S04]  /*29fc0*/  STL.64 [R1+0x600], R34 ;  /* 0x0006002201007387 */ /* 0x0009e80000100a00 */
[----:B------:R-:W3:Y:S01]  /*29fd0*/  LDL.LU R42, [R1+0x194] ;  /* 0x00019400012a7983 */ /* 0x000ee20000300800 */
[----:B------:R-:W-:Y:S02]  /*29fe0*/  LEA.HI.X.SX32 R41, R29, R250, 0x2, P0 ;  /* 0x000000fa1d297211 */ /* 0x000fe400000f16ff */
[C---:B-1----:R-:W-:Y:S01]  /*29ff0*/  LEA R38, P6, R37.reuse, R0, 0x2 ;  /* 0x0000000025267211 */ /* 0x042fe200078c10ff */
[----:B------:R-:W3:Y:S03]  /*2a000*/  LDL.LU R29, [R1+0x198] ;  /* 0x00019800011d7983 */ /* 0x000ee60000300800 */
[----:B------:R-:W-:Y:S01]  /*2a010*/  LEA.HI.X.SX32 R39, R37, R250, 0x2, P6 ;  /* 0x000000fa25277211 */ /* 0x000fe200030f16ff */
[----:B------:R1:W-:Y:S01]  /*2a020*/  STL.64 [R1+0x5f8], R40 ;  /* 0x0005f82801007387 */ /* 0x0003e20000100a00 */
[----:B----4-:R-:W-:-:S03]  /*2a030*/  LEA R34, P1, R36, R0, 0x2 ;  /* 0x0000000024227211 */ /* 0x010fc600078210ff */
        /* <DEDUP_REMOVED lines=8> */
[----:B------:R-:W-:-:S03]  /*2a0c0*/  LEA R38, P6, R22, R0, 0x2 ;  /* 0x0000000016267211 */ /* 0x000fc600078c10ff */
[----:B------:R1:W-:Y:S01]  /*2a0d0*/  STL.64 [R1+0x5e0], R40 ;  /* 0x0005e02801007387 */ /* 0x0003e20000100a00 */
[----:B------:R-:W-:-:S03]  /*2a0e0*/  LEA.HI.X.SX32 R39, R22, R250, 0x2, P6 ;  /* 0x000000fa16277211 */ /* 0x000fc600030f16ff */
        /* <DEDUP_REMOVED lines=8> */
[----:B------:R-:W4:Y:S04]  /*2a170*/  LDL.LU R21, [R1+0x1b0] ;  /* 0x0001b00001157983 */ /* 0x000f280000300800 */
[----:B------:R3:W-:Y:S01]  /*2a180*/  STL.64 [R1+0x5c8], R40 ;  /* 0x0005c82801007387 */ /* 0x0007e20000100a00 */
[----:B--2---:R-:W-:-:S04]  /*2a190*/  LEA R38, P6, R31, R0, 0x2 ;  /* 0x000000001f267211 */ /* 0x004fc800078c10ff */
[----:B------:R-:W-:Y:S02]  /*2a1a0*/  LEA.HI.X.SX32 R39, R31, R250, 0x2, P6 ;  /* 0x000000fa1f277211 */ /* 0x000fe400030f16ff */
[----:B------:R-:W2:Y:S04]  /*2a1b0*/  LDL.LU R31, [R1+0x1b4] ;  /* 0x0001b400011f7983 */ /* 0x000ea80000300800 */
[----:B------:R3:W-:Y:S01]  /*2a1c0*/  STL.64 [R1+0x5c0], R38 ;  /* 0x0005c02601007387 */ /* 0x0007e20000100a00 */
[----:B-1----:R-:W-:-:S04]  /*2a1d0*/  LEA R34, P1, R28, R0, 0x2 ;  /* 0x000000001c227211 */ /* 0x002fc800078210ff */
[----:B------:R-:W-:Y:S02]  /*2a1e0*/  LEA.HI.X.SX32 R35, R28, R250, 0x2, P1 ;  /* 0x000000fa1c237211 */ /* 0x000fe400008f16ff */
[----:B------:R-:W2:Y:S01]  /*2a1f0*/  LDL.LU R28, [R1+0x1b8] ;  /* 0x0001b800011c7983 */ /* 0x000ea20000300800 */
[----:B---3--:R-:W-:-:S04]  /*2a200*/  LEA R40, P0, R24, R0, 0x2 ;  /* 0x0000000018287211 */ /* 0x008fc800078010ff */
[----:B------:R-:W-:Y:S01]  /*2a210*/  LEA.HI.X.SX32 R41, R24, R250, 0x2, P0 ;  /* 0x000000fa18297211 */ /* 0x000fe200000f16ff */
[----:B------:R1:W-:Y:S01]  /*2a220*/  STL.64 [R1+0x5b8], R34 ;  /* 0x0005b82201007387 */ /* 0x0003e20000100a00 */
[----:B------:R-:W-:-:S03]  /*2a230*/  LEA R38, P6, R20, R0, 0x2 ;  /* 0x0000000014267211 */ /* 0x000fc600078c10ff */
[----:B------:R3:W-:Y:S01]  /*2a240*/  STL.64 [R1+0x5b0], R40 ;  /* 0x0005b02801007387 */ /* 0x0007e20000100a00 */
[----:B------:R-:W-:-:S03]  /*2a250*/  LEA.HI.X.SX32 R39, R20, R250, 0x2, P6 ;  /* 0x000000fa14277211 */ /* 0x000fc600030f16ff */
[----:B------:R-:W2:Y:S04]  /*2a260*/  LDL.LU R24, [R1+0x1bc] ;  /* 0x0001bc0001187983 */ /* 0x000ea80000300800 */
[----:B------:R-:W2:Y:S01]  /*2a270*/  LDL.LU R20, [R1+0x1c0] ;  /* 0x0001c00001147983 */ /* 0x000ea20000300800 */
[----:B-1----:R-:W-:-:S03]  /*2a280*/  LEA R34, P1, R42, R0, 0x2 ;  /* 0x000000002a227211 */ /* 0x002fc600078210ff */
[----:B------:R4:W-:Y:S01]  /*2a290*/  STL.64 [R1+0x5a8], R38 ;  /* 0x0005a82601007387 */ /* 0x0009e20000100a00 */
[----:B------:R-:W-:Y:S02]  /*2a2a0*/  LEA.HI.X.SX32 R35, R42, R250, 0x2, P1 ;  /* 0x000000fa2a237211 */ /* 0x000fe400008f16ff */
[C---:B---3--:R-:W-:Y:S01]  /*2a2b0*/  LEA R40, P0, R29.reuse, R0, 0x2 ;  /* 0x000000001d287211 */ /* 0x048fe200078010ff */
[----:B------:R-:W3:Y:S03]  /*2a2c0*/  LDL.LU R42, [R1+0x1c4] ;  /* 0x0001c400012a7983 */ /* 0x000ee60000300800 */
[----:B------:R-:W-:Y:S01]  /*2a2d0*/  LEA.HI.X.SX32 R41, R29, R250, 0x2, P0 ;  /* 0x000000fa1d297211 */ /* 0x000fe200000f16ff */
[----:B------:R1:W-:Y:S01]  /*2a2e0*/  STL.64 [R1+0x5a0], R34 ;  /* 0x0005a02201007387 */ /* 0x0003e20000100a00 */
[----:B----4-:R-:W-:-:S03]  /*2a2f0*/  LEA R38, P6, R37, R0, 0x2 ;  /* 0x0000000025267211 */ /* 0x010fc600078c10ff */
[----:B------:R-:W4:Y:S01]  /*2a300*/  LDL.LU R29, [R1+0x1c8] ;  /* 0x0001c800011d7983 */ /* 0x000f220000300800 */
[----:B------:R-:W-:-:S03]  /*2a310*/  LEA.HI.X.SX32 R39, R37, R250, 0x2, P6 ;  /* 0x000000fa25277211 */ /* 0x000fc600030f16ff */
[----:B------:R1:W-:Y:S02]  /*2a320*/  STL.64 [R1+0x598], R40 ;  /* 0x0005982801007387 */ /* 0x0003e40000100a00 */
[C---:B-1----:R-:W-:Y:S02]  /*2a330*/  LEA R34, P1, R36.reuse, R0, 0x2 ;  /* 0x0000000024227211 */ /* 0x042fe400078210ff */
[----:B------:R-:W4:Y:S02]  /*2a340*/  LDL.LU R37, [R1+0x1cc] ;  /* 0x0001cc0001257983 */ /* 0x000f240000300800 */
[----:B------:R-:W-:Y:S02]  /*2a350*/  LEA.HI.X.SX32 R35, R36, R250, 0x2, P1 ;  /* 0x000000fa24237211 */ /* 0x000fe400008f16ff */
[----:B------:R1:W-:Y:S04]  /*2a360*/  STL.64 [R1+0x590], R38 ;  /* 0x0005902601007387 */ /* 0x0003e80000100a00 */
[----:B------:R1:W-:Y:S04]  /*2a370*/  STL.64 [R1+0x588], R34 ;  /* 0x0005882201007387 */ /* 0x0003e80000100a00 */
[----:B------:R-:W4:Y:S01]  /*2a380*/  LDL.LU R36, [R1+0x1d0] ;  /* 0x0001d00001247983 */ /* 0x000f220000300800 */
[----:B------:R-:W-:-:S04]  /*2a390*/  LEA R40, P0, R30, R0, 0x2 ;  /* 0x000000001e287211 */ /* 0x000fc800078010ff */
[----:B------:R-:W-:Y:S02]  /*2a3a0*/  LEA.HI.X.SX32 R41, R30, R250, 0x2, P0 ;  /* 0x000000fa1e297211 */ /* 0x000fe400000f16ff */
[----:B------:R-:W4:Y:S01]  /*2a3b0*/  LDL.LU R30, [R1+0x1d4] ;  /* 0x0001d400011e7983 */ /* 0x000f220000300800 */
[----:B-1----:R-:W-:-:S03]  /*2a3c0*/  LEA R38, P6, R22, R0, 0x2 ;  /* 0x0000000016267211 */ /* 0x002fc600078c10ff */
[----:B------:R1:W-:Y:S01]  /*2a3d0*/  STL.64 [R1+0x580], R40 ;  /* 0x0005802801007387 */ /* 0x0003e20000100a00 */
[----:B------:R-:W-:-:S03]  /*2a3e0*/  LEA.HI.X.SX32 R39, R22, R250, 0x2, P6 ;  /* 0x000000fa16277211 */ /* 0x000fc600030f16ff */
[----:B------:R-:W4:Y:S01]  /*2a3f0*/  LDL.LU R22, [R1+0x1d8] ;  /* 0x0001d80001167983 */ /* 0x000f220000300800 */
[----:B------:R-:W-:-:S04]  /*2a400*/  LEA R34, P1, R33, R0, 0x2 ;  /* 0x0000000021227211 */ /* 0x000fc800078210ff */
[----:B------:R-:W-:Y:S01]  /*2a410*/  LEA.HI.X.SX32 R35, R33, R250, 0x2, P1 ;  /* 0x000000fa21237211 */ /* 0x000fe200008f16ff */
[----:B------:R2:W-:Y:S01]  /*2a420*/  STL.64 [R1+0x578], R38 ;  /* 0x0005782601007387 */ /* 0x0005e20000100a00 */
[----:B-1----:R-:W-:-:S03]  /*2a430*/  LEA R40, P0, R21, R0, 0x2 ;  /* 0x0000000015287211 */ /* 0x002fc600078010ff */
[----:B------:R1:W-:Y:S01]  /*2a440*/  STL.64 [R1+0x570], R34 ;  /* 0x0005702201007387 */ /* 0x0003e20000100a00 */
[----:B------:R-:W-:-:S03]  /*2a450*/  LEA.HI.X.SX32 R41, R21, R250, 0x2, P0 ;  /* 0x000000fa15297211 */ /* 0x000fc600000f16ff */
[----:B------:R-:W4:Y:S04]  /*2a460*/  LDL.LU R33, [R1+0x1dc] ;  /* 0x0001dc0001217983 */ /* 0x000f280000300800 */
[----:B------:R-:W4:Y:S04]  /*2a470*/  LDL.LU R21, [R1+0x1e0] ;  /* 0x0001e00001157983 */ /* 0x000f280000300800 */
[----:B------:R1:W-:Y:S01]  /*2a480*/  STL.64 [R1+0x568], R40 ;  /* 0x0005682801007387 */ /* 0x0003e20000100a00 */
[----:B--2---:R-:W-:-:S04]  /*2a490*/  LEA R38, P6, R31, R0, 0x2 ;  /* 0x000000001f267211 */ /* 0x004fc800078c10ff */
[----:B------:R-:W-:Y:S02]  /*2a4a0*/  LEA.HI.X.SX32 R39, R31, R250, 0x2, P6 ;  /* 0x000000fa1f277211 */ /* 0x000fe400030f16ff */
[----:B------:R-:W2:Y:S04]  /*2a4b0*/  LDL.LU R31, [R1+0x1e4] ;  /* 0x0001e400011f7983 */ /* 0x000ea80000300800 */
[----:B------:R1:W-:Y:S02]  /*2a4c0*/  STL.64 [R1+0x560], R38 ;  /* 0x0005602601007387 */ /* 0x0003e40000100a00 */
[----:B-1----:R-:W-:-:S04]  /*2a4d0*/  LEA R34, P1, R28, R0, 0x2 ;  /* 0x000000001c227211 */ /* 0x002fc800078210ff */
[----:B------:R-:W-:Y:S02]  /*2a4e0*/  LEA.HI.X.SX32 R35, R28, R250, 0x2, P1 ;  /* 0x000000fa1c237211 */ /* 0x000fe400008f16ff */
[----:B------:R-:W2:Y:S04]  /*2a4f0*/  LDL.LU R28, [R1+0x1e8] ;  /* 0x0001e800011c7983 */ /* 0x000ea80000300800 */
[----:B------:R3:W-:Y:S01]  /*2a500*/  STL.64 [R1+0x558], R34 ;  /* 0x0005582201007387 */ /* 0x0007e20000100a00 */
[-C--:B------:R-:W-:Y:S02]  /*2a510*/  LEA R40, P0, R24, R0.reuse, 0x2 ;  /* 0x0000000018287211 */ /* 0x080fe400078010ff */
[----:B------:R-:W-:Y:S02]  /*2a520*/  LEA R38, P6, R20, R0, 0x2 ;  /* 0x0000000014267211 */ /* 0x000fe400078c10ff */
[----:B------:R-:W-:-:S02]  /*2a530*/  LEA.HI.X.SX32 R41, R24, R250, 0x2, P0 ;  /* 0x000000fa18297211 */ /* 0x000fc400000f16ff */
[----:B------:R-:W2:Y:S01]  /*2a540*/  LDL.LU R24, [R1+0x1ec] ;  /* 0x0001ec0001187983 */ /* 0x000ea20000300800 */
[----:B------:R-:W-:-:S03]  /*2a550*/  LEA.HI.X.SX32 R39, R20, R250, 0x2, P6 ;  /* 0x000000fa14277211 */ /* 0x000fc600030f16ff */
[----:B------:R4:W-:Y:S04]  /*2a560*/  STL.64 [R1+0x550], R40 ;  /* 0x0005502801007387 */ /* 0x0009e80000100a00 */
[----:B------:R-:W2:Y:S01]  /*2a570*/  LDL.LU R20, [R1+0x1f0] ;  /* 0x0001f00001147983 */ /* 0x000ea20000300800 */
[----:B---3--:R-:W-:-:S03]  /*2a580*/  LEA R34, P1, R42, R0, 0x2 ;  /* 0x000000002a227211 */ /* 0x008fc600078210ff */
[----:B------:R1:W-:Y:S01]  /*2a590*/  STL.64 [R1+0x540], R38 ;  /* 0x0005402601007387 */ /* 0x0003e20000100a00 */
[----:B------:R-:W-:-:S03]  /*2a5a0*/  LEA.HI.X.SX32 R35, R42, R250, 0x2, P1 ;  /* 0x000000fa2a237211 */ /* 0x000fc600008f16ff */
[----:B------:R-:W3:Y:S01]  /*2a5b0*/  LDL.LU R42, [R1+0x1f4] ;  /* 0x0001f400012a7983 */ /* 0x000ee20000300800 */
[----:B----4-:R-:W-:-:S04]  /*2a5c0*/  LEA R40, P0, R29, R0, 0x2 ;  /* 0x000000001d287211 */ /* 0x010fc800078010ff */
[----:B------:R-:W-:Y:S01]  /*2a5d0*/  LEA.HI.X.SX32 R41, R29, R250, 0x2, P0 ;  /* 0x000000fa1d297211 */ /* 0x000fe200000f16ff */
[----:B------:R4:W-:Y:S01]  /*2a5e0*/  STL.64 [R1+0x538], R34 ;  /* 0x0005382201007387 */ /* 0x0009e20000100a00 */
[----:B-1----:R-:W-:-:S03]  /*2a5f0*/  LEA R38, P6, R37, R0, 0x2 ;  /* 0x0000000025267211 */ /* 0x002fc600078c10ff */
[----:B------:R-:W3:Y:S01]  /*2a600*/  LDL.LU R29, [R1+0x1f8] ;  /* 0x0001f800011d7983 */ /* 0x000ee20000300800 */
[----:B------:R-:W-:-:S03]  /*2a610*/  LEA.HI.X.SX32 R39, R37, R250, 0x2, P6 ;  /* 0x000000fa25277211 */ /* 0x000fc600030f16ff */
[----:B------:R1:W-:Y:S04]  /*2a620*/  STL.64 [R1+0x530], R40 ;  /* 0x0005302801007387 */ /* 0x0003e80000100a00 */
[----:B------:R-:W3:Y:S01]  /*2a630*/  LDL.LU R37, [R1+0x1fc] ;  /* 0x0001fc0001257983 */ /* 0x000ee20000300800 */
[----:B----4-:R-:W-:-:S03]  /*2a640*/  LEA R34, P1, R36, R0, 0x2 ;  /* 0x0000000024227211 */ /* 0x010fc600078210ff */
[----:B------:R4:W-:Y:S01]  /*2a650*/  STL.64 [R1+0x528], R38 ;  /* 0x0005282601007387 */ /* 0x0009e20000100a00 */
[----:B------:R-:W-:-:S03]  /*2a660*/  LEA.HI.X.SX32 R35, R36, R250, 0x2, P1 ;  /* 0x000000fa24237211 */ /* 0x000fc600008f16ff */
[----:B------:R-:W3:Y:S01]  /*2a670*/  LDL.LU R36, [R1+0x200] ;  /* 0x0002000001247983 */ /* 0x000ee20000300800 */
[----:B-1----:R-:W-:-:S04]  /*2a680*/  LEA R40, P0, R30, R0, 0x2 ;  /* 0x000000001e287211 */ /* 0x002fc800078010ff */
[----:B------:R-:W-:Y:S01]  /*2a690*/  LEA.HI.X.SX32 R41, R30, R250, 0x2, P0 ;  /* 0x000000fa1e297211 */ /* 0x000fe200000f16ff */
[----:B------:R1:W-:Y:S04]  /*2a6a0*/  STL.64 [R1+0x520], R34 ;  /* 0x0005202201007387 */ /* 0x0003e80000100a00 */
[----:B------:R1:W-:Y:S04]  /*2a6b0*/  STL.64 [R1+0x518], R40 ;  /* 0x0005182801007387 */ /* 0x0003e80000100a00 */
[----:B------:R-:W3:Y:S01]  /*2a6c0*/  LDL.LU R30, [R1+0x204] ;  /* 0x00020400011e7983 */ /* 0x000ee20000300800 */
[----:B----4-:R-:W-:-:S04]  /*2a6d0*/  LEA R38, P6, R22, R0, 0x2 ;  /* 0x0000000016267211 */ /* 0x010fc800078c10ff */
[----:B------:R-:W-:Y:S02]  /*2a6e0*/  LEA.HI.X.SX32 R39, R22, R250, 0x2, P6 ;  /* 0x000000fa16277211 */ /* 0x000fe400030f16ff */
[----:B------:R-:W4:Y:S01]  /*2a6f0*/  LDL.LU R22, [R1+0x208] ;  /* 0x0002080001167983 */ /* 0x000f220000300800 */
[----:B-1----:R-:W-:-:S03]  /*2a700*/  LEA R34, P1, R33, R0, 0x2 ;  /* 0x0000000021227211 */ /* 0x002fc600078210ff */
        /* <DEDUP_REMOVED lines=16> */
[----:B------:R-:W-:-:S04]  /*2a810*/  LEA R40, P0, R24, R0, 0x2 ;  /* 0x0000000018287211 */ /* 0x000fc800078010ff */
[----:B------:R-:W-:Y:S02]  /*2a820*/  LEA.HI.X.SX32 R41, R24, R250, 0x2, P0 ;  /* 0x000000fa18297211 */ /* 0x000fe400000f16ff */
[----:B------:R-:W2:Y:S01]  /*2a830*/  LDL.LU R24, [R1+0x21c] ;  /* 0x00021c0001187983 */ /* 0x000ea20000300800 */
[----:B-1----:R-:W-:-:S03]  /*2a840*/  LEA R38, P6, R20, R0, 0x2 ;  /* 0x0000000014267211 */ /* 0x002fc600078c10ff */
[----:B------:R1:W-:Y:S01]  /*2a850*/  STL.64 [R1+0x4e8], R40 ;  /* 0x0004e82801007387 */ /* 0x0003e20000100a00 */
[----:B------:R-:W-:-:S03]  /*2a860*/  LEA.HI.X.SX32 R39, R20, R250, 0x2, P6 ;  /* 0x000000fa14277211 */ /* 0x000fc600030f16ff */
[----:B------:R-:W2:Y:S01]  /*2a870*/  LDL.LU R20, [R1+0x220] ;  /* 0x0002200001147983 */ /* 0x000ea20000300800 */
[----:B---3--:R-:W-:-:S04]  /*2a880*/  LEA R34, P1, R42, R0, 0x2 ;  /* 0x000000002a227211 */ /* 0x008fc800078210ff */
[----:B------:R-:W-:Y:S01]  /*2a890*/  LEA.HI.X.SX32 R35, R42, R250, 0x2, P1 ;  /* 0x000000fa2a237211 */ /* 0x000fe200008f16ff */
[----:B------:R3:W-:Y:S04]  /*2a8a0*/  STL.64 [R1+0x4e0], R38 ;  /* 0x0004e02601007387 */ /* 0x0007e80000100a00 */
[----:B------:R3:W-:Y:S01]  /*2a8b0*/  STL.64 [R1+0x4d8], R34 ;  /* 0x0004d82201007387 */ /* 0x0007e20000100a00 */
[----:B-1----:R-:W-:-:S03]  /*2a8c0*/  LEA R40, P0, R29, R0, 0x2 ;  /* 0x000000001d287211 */ /* 0x002fc600078010ff */
[----:B------:R-:W2:Y:S01]  /*2a8d0*/  LDL.LU R42, [R1+0x224] ;  /* 0x00022400012a7983 */ /* 0x000ea20000300800 */
[----:B------:R-:W-:-:S03]  /*2a8e0*/  LEA.HI.X.SX32 R41, R29, R250, 0x2, P0 ;  /* 0x000000fa1d297211 */ /* 0x000fc600000f16ff */
[----:B------:R-:W2:Y:S01]  /*2a8f0*/  LDL.LU R29, [R1+0x228] ;  /* 0x00022800011d7983 */ /* 0x000ea20000300800 */
[----:B---3--:R-:W-:-:S04]  /*2a900*/  LEA R38, P6, R37, R0, 0x2 ;  /* 0x0000000025267211 */ /* 0x008fc800078c10ff */
[----:B------:R-:W-:Y:S01]  /*2a910*/  LEA.HI.X.SX32 R39, R37, R250, 0x2, P6 ;  /* 0x000000fa25277211 */ /* 0x000fe200030f16ff */
[----:B------:R1:W-:Y:S01]  /*2a920*/  STL.64 [R1+0x4d0], R40 ;  /* 0x0004d02801007387 */ /* 0x0003e20000100a00 */
[----:B------:R-:W-:-:S03]  /*2a930*/  LEA R34, P1, R36, R0, 0x2 ;  /* 0x0000000024227211 */ /* 0x000fc600078210ff */
[----:B------:R-:W3:Y:S01]  /*2a940*/  LDL.LU R37, [R1+0x22c] ;  /* 0x00022c0001257983 */ /* 0x000ee20000300800 */
[----:B------:R-:W-:-:S03]  /*2a950*/  LEA.HI.X.SX32 R35, R36, R250, 0x2, P1 ;  /* 0x000000fa24237211 */ /* 0x000fc600008f16ff */
[----:B------:R4:W-:Y:S04]  /*2a960*/  STL.64 [R1+0x4c8], R38 ;  /* 0x0004c82601007387 */ /* 0x0009e80000100a00 */
[----:B------:R-:W3:Y:S01]  /*2a970*/  LDL.LU R36, [R1+0x230] ;  /* 0x0002300001247983 */ /* 0x000ee20000300800 */
[----:B-1----:R-:W-:-:S03]  /*2a980*/  LEA R40, P0, R30, R0, 0x2 ;  /* 0x000000001e287211 */ /* 0x002fc600078010ff */
[----:B------:R1:W-:Y:S01]  /*2a990*/  STL.64 [R1+0x4c0], R34 ;  /* 0x0004c02201007387 */ /* 0x0003e20000100a00 */
[----:B------:R-:W-:-:S03]  /*2a9a0*/  LEA.HI.X.SX32 R41, R30, R250, 0x2, P0 ;  /* 0x000000fa1e297211 */ /* 0x000fc600000f16ff */
[----:B------:R-:W3:Y:S01]  /*2a9b0*/  LDL.LU R30, [R1+0x234] ;  /* 0x00023400011e7983 */ /* 0x000ee20000300800 */
[----:B----4-:R-:W-:-:S03]  /*2a9c0*/  LEA R38, P6, R22, R0, 0x2 ;  /* 0x0000000016267211 */ /* 0x010fc600078c10ff */
[----:B------:R4:W-:Y:S01]  /*2a9d0*/  STL.64 [R1+0x4b8], R40 ;  /* 0x0004b82801007387 */ /* 0x0009e20000100a00 */
[----:B------:R-:W-:-:S03]  /*2a9e0*/  LEA.HI.X.SX32 R39, R22, R250, 0x2, P6 ;  /* 0x000000fa16277211 */ /* 0x000fc600030f16ff */
[----:B------:R-:W3:Y:S01]  /*2a9f0*/  LDL.LU R22, [R1+0x238] ;  /* 0x0002380001167983 */ /* 0x000ee20000300800 */
[----:B-1----:R-:W-:-:S03]  /*2aa00*/  LEA R34, P1, R33, R0, 0x2 ;  /* 0x0000000021227211 */ /* 0x002fc600078210ff */
[----:B------:R2:W-:Y:S01]  /*2aa10*/  STL.64 [R1+0x4b0], R38 ;  /* 0x0004b02601007387 */ /* 0x0005e20000100a00 */
[----:B------:R-:W-:-:S03]  /*2aa20*/  LEA.HI.X.SX32 R35, R33, R250, 0x2, P1 ;  /* 0x000000fa21237211 */ /* 0x000fc600008f16ff */
[----:B------:R-:W3:Y:S01]  /*2aa30*/  LDL.LU R33, [R1+0x23c] ;  /* 0x00023c0001217983 */ /* 0x000ee20000300800 */
[----:B----4-:R-:W-:-:S04]  /*2aa40*/  LEA R40, P0, R21, R0, 0x2 ;  /* 0x0000000015287211 */ /* 0x010fc800078010ff */
[----:B------:R-:W-:Y:S01]  /*2aa50*/  LEA.HI.X.SX32 R41, R21, R250, 0x2, P0 ;  /* 0x000000fa15297211 */ /* 0x000fe200000f16ff */
[----:B------:R1:W-:Y:S04]  /*2aa60*/  STL.64 [R1+0x4a8], R34 ;  /* 0x0004a82201007387 */ /* 0x0003e80000100a00 */
        /* <DEDUP_REMOVED lines=8> */
[----:B------:R-:W2:Y:S01]  /*2aaf0*/  LDL.LU R28, [R1+0x248] ;  /* 0x00024800011c7983 */ /* 0x000ea20000300800 */
[----:B------:R-:W-:-:S04]  /*2ab00*/  LEA R40, P0, R24, R0, 0x2 ;  /* 0x0000000018287211 */ /* 0x000fc800078010ff */
        /* <DEDUP_REMOVED lines=10> */
[C---:B------:R-:W-:Y:S01]  /*2abb0*/  LEA R40, P0, R29.reuse, R0, 0x2 ;  /* 0x000000001d287211 */ /* 0x040fe200078010ff */
[----:B------:R-:W2:Y:S03]  /*2abc0*/  LDL.LU R42, [R1+0x254] ;  /* 0x00025400012a7983 */ /* 0x000ea60000300800 */
[----:B------:R-:W-:Y:S01]  /*2abd0*/  LEA.HI.X.SX32 R41, R29, R250, 0x2, P0 ;  /* 0x000000fa1d297211 */ /* 0x000fe200000f16ff */
[----:B------:R1:W-:Y:S04]  /*2abe0*/  STL.64 [R1+0x478], R34 ;  /* 0x0004782201007387 */ /* 0x0003e80000100a00 */
[----:B------:R-:W2:Y:S01]  /*2abf0*/  LDL.LU R29, [R1+0x258] ;  /* 0x00025800011d7983 */ /* 0x000ea20000300800 */
[----:B---3--:R-:W-:-:S03]  /*2ac00*/  LEA R38, P6, R37, R0, 0x2 ;  /* 0x0000000025267211 */ /* 0x008fc600078c10ff */
[----:B------:R3:W-:Y:S01]  /*2ac10*/  STL.64 [R1+0x470], R40 ;  /* 0x0004702801007387 */ /* 0x0007e20000100a00 */
[----:B------:R-:W-:-:S03]  /*2ac20*/  LEA.HI.X.SX32 R39, R37, R250, 0x2, P6 ;  /* 0x000000fa25277211 */ /* 0x000fc600030f16ff */
        /* <DEDUP_REMOVED lines=9> */
[----:B-1----:R-:W-:-:S03]  /*2acc0*/  LEA R38, P6, R22, R0, 0x2 ;  /* 0x0000000016267211 */ /* 0x002fc600078c10ff */
[----:B------:R4:W-:Y:S01]  /*2acd0*/  STL.64 [R1+0x458], R40 ;  /* 0x0004582801007387 */ /* 0x0009e20000100a00 */
[----:B------:R-:W-:-:S03]  /*2ace0*/  LEA.HI.X.SX32 R39, R22, R250, 0x2, P6 ;  /* 0x000000fa16277211 */ /* 0x000fc600030f16ff */
[----:B------:R-:W3:Y:S01]  /*2acf0*/  LDL.LU R22, [R1+0x268] ;  /* 0x0002680001167983 */ /* 0x000ee20000300800 */
[----:B------:R-:W-:-:S04]  /*2ad00*/  LEA R34, P1, R33, R0, 0x2 ;  /* 0x0000000021227211 */ /* 0x000fc800078210ff */
[----:B------:R-:W-:Y:S01]  /*2ad10*/  LEA.HI.X.SX32 R35, R33, R250, 0x2, P1 ;  /* 0x000000fa21237211 */ /* 0x000fe200008f16ff */
[----:B------:R2:W-:Y:S01]  /*2ad20*/  STL.64 [R1+0x450], R38 ;  /* 0x0004502601007387 */ /* 0x0005e20000100a00 */
[----:B----4-:R-:W-:-:S03]  /*2ad30*/  LEA R40, P0, R21, R0, 0x2 ;  /* 0x0000000015287211 */ /* 0x010fc600078010ff */
[----:B------:R1:W-:Y:S04]  /*2ad40*/  STL.64 [R1+0x448], R34 ;  /* 0x0004482201007387 */ /* 0x0003e80000100a00 */
[----:B------:R-:W4:Y:S01]  /*2ad50*/  LDL.LU R33, [R1+0x26c] ;  /* 0x00026c0001217983 */ /* 0x000f220000300800 */
[----:B------:R-:W-:-:S03]  /*2ad60*/  LEA.HI.X.SX32 R41, R21, R250, 0x2, P0 ;  /* 0x000000fa15297211 */ /* 0x000fc600000f16ff */
        /* <DEDUP_REMOVED lines=17> */
[----:B-1----:R-:W-:-:S03]  /*2ae80*/  LEA R34, P1, R42, R0, 0x2 ;  /* 0x000000002a227211 */ /* 0x002fc600078210ff */
[----:B------:R1:W-:Y:S01]  /*2ae90*/  STL.64 [R1+0x420], R38 ;  /* 0x0004202601007387 */ /* 0x0003e20000100a00 */
[----:B------:R-:W-:-:S03]  /*2aea0*/  LEA.HI.X.SX32 R35, R42, R250, 0x2, P1 ;  /* 0x000000fa2a237211 */ /* 0x000fc600008f16ff */
[----:B------:R-:W2:Y:S01]  /*2aeb0*/  LDL.LU R42, [R1+0x294] ;  /* 0x00029400012a7983 */ /* 0x000ea20000300800 */
[----:B------:R-:W-:-:S04]  /*2aec0*/  LEA R40, P0, R29, R0, 0x2 ;  /* 0x000000001d287211 */ /* 0x000fc800078010ff */
[----:B------:R-:W-:Y:S01]  /*2aed0*/  LEA.HI.X.SX32 R41, R29, R250, 0x2, P0 ;  /* 0x000000fa1d297211 */ /* 0x000fe200000f16ff */
[----:B------:R3:W-:Y:S01]  /*2aee0*/  STL.64 [R1+0x418], R34 ;  /* 0x0004182201007387 */ /* 0x0007e20000100a00 */
[----:B-1----:R-:W-:-:S03]  /*2aef0*/  LEA R38, P6, R37, R0, 0x2 ;  /* 0x0000000025267211 */ /* 0x002fc600078c10ff */
[----:B------:R-:W2:Y:S01]  /*2af00*/  LDL.LU R29, [R1+0x298] ;  /* 0x00029800011d7983 */ /* 0x000ea20000300800 */
[----:B------:R-:W-:-:S03]  /*2af10*/  LEA.HI.X.SX32 R39, R37, R250, 0x2, P6 ;  /* 0x000000fa25277211 */ /* 0x000fc600030f16ff */
        /* <DEDUP_REMOVED lines=16> */
[----:B------:R-:W-:Y:S02]  /*2b020*/  LEA.HI.X.SX32 R35, R33, R250, 0x2, P1 ;  /* 0x000000fa21237211 */ /* 0x000fe400008f16ff */
[C---:B-1----:R-:W-:Y:S01]  /*2b030*/  LEA R40, P0, R21.reuse, R0, 0x2 ;  /* 0x0000000015287211 */ /* 0x042fe200078010ff */
[----:B------:R-:W4:Y:S03]  /*2b040*/  LDL.LU R33, [R1+0x2f8] ;  /* 0x0002f80001217983 */ /* 0x000f260000300800 */
        /* <DEDUP_REMOVED lines=9> */
[----:B------:R-:W-:-:S05]  /*2b0e0*/  LEA.HI.X.SX32 R35, R28, R250, 0x2, P1 ;  /* 0x000000fa1c237211 */ /* 0x000fca00008f16ff */
[----:B------:R1:W-:Y:S04]  /*2b0f0*/  STL.64 [R1+0x3d0], R34 ;  /* 0x0003d02201007387 */ /* 0x0003e80000100a00 */
[----:B------:R-:W2:Y:S01]  /*2b100*/  LDL.LU R28, [R1+0x310] ;  /* 0x00031000011c7983 */ /* 0x000ea20000300800 */
[----:B------:R-:W-:-:S04]  /*2b110*/  LEA R40, P0, R24, R0, 0x2 ;  /* 0x0000000018287211 */ /* 0x000fc800078010ff */
[----:B------:R-:W-:Y:S02]  /*2b120*/  LEA.HI.X.SX32 R41, R24, R250, 0x2, P0 ;  /* 0x000000fa18297211 */ /* 0x000fe400000f16ff */
[----:B------:R-:W2:Y:S01]  /*2b130*/  LDL.LU R24, [R1+0x338] ;  /* 0x0003380001187983 */ /* 0x000ea20000300800 */
[----:B------:R-:W-:-:S03]  /*2b140*/  LEA R38, P6, R20, R0, 0x2 ;  /* 0x0000000014267211 */ /* 0x000fc600078c10ff */
[----:B------:R1:W-:Y:S01]  /*2b150*/  STL.64 [R1+0x3c8], R40 ;  /* 0x0003c82801007387 */ /* 0x0003e20000100a00 */
[----:B------:R-:W-:-:S03]  /*2b160*/  LEA.HI.X.SX32 R39, R20, R250, 0x2, P6 ;  /* 0x000000fa14277211 */ /* 0x000fc600030f16ff */
[----:B------:R-:W2:Y:S01]  /*2b170*/  LDL.LU R20, [R1+0x33c] ;  /* 0x00033c0001147983 */ /* 0x000ea20000300800 */
[----:B-1----:R-:W-:-:S04]  /*2b180*/  LEA R34, P1, R42, R0, 0x2 ;  /* 0x000000002a227211 */ /* 0x002fc800078210ff */
[----:B------:R-:W-:Y:S01]  /*2b190*/  LEA.HI.X.SX32 R35, R42, R250, 0x2, P1 ;  /* 0x000000fa2a237211 */ /* 0x000fe200008f16ff */
[----:B------:R1:W-:Y:S04]  /*2b1a0*/  STL.64 [R1+0x3c0], R38 ;  /* 0x0003c02601007387 */ /* 0x0003e80000100a00 */
[----:B------:R1:W-:Y:S01]  /*2b1b0*/  STL.64 [R1+0x3b8], R34 ;  /* 0x0003b82201007387 */ /* 0x0003e20000100a00 */
[----:B------:R-:W-:-:S03]  /*2b1c0*/  LEA R40, P0, R29, R0, 0x2 ;  /* 0x000000001d287211 */ /* 0x000fc600078010ff */
[----:B------:R-:W2:Y:S01]  /*2b1d0*/  LDL.LU R42, [R1+0x6e8] ;  /* 0x0006e800012a7983 */ /* 0x000ea20000300800 */
[----:B------:R-:W-:-:S03]  /*2b1e0*/  LEA.HI.X.SX32 R41, R29, R250, 0x2, P0 ;  /* 0x000000fa1d297211 */ /* 0x000fc600000f16ff */
[----:B------:R-:W2:Y:S01]  /*2b1f0*/  LDL.LU R29, [R1+0x6ec] ;  /* 0x0006ec00011d7983 */ /* 0x000ea20000300800 */
[----:B-1----:R-:W-:-:S04]  /*2b200*/  LEA R38, P6, R37, R0, 0x2 ;  /* 0x0000000025267211 */ /* 0x002fc800078c10ff */
[----:B------:R-:W-:Y:S01]  /*2b210*/  LEA.HI.X.SX32 R39, R37, R250, 0x2, P6 ;  /* 0x000000fa25277211 */ /* 0x000fe200030f16ff */
[----:B------:R1:W-:Y:S04]  /*2b220*/  STL.64 [R1+0x3b0], R40 ;  /* 0x0003b02801007387 */ /* 0x0003e80000100a00 */
[----:B------:R-:W2:Y:S01]  /*2b230*/  LDL.LU R37, [R1+0x6f0] ;  /* 0x0006f00001257983 */ /* 0x000ea20000300800 */
[----:B------:R-:W-:-:S03]  /*2b240*/  LEA R34, P1, R36, R0, 0x2 ;  /* 0x0000000024227211 */ /* 0x000fc600078210ff */
[----:B------:R3:W-:Y:S01]  /*2b250*/  STL.64 [R1+0x3a8], R38 ;  /* 0x0003a82601007387 */ /* 0x0007e20000100a00 */
[----:B------:R-:W-:-:S03]  /*2b260*/  LEA.HI.X.SX32 R35, R36, R250, 0x2, P1 ;  /* 0x000000fa24237211 */ /* 0x000fc600008f16ff */
[----:B------:R-:W2:Y:S04]  /*2b270*/  LDL.LU R36, [R1+0x6f4] ;  /* 0x0006f40001247983 */ /* 0x000ea80000300800 */
[----:B------:R4:W-:Y:S01]  /*2b280*/  STL.64 [R1+0x3a0], R34 ;  /* 0x0003a02201007387 */ /* 0x0009e20000100a00 */
[----:B-1----:R-:W-:-:S04]  /*2b290*/  LEA R40, P0, R30, R0, 0x2 ;  /* 0x000000001e287211 */ /* 0x002fc800078010ff */
[----:B------:R-:W-:Y:S02]  /*2b2a0*/  LEA.HI.X.SX32 R41, R30, R250, 0x2, P0 ;  /* 0x000000fa1e297211 */ /* 0x000fe400000f16ff */
[----:B------:R-:W2:Y:S01]  /*2b2b0*/  LDL.LU R30, [R1+0x6f8] ;  /* 0x0006f800011e7983 */ /* 0x000ea20000300800 */
[----:B---3--:R-:W-:-:S03]  /*2b2c0*/  LEA R38, P6, R22, R0, 0x2 ;  /* 0x0000000016267211 */ /* 0x008fc600078c10ff */
[----:B------:R1:W-:Y:S01]  /*2b2d0*/  STL.64 [R1+0x398], R40 ;  /* 0x0003982801007387 */ /* 0x0003e20000100a00 */
[----:B------:R-:W-:-:S03]  /*2b2e0*/  LEA.HI.X.SX32 R39, R22, R250, 0x2, P6 ;  /* 0x000000fa16277211 */ /* 0x000fc600030f16ff */
[----:B------:R-:W3:Y:S01]  /*2b2f0*/  LDL.LU R22, [R1+0x6fc] ;  /* 0x0006fc0001167983 */ /* 0x000ee20000300800 */
[----:B----4-:R-:W-:-:S03]  /*2b300*/  LEA R34, P1, R33, R0, 0x2 ;  /* 0x0000000021227211 */ /* 0x010fc600078210ff */
[----:B------:R2:W-:Y:S01]  /*2b310*/  STL.64 [R1+0x390], R38 ;  /* 0x0003902601007387 */ /* 0x0005e20000100a00 */
[----:B------:R-:W-:-:S03]  /*2b320*/  LEA.HI.X.SX32 R35, R33, R250, 0x2, P1 ;  /* 0x000000fa21237211 */ /* 0x000fc600008f16ff */
[----:B------:R-:W4:Y:S01]  /*2b330*/  LDL.LU R33, [R1+0x700] ;  /* 0x0007000001217983 */ /* 0x000f220000300800 */
[----:B-1----:R-:W-:-:S04]  /*2b340*/  LEA R40, P0, R21, R0, 0x2 ;  /* 0x0000000015287211 */ /* 0x002fc800078010ff */
        /* <DEDUP_REMOVED lines=25> */
[----:B------:R1:W-:Y:S02]  /*2b4e0*/  STL.64 [R1+0x358], R34 ;  /* 0x0003582201007387 */ /* 0x0003e40000100a00 */
[----:B-1----:R-:W-:-:S02]  /*2b4f0*/  LEA R38, P6, R37, R0, 0x2 ;  /* 0x0000000025267211 */ /* 0x002fc400078c10ff */
[----:B------:R-:W2:Y:S02]  /*2b500*/  LDL.LU R29, [R1+0x71c] ;  /* 0x00071c00011d7983 */ /* 0x000ea40000300800 */
[----:B------:R-:W-:Y:S02]  /*2b510*/  LEA.HI.X.SX32 R39, R37, R250, 0x2, P6 ;  /* 0x000000fa25277211 */ /* 0x000fe400030f16ff */
[----:B------:R1:W-:Y:S01]  /*2b520*/  STL.64 [R1+0x350], R40 ;  /* 0x0003502801007387 */ /* 0x0003e20000100a00 */
[----:B------:R-:W-:-:S03]  /*2b530*/  LEA R34, P1, R36, R0, 0x2 ;  /* 0x0000000024227211 */ /* 0x000fc600078210ff */
[----:B------:R-:W2:Y:S01]  /*2b540*/  LDL.LU R37, [R1+0x720] ;  /* 0x0007200001257983 */ /* 0x000ea20000300800 */
[----:B------:R-:W-:-:S03]  /*2b550*/  LEA.HI.X.SX32 R35, R36, R250, 0x2, P1 ;  /* 0x000000fa24237211 */ /* 0x000fc600008f16ff */
[----:B------:R3:W-:Y:S04]  /*2b560*/  STL.64 [R1+0x348], R38 ;  /* 0x0003482601007387 */ /* 0x0007e80000100a00 */
[----:B------:R4:W-:Y:S04]  /*2b570*/  STL.64 [R1+0x340], R34 ;  /* 0x0003402201007387 */ /* 0x0009e80000100a00 */
[----:B------:R-:W2:Y:S01]  /*2b580*/  LDL.LU R36, [R1+0x724] ;  /* 0x0007240001247983 */ /* 0x000ea20000300800 */
[----:B-1----:R-:W-:-:S04]  /*2b590*/  LEA R40, P0, R30, R0, 0x2 ;  /* 0x000000001e287211 */ /* 0x002fc800078010ff */
[----:B------:R-:W-:Y:S02]  /*2b5a0*/  LEA.HI.X.SX32 R41, R30, R250, 0x2, P0 ;  /* 0x000000fa1e297211 */ /* 0x000fe400000f16ff */
[----:B------:R-:W2:Y:S01]  /*2b5b0*/  LDL.LU R30, [R1+0x728] ;  /* 0x00072800011e7983 */ /* 0x000ea20000300800 */
[----:B---3--:R-:W-:-:S03]  /*2b5c0*/  LEA R38, P6, R22, R0, 0x2 ;  /* 0x0000000016267211 */ /* 0x008fc600078c10ff */
[----:B------:R1:W-:Y:S01]  /*2b5d0*/  STL.64 [R1+0x338], R40 ;  /* 0x0003382801007387 */ /* 0x0003e20000100a00 */
[----:B------:R-:W-:-:S03]  /*2b5e0*/  LEA.HI.X.SX32 R39, R22, R250, 0x2, P6 ;  /* 0x000000fa16277211 */ /* 0x000fc600030f16ff */
[----:B------:R-:W3:Y:S01]  /*2b5f0*/  LDL.LU R22, [R1+0x72c] ;  /* 0x00072c0001167983 */ /* 0x000ee20000300800 */
[----:B----4-:R-:W-:-:S04]  /*2b600*/  LEA R34, P1, R33, R0, 0x2 ;  /* 0x0000000021227211 */ /* 0x010fc800078210ff */
[----:B------:R-:W-:Y:S01]  /*2b610*/  LEA.HI.X.SX32 R35, R33, R250, 0x2, P1 ;  /* 0x000000fa21237211 */ /* 0x000fe200008f16ff */
[----:B------:R2:W-:Y:S04]  /*2b620*/  STL.64 [R1+0x330], R38 ;  /* 0x0003302601007387 */ /* 0x0005e80000100a00 */
[----:B------:R4:W-:Y:S01]  /*2b630*/  STL.64 [R1+0x328], R34 ;  /* 0x0003282201007387 */ /* 0x0009e20000100a00 */
[----:B-1----:R-:W-:-:S03]  /*2b640*/  LEA R40, P0, R21, R0, 0x2 ;  /* 0x0000000015287211 */ /* 0x002fc600078010ff */
[----:B------:R-:W3:Y:S01]  /*2b650*/  LDL.LU R33, [R1+0x730] ;  /* 0x0007300001217983 */ /* 0x000ee20000300800 */
[----:B------:R-:W-:-:S03]  /*2b660*/  LEA.HI.X.SX32 R41, R21, R250, 0x2, P0 ;  /* 0x000000fa15297211 */ /* 0x000fc600000f16ff */
[----:B------:R-:W3:Y:S04]  /*2b670*/  LDL.LU R21, [R1+0x734] ;  /* 0x0007340001157983 */ /* 0x000ee80000300800 */
[----:B------:R1:W-:Y:S01]  /*2b680*/  STL.64 [R1+0x320], R40 ;  /* 0x0003202801007387 */ /* 0x0003e20000100a00 */
[----:B--2---:R-:W-:-:S04]  /*2b690*/  LEA R38, P6, R31, R0, 0x2 ;  /* 0x000000001f267211 */ /* 0x004fc800078c10ff */
[----:B------:R-:W-:Y:S02]  /*2b6a0*/  LEA.HI.X.SX32 R39, R31, R250, 0x2, P6 ;  /* 0x000000fa1f277211 */ /* 0x000fe400030f16ff */
[----:B------:R-:W2:Y:S04]  /*2b6b0*/  LDL.LU R31, [R1+0x738] ;  /* 0x00073800011f7983 */ /* 0x000ea80000300800 */
[----:B------:R1:W-:Y:S01]  /*2b6c0*/  STL.64 [R1+0x318], R38 ;  /* 0x0003182601007387 */ /* 0x0003e20000100a00 */
[----:B----4-:R-:W-:-:S04]  /*2b6d0*/  LEA R34, P1, R28, R0, 0x2 ;  /* 0x000000001c227211 */ /* 0x010fc800078210ff */
[----:B------:R-:W-:Y:S02]  /*2b6e0*/  LEA.HI.X.SX32 R35, R28, R250, 0x2, P1 ;  /* 0x000000fa1c237211 */ /* 0x000fe400008f16ff */
[----:B------:R-:W4:Y:S04]  /*2b6f0*/  LDL.LU R28, [R1+0x73c] ;  /* 0x00073c00011c7983 */ /* 0x000f280000300800 */
[----:B------:R1:W-:Y:S02]  /*2b700*/  STL.64 [R1+0x310], R34 ;  /* 0x0003102201007387 */ /* 0x0003e40000100a00 */
[-C--:B-1----:R-:W-:Y:S02]  /*2b710*/  LEA R40, P0, R24, R0.reuse, 0x2 ;  /* 0x0000000018287211 */ /* 0x082fe400078010ff */
[----:B------:R-:W-:-:S02]  /*2b720*/  LEA R38, P6, R20, R0, 0x2 ;  /* 0x0000000014267211 */ /* 0x000fc400078c10ff */
[-C--:B------:R-:W-:Y:S02]  /*2b730*/  LEA.HI.X.SX32 R41, R24, R250.reuse, 0x2, P0 ;  /* 0x000000fa18297211 */ /* 0x080fe400000f16ff */
[----:B------:R-:W4:Y:S01]  /*2b740*/  LDL.LU R24, [R1+0x740] ;  /* 0x0007400001187983 */ /* 0x000f220000300800 */
[----:B------:R-:W-:-:S03]  /*2b750*/  LEA.HI.X.SX32 R39, R20, R250, 0x2, P6 ;  /* 0x000000fa14277211 */ /* 0x000fc600030f16ff */
[----:B------:R1:W-:Y:S04]  /*2b760*/  STL.64 [R1+0x308], R40 ;  /* 0x0003082801007387 */ /* 0x0003e80000100a00 */
[----:B------:R-:W4:Y:S01]  /*2b770*/  LDL.LU R20, [R1+0x744] ;  /* 0x0007440001147983 */ /* 0x000f220000300800 */
[----:B------:R-:W-:-:S03]  /*2b780*/  LEA R34, P1, R42, R0, 0x2 ;  /* 0x000000002a227211 */ /* 0x000fc600078210ff */
[----:B------:R1:W-:Y:S01]  /*2b790*/  STL.64 [R1+0x300], R38 ;  /* 0x0003002601007387 */ /* 0x0003e20000100a00 */
[----:B------:R-:W-:-:S03]  /*2b7a0*/  LEA.HI.X.SX32 R35, R42, R250, 0x2, P1 ;  /* 0x000000fa2a237211 */ /* 0x000fc600008f16ff */
[----:B------:R-:W4:Y:S01]  /*2b7b0*/  LDL.LU R42, [R1+0x748] ;  /* 0x00074800012a7983 */ /* 0x000f220000300800 */
[----:B-1----:R-:W-:-:S04]  /*2b7c0*/  LEA R40, P0, R29, R0, 0x2 ;  /* 0x000000001d287211 */ /* 0x002fc800078010ff */
[----:B------:R-:W-:Y:S01]  /*2b7d0*/  LEA.HI.X.SX32 R41, R29, R250, 0x2, P0 ;  /* 0x000000fa1d297211 */ /* 0x000fe200000f16ff */
        /* <DEDUP_REMOVED lines=13> */
[----:B---3--:R-:W-:-:S03]  /*2b8b0*/  LEA R38, P6, R22, R0, 0x2 ;  /* 0x0000000016267211 */ /* 0x008fc600078c10ff */
[----:B------:R3:W-:Y:S04]  /*2b8c0*/  STL.64 [R1+0x2d8], R40 ;  /* 0x0002d82801007387 */ /* 0x0007e80000100a00 */
[----:B------:R-:W4:Y:S01]  /*2b8d0*/  LDL.LU R30, [R1+0x758] ;  /* 0x00075800011e7983 */ /* 0x000f220000300800 */
[----:B------:R-:W-:-:S03]  /*2b8e0*/  LEA.HI.X.SX32 R39, R22, R250, 0x2, P6 ;  /* 0x000000fa16277211 */ /* 0x000fc600030f16ff */
[----:B------:R-:W4:Y:S01]  /*2b8f0*/  LDL.LU R22, [R1+0x75c] ;  /* 0x00075c0001167983 */ /* 0x000f220000300800 */
[----:B-1----:R-:W-:-:S03]  /*2b900*/  LEA R34, P1, R33, R0, 0x2 ;  /* 0x0000000021227211 */ /* 0x002fc600078210ff */
[----:B------:R2:W-:Y:S01]  /*2b910*/  STL.64 [R1+0x2d0], R38 ;  /* 0x0002d02601007387 */ /* 0x0005e20000100a00 */
[----:B------:R-:W-:Y:S02]  /*2b920*/  LEA.HI.X.SX32 R35, R33, R250, 0x2, P1 ;  /* 0x000000fa21237211 */ /* 0x000fe400008f16ff */
[C---:B---3--:R-:W-:Y:S01]  /*2b930*/  LEA R40, P0, R21.reuse, R0, 0x2 ;  /* 0x0000000015287211 */ /* 0x048fe200078010ff */
[----:B------:R-:W3:Y:S03]  /*2b940*/  LDL.LU R33, [R1+0x760] ;  /* 0x0007600001217983 */ /* 0x000ee60000300800 */
[----:B------:R-:W-:Y:S01]  /*2b950*/  LEA.HI.X.SX32 R41, R21, R250, 0x2, P0 ;  /* 0x000000fa15297211 */ /* 0x000fe200000f16ff */
[----:B------:R4:W-:Y:S04]  /*2b960*/  STL.64 [R1+0x2c8], R34 ;  /* 0x0002c82201007387 */ /* 0x0009e80000100a00 */
[----:B------:R-:W3:Y:S04]  /*2b970*/  LDL.LU R21, [R1+0x764] ;  /* 0x0007640001157983 */ /* 0x000ee80000300800 */
[----:B------:R1:W-:Y:S01]  /*2b980*/  STL.64 [R1+0x2c0], R40 ;  /* 0x0002c02801007387 */ /* 0x0003e20000100a00 */
[----:B--2---:R-:W-:-:S04]  /*2b990*/  LEA R38, P6, R31, R0, 0x2 ;  /* 0x000000001f267211 */ /* 0x004fc800078c10ff */
[----:B------:R-:W-:Y:S02]  /*2b9a0*/  LEA.HI.X.SX32 R39, R31, R250, 0x2, P6 ;  /* 0x000000fa1f277211 */ /* 0x000fe400030f16ff */
[----:B------:R-:W2:Y:S04]  /*2b9b0*/  LDL.LU R31, [R1+0x768] ;  /* 0x00076800011f7983 */ /* 0x000ea80000300800 */
[----:B------:R1:W-:Y:S01]  /*2b9c0*/  STL.64 [R1+0x2b8], R38 ;  /* 0x0002b82601007387 */ /* 0x0003e20000100a00 */
[----:B----4-:R-:W-:-:S04]  /*2b9d0*/  LEA R34, P1, R28, R0, 0x2 ;  /* 0x000000001c227211 */ /* 0x010fc800078210ff */
[----:B------:R-:W-:-:S05]  /*2b9e0*/  LEA.HI.X.SX32 R35, R28, R250, 0x2, P1 ;  /* 0x000000fa1c237211 */ /* 0x000fca00008f16ff */
[----:B------:R4:W-:Y:S04]  /*2b9f0*/  STL.64 [R1+0x2b0], R34 ;  /* 0x0002b02201007387 */ /* 0x0009e80000100a00 */
[----:B------:R-:W2:Y:S01]  /*2ba00*/  LDL.LU R28, [R1+0x76c] ;  /* 0x00076c00011c7983 */ /* 0x000ea20000300800 */
[----:B-1----:R-:W-:-:S04]  /*2ba10*/  LEA R40, P0, R24, R0, 0x2 ;  /* 0x0000000018287211 */ /* 0x002fc800078010ff */
[----:B------:R-:W-:Y:S02]  /*2ba20*/  LEA.HI.X.SX32 R41, R24, R250, 0x2, P0 ;  /* 0x000000fa18297211 */ /* 0x000fe400000f16ff */
[----:B------:R-:W2:Y:S01]  /*2ba30*/  LDL.LU R24, [R1+0x770] ;  /* 0x0007700001187983 */ /* 0x000ea20000300800 */
[----:B------:R-:W-:-:S03]  /*2ba40*/  LEA R38, P6, R20, R0, 0x2 ;  /* 0x0000000014267211 */ /* 0x000fc600078c10ff */
[----:B------:R1:W-:Y:S01]  /*2ba50*/  STL.64 [R1+0x2a8], R40 ;  /* 0x0002a82801007387 */ /* 0x0003e20000100a00 */
[----:B------:R-:W-:-:S03]  /*2ba60*/  LEA.HI.X.SX32 R39, R20, R250, 0x2, P6 ;  /* 0x000000fa14277211 */ /* 0x000fc600030f16ff */
[----:B------:R-:W2:Y:S01]  /*2ba70*/  LDL.LU R20, [R1+0x774] ;  /* 0x0007740001147983 */ /* 0x000ea20000300800 */
[----:B----4-:R-:W-:-:S04]  /*2ba80*/  LEA R34, P1, R42, R0, 0x2 ;  /* 0x000000002a227211 */ /* 0x010fc800078210ff */
[----:B------:R-:W-:Y:S01]  /*2ba90*/  LEA.HI.X.SX32 R35, R42, R250, 0x2, P1 ;  /* 0x000000fa2a237211 */ /* 0x000fe200008f16ff */
[----:B------:R4:W-:Y:S04]  /*2baa0*/  STL.64 [R1+0x2a0], R38 ;  /* 0x0002a02601007387 */ /* 0x0009e80000100a00 */
[----:B------:R4:W-:Y:S01]  /*2bab0*/  STL.64 [R1+0x298], R34 ;  /* 0x0002982201007387 */ /* 0x0009e20000100a00 */
[----:B-1----:R-:W-:-:S03]  /*2bac0*/  LEA R40, P0, R29, R0, 0x2 ;  /* 0x000000001d287211 */ /* 0x002fc600078010ff */
[----:B------:R-:W2:Y:S01]  /*2bad0*/  LDL.LU R42, [R1+0x778] ;  /* 0x00077800012a7983 */ /* 0x000ea20000300800 */
[----:B------:R-:W-:-:S03]  /*2bae0*/  LEA.HI.X.SX32 R41, R29, R250, 0x2, P0 ;  /* 0x000000fa1d297211 */ /* 0x000fc600000f16ff */
[----:B------:R-:W2:Y:S01]  /*2baf0*/  LDL.LU R29, [R1+0x77c] ;  /* 0x00077c00011d7983 */ /* 0x000ea20000300800 */
[----:B----4-:R-:W-:-:S04]  /*2bb00*/  LEA R38, P6, R37, R0, 0x2 ;  /* 0x0000000025267211 */ /* 0x010fc800078c10ff */
        /* <DEDUP_REMOVED lines=14> */
[----:B------:R-:W4:Y:S01]  /*2bbf0*/  LDL.LU R22, [R1+0x78c] ;  /* 0x00078c0001167983 */ /* 0x000f220000300800 */
[----:B---3--:R-:W-:-:S03]  /*2bc00*/  LEA R34, P1, R33, R0, 0x2 ;  /* 0x0000000021227211 */ /* 0x008fc600078210ff */
[----:B------:R2:W-:Y:S01]  /*2bc10*/  STL.64 [R1+0x270], R38 ;  /* 0x0002702601007387 */ /* 0x0005e20000100a00 */
[----:B------:R-:W-:-:S03]  /*2bc20*/  LEA.HI.X.SX32 R35, R33, R250, 0x2, P1 ;  /* 0x000000fa21237211 */ /* 0x000fc600008f16ff */
[----:B------:R-:W3:Y:S01]  /*2bc30*/  LDL.LU R33, [R1+0x790] ;  /* 0x0007900001217983 */ /* 0x000ee20000300800 */
[----:B-1----:R-:W-:-:S04]  /*2bc40*/  LEA R40, P0, R21, R0, 0x2 ;  /* 0x0000000015287211 */ /* 0x002fc800078010ff */
[----:B------:R-:W-:Y:S01]  /*2bc50*/  LEA.HI.X.SX32 R41, R21, R250, 0x2, P0 ;  /* 0x000000fa15297211 */ /* 0x000fe200000f16ff */
[----:B------:R1:W-:Y:S04]  /*2bc60*/  STL.64 [R1+0x268], R34 ;  /* 0x0002682201007387 */ /* 0x0003e80000100a00 */
[----:B------:R-:W3:Y:S04]  /*2bc70*/  LDL.LU R21, [R1+0x794] ;  /* 0x0007940001157983 */ /* 0x000ee80000300800 */
        /* <DEDUP_REMOVED lines=24> */
[----:B----4-:R-:W-:-:S03]  /*2be00*/  LEA R38, P6, R37, R0, 0x2 ;  /* 0x0000000025267211 */ /* 0x010fc600078c10ff */
        /* <DEDUP_REMOVED lines=8> */
[----:B----4-:R-:W-:-:S04]  /*2be90*/  LEA R40, P0, R30, R0, 0x2 ;  /* 0x000000001e287211 */ /* 0x010fc800078010ff */
[----:B------:R-:W-:Y:S02]  /*2bea0*/  LEA.HI.X.SX32 R41, R30, R250, 0x2, P0 ;  /* 0x000000fa1e297211 */ /* 0x000fe400000f16ff */
[C---:B-1----:R-:W-:Y:S01]  /*2beb0*/  LEA R38, P6, R22.reuse, R0, 0x2 ;  /* 0x0000000016267211 */ /* 0x042fe200078c10ff */
[----:B------:R-:W4:Y:S03]  /*2bec0*/  LDL.LU R30, [R1+0x7b8] ;  /* 0x0007b800011e7983 */ /* 0x000f260000300800 */
[----:B------:R-:W-:Y:S01]  /*2bed0*/  LEA.HI.X.SX32 R39, R22, R250, 0x2, P6 ;  /* 0x000000fa16277211 */ /* 0x000fe200030f16ff */
[----:B------:R1:W-:Y:S04]  /*2bee0*/  STL.64 [R1+0x218], R40 ;  /* 0x0002182801007387 */ /* 0x0003e80000100a00 */
[----:B------:R-:W4:Y:S01]  /*2bef0*/  LDL.LU R22, [R1+0x7bc] ;  /* 0x0007bc0001167983 */ /* 0x000f220000300800 */
[----:B---3--:R-:W-:-:S04]  /*2bf00*/  LEA R34, P1, R33, R0, 0x2 ;  /* 0x0000000021227211 */ /* 0x008fc800078210ff */
        /* <DEDUP_REMOVED lines=10> */
[----:B------:R-:W2:Y:S04]  /*2bfb0*/  LDL.LU R31, [R1+0x7c8] ;  /* 0x0007c800011f7983 */ /* 0x000ea80000300800 */
[----:B------:R1:W-:Y:S01]  /*2bfc0*/  STL.64 [R1+0x1f8], R38 ;  /* 0x0001f82601007387 */ /* 0x0003e20000100a00 */
[----:B---3--:R-:W-:-:S04]  /*2bfd0*/  LEA R34, P1, R28, R0, 0x2 ;  /* 0x000000001c227211 */ /* 0x008fc800078210ff */
[----:B------:R-:W-:Y:S02]  /*2bfe0*/  LEA.HI.X.SX32 R35, R28, R250, 0x2, P1 ;  /* 0x000000fa1c237211 */ /* 0x000fe400008f16ff */
[----:B------:R-:W3:Y:S04]  /*2bff0*/  LDL.LU R28, [R1+0x7cc] ;  /* 0x0007cc00011c7983 */ /* 0x000ee80000300800 */
[----:B------:R1:W-:Y:S02]  /*2c000*/  STL.64 [R1+0x1f0], R34 ;  /* 0x0001f02201007387 */ /* 0x0003e40000100a00 */
[-C--:B-1----:R-:W-:Y:S02]  /*2c010*/  LEA R40, P0, R24, R0.reuse, 0x2 ;  /* 0x0000000018287211 */ /* 0x082fe400078010ff */
[----:B------:R-:W-:-:S02]  /*2c020*/  LEA R38, P6, R20, R0, 0x2 ;  /* 0x0000000014267211 */ /* 0x000fc400078c10ff */
[-C--:B------:R-:W-:Y:S02]  /*2c030*/  LEA.HI.X.SX32 R41, R24, R250.reuse, 0x2, P0 ;  /* 0x000000fa18297211 */ /* 0x080fe400000f16ff */
[----:B------:R-:W-:Y:S01]  /*2c040*/  LEA.HI.X.SX32 R39, R20, R250, 0x2, P6 ;  /* 0x000000fa14277211 */ /* 0x000fe200030f16ff */
[----:B------:R-:W3:Y:S04]  /*2c050*/  LDL.LU R24, [R1+0x7d0] ;  /* 0x0007d00001187983 */ /* 0x000ee80000300800 */
[----:B------:R1:W-:Y:S01]  /*2c060*/  STL.64 [R1+0x1e8], R40 ;  /* 0x0001e82801007387 */ /* 0x0003e20000100a00 */
[----:B------:R-:W-:-:S03]  /*2c070*/  LEA R34, P1, R42, R0, 0x2 ;  /* 0x000000002a227211 */ /* 0x000fc600078210ff */
[----:B------:R-:W3:Y:S01]  /*2c080*/  LDL.LU R20, [R1+0x7d4] ;  /* 0x0007d40001147983 */ /* 0x000ee20000300800 */
[----:B------:R-:W-:-:S03]  /*2c090*/  LEA.HI.X.SX32 R35, R42, R250, 0x2, P1 ;  /* 0x000000fa2a237211 */ /* 0x000fc600008f16ff */
[----:B------:R1:W-:Y:S02]  /*2c0a0*/  STL.64 [R1+0x1e0], R38 ;  /* 0x0001e02601007387 */ /* 0x0003e40000100a00 */
[C---:B-1----:R-:W-:Y:S02]  /*2c0b0*/  LEA R40, P0, R29.reuse, R0, 0x2 ;  /* 0x000000001d287211 */ /* 0x042fe400078010ff */
[----:B------:R-:W3:Y:S02]  /*2c0c0*/  LDL.LU R42, [R1+0x7d8] ;  /* 0x0007d800012a7983 */ /* 0x000ee40000300800 */
[----:B------:R-:W-:Y:S02]  /*2c0d0*/  LEA.HI.X.SX32 R41, R29, R250, 0x2, P0 ;  /* 0x000000fa1d297211 */ /* 0x000fe400000f16ff */
        /* <DEDUP_REMOVED lines=10> */
[----:B----4-:R-:W-:-:S04]  /*2c180*/  LEA R40, P0, R30, R0, 0x2 ;  /* 0x000000001e287211 */ /* 0x010fc800078010ff */
[----:B------:R-:W-:Y:S01]  /*2c190*/  LEA.HI.X.SX32 R41, R30, R250, 0x2, P0 ;  /* 0x000000fa1e297211 */ /* 0x000fe200000f16ff */
[----:B------:R4:W-:Y:S01]  /*2c1a0*/  STL.64 [R1+0x1c0], R34 ;  /* 0x0001c02201007387 */ /* 0x0009e20000100a00 */
[----:B-1----:R-:W-:-:S03]  /*2c1b0*/  LEA R38, P6, R22, R0, 0x2 ;  /* 0x0000000016267211 */ /* 0x002fc600078c10ff */
[----:B------:R1:W-:Y:S01]  /*2c1c0*/  STL.64 [R1+0x1b8], R40 ;  /* 0x0001b82801007387 */ /* 0x0003e20000100a00 */
[----:B------:R-:W-:-:S03]  /*2c1d0*/  LEA.HI.X.SX32 R39, R22, R250, 0x2, P6 ;  /* 0x000000fa16277211 */ /* 0x000fc600030f16ff */
[----:B------:R-:W3:Y:S04]  /*2c1e0*/  LDL.LU R22, [R1+0x7e8] ;  /* 0x0007e80001167983 */ /* 0x000ee80000300800 */
[----:B------:R-:W3:Y:S01]  /*2c1f0*/  LDL.LU R30, [R1+0x7ec] ;  /* 0x0007ec00011e7983 */ /* 0x000ee20000300800 */
[----:B----4-:R-:W-:-:S03]  /*2c200*/  LEA R34, P1, R33, R0, 0x2 ;  /* 0x0000000021227211 */ /* 0x010fc600078210ff */
[----:B------:R2:W-:Y:S01]  /*2c210*/  STL.64 [R1+0x1b0], R38 ;  /* 0x0001b02601007387 */ /* 0x0005e20000100a00 */
[----:B------:R-:W-:Y:S02]  /*2c220*/  LEA.HI.X.SX32 R35, R33, R250, 0x2, P1 ;  /* 0x000000fa21237211 */ /* 0x000fe400008f16ff */
[C---:B-1----:R-:W-:Y:S01]  /*2c230*/  LEA R40, P0, R21.reuse, R0, 0x2 ;  /* 0x0000000015287211 */ /* 0x042fe200078010ff */
[----:B------:R-:W4:Y:S04]  /*2c240*/  LDL.LU R33, [R1+0x7f0] ;  /* 0x0007f00001217983 */ /* 0x000f280000300800 */
[----:B------:R3:W-:Y:S01]  /*2c250*/  STL.64 [R1+0x1a8], R34 ;  /* 0x0001a82201007387 */ /* 0x0007e20000100a00 */
        /* <DEDUP_REMOVED lines=18> */
[----:B---3--:R-:W-:-:S04]  /*2c380*/  LEA R34, P1, R42, R0, 0x2 ;  /* 0x000000002a227211 */ /* 0x008fc800078210ff */
[----:B------:R-:W-:Y:S01]  /*2c390*/  LEA.HI.X.SX32 R35, R42, R250, 0x2, P1 ;  /* 0x000000fa2a237211 */ /* 0x000fe200008f16ff */
[----:B------:R3:W-:Y:S01]  /*2c3a0*/  STL.64 [R1+0x180], R38 ;  /* 0x0001802601007387 */ /* 0x0007e20000100a00 */
[----:B-1----:R-:W-:-:S03]  /*2c3b0*/  LEA R40, P0, R29, R0, 0x2 ;  /* 0x000000001d287211 */ /* 0x002fc600078010ff */
[----:B------:R1:W-:Y:S04]  /*2c3c0*/  STL.64 [R1+0x178], R34 ;  /* 0x0001782201007387 */ /* 0x0003e80000100a00 */
[----:B------:R-:W2:Y:S01]  /*2c3d0*/  LDL.LU R43, [R1+0x808] ;  /* 0x00080800012b7983 */ /* 0x000ea20000300800 */
[----:B------:R-:W-:Y:S02]  /*2c3e0*/  LEA.HI.X.SX32 R41, R29, R250, 0x2, P0 ;  /* 0x000000fa1d297211 */ /* 0x000fe400000f16ff */
[C---:B---3--:R-:W-:Y:S01]  /*2c3f0*/  LEA R38, P6, R37.reuse, R0, 0x2 ;  /* 0x0000000025267211 */ /* 0x048fe200078c10ff */
[----:B------:R-:W3:Y:S03]  /*2c400*/  LDL.LU R29, [R1+0x80c] ;  /* 0x00080c00011d7983 */ /* 0x000ee60000300800 */
[----:B------:R-:W-:Y:S01]  /*2c410*/  LEA.HI.X.SX32 R39, R37, R250, 0x2, P6 ;  /* 0x000000fa25277211 */ /* 0x000fe200030f16ff */
[----:B------:R1:W-:Y:S04]  /*2c420*/  STL.64 [R1+0x170], R40 ;  /* 0x0001702801007387 */ /* 0x0003e80000100a00 */
[----:B------:R-:W3:Y:S01]  /*2c430*/  LDL.LU R37, [R1+0x810] ;  /* 0x0008100001257983 */ /* 0x000ee20000300800 */
[----:B-1----:R-:W-:-:S03]  /*2c440*/  LEA R34, P1, R36, R0, 0x2 ;  /* 0x0000000024227211 */ /* 0x002fc600078210ff */
[----:B------:R1:W-:Y:S01]  /*2c450*/  STL.64 [R1+0x168], R38 ;  /* 0x0001682601007387 */ /* 0x0003e20000100a00 */
[----:B------:R-:W-:-:S03]  /*2c460*/  LEA.HI.X.SX32 R35, R36, R250, 0x2, P1 ;  /* 0x000000fa24237211 */ /* 0x000fc600008f16ff */
[----:B------:R-:W3:Y:S04]  /*2c470*/  LDL.LU R36, [R1+0x814] ;  /* 0x0008140001247983 */ /* 0x000ee80000300800 */
[----:B------:R4:W-:Y:S01]  /*2c480*/  STL.64 [R1+0x160], R34 ;  /* 0x0001602201007387 */ /* 0x0009e20000100a00 */
[----:B------:R-:W-:-:S04]  /*2c490*/  LEA R40, P0, R22, R0, 0x2 ;  /* 0x0000000016287211 */ /* 0x000fc800078010ff */
[----:B------:R-:W-:Y:S02]  /*2c4a0*/  LEA.HI.X.SX32 R41, R22, R250, 0x2, P0 ;  /* 0x000000fa16297211 */ /* 0x000fe400000f16ff */
[----:B------:R-:W3:Y:S01]  /*2c4b0*/  LDL.LU R22, [R1+0x818] ;  /* 0x0008180001167983 */ /* 0x000ee20000300800 */
[----:B-1----:R-:W-:-:S04]  /*2c4c0*/  LEA R38, P6, R30, R0, 0x2 ;  /* 0x000000001e267211 */ /* 0x002fc800078c10ff */
[----:B------:R-:W-:Y:S02]  /*2c4d0*/  LEA.HI.X.SX32 R39, R30, R250, 0x2, P6 ;  /* 0x000000fa1e277211 */ /* 0x000fe400030f16ff */
[C---:B----4-:R-:W-:Y:S01]  /*2c4e0*/  LEA R34, P1, R33.reuse, R0, 0x2 ;  /* 0x0000000021227211 */ /* 0x050fe200078210ff */
[----:B------:R1:W-:Y:S03]  /*2c4f0*/  STL.64 [R1+0x158], R40 ;  /* 0x0001582801007387 */ /* 0x0003e60000100a00 */
[----:B------:R-:W-:Y:S01]  /*2c500*/  LEA.HI.X.SX32 R35, R33, R250, 0x2, P1 ;  /* 0x000000fa21237211 */ /* 0x000fe200008f16ff */
[----:B------:R-:W3:Y:S04]  /*2c510*/  LDL.LU R30, [R1+0x81c] ;  /* 0x00081c00011e7983 */ /* 0x000ee80000300800 */
[----:B------:R2:W-:Y:S01]  /*2c520*/  STL.64 [R1+0x150], R38 ;  /* 0x0001502601007387 */ /* 0x0005e20000100a00 */
[----:B-1----:R-:W-:-:S03]  /*2c530*/  LEA R40, P0, R21, R0, 0x2 ;  /* 0x0000000015287211 */ /* 0x002fc600078010ff */
[----:B------:R-:W3:Y:S01]  /*2c540*/  LDL.LU R42, [R1+0x820] ;  /* 0x00082000012a7983 */ /* 0x000ee20000300800 */
[----:B------:R-:W-:-:S03]  /*2c550*/  LEA.HI.X.SX32 R41, R21, R250, 0x2, P0 ;  /* 0x000000fa15297211 */ /* 0x000fc600000f16ff */
[----:B------:R1:W-:Y:S04]  /*2c560*/  STL.64 [R1+0x148], R34 ;  /* 0x0001482201007387 */ /* 0x0003e80000100a00 */
[----:B------:R-:W3:Y:S04]  /*2c570*/  LDL.LU R21, [R1+0x824] ;  /* 0x0008240001157983 */ /* 0x000ee80000300800 */
[----:B------:R1:W-:Y:S04]  /*2c580*/  STL.64 [R1+0x140], R40 ;  /* 0x0001402801007387 */ /* 0x0003e80000100a00 */
[----:B------:R-:W3:Y:S01]  /*2c590*/  LDL.LU R33, [R1+0x828] ;  /* 0x0008280001217983 */ /* 0x000ee20000300800 */
[----:B--2---:R-:W-:-:S04]  /*2c5a0*/  LEA R38, P6, R31, R0, 0x2 ;  /* 0x000000001f267211 */ /* 0x004fc800078c10ff */
[----:B------:R-:W-:-:S05]  /*2c5b0*/  LEA.HI.X.SX32 R39, R31, R250, 0x2, P6 ;  /* 0x000000fa1f277211 */ /* 0x000fca00030f16ff */
[----:B------:R2:W-:Y:S01]  /*2c5c0*/  STL.64 [R1+0x138], R38 ;  /* 0x0001382601007387 */ /* 0x0005e20000100a00 */
[----:B-1----:R-:W-:-:S04]  /*2c5d0*/  LEA R34, P1, R28, R0, 0x2 ;  /* 0x000000001c227211 */ /* 0x002fc800078210ff */
[----:B------:R-:W-:Y:S02]  /*2c5e0*/  LEA.HI.X.SX32 R35, R28, R250, 0x2, P1 ;  /* 0x000000fa1c237211 */ /* 0x000fe400008f16ff */
[----:B------:R-:W4:Y:S04]  /*2c5f0*/  LDL.LU R28, [R1+0x82c] ;  /* 0x00082c00011c7983 */ /* 0x000f280000300800 */
[----:B------:R1:W-:Y:S01]  /*2c600*/  STL.64 [R1+0x130], R34 ;  /* 0x0001302201007387 */ /* 0x0003e20000100a00 */
[----:B------:R-:W-:-:S04]  /*2c610*/  LEA R40, P0, R24, R0, 0x2 ;  /* 0x0000000018287211 */ /* 0x000fc800078010ff */
[----:B------:R-:W-:Y:S02]  /*2c620*/  LEA.HI.X.SX32 R41, R24, R250, 0x2, P0 ;  /* 0x000000fa18297211 */ /* 0x000fe400000f16ff */
[----:B--2---:R-:W-:-:S03]  /*2c630*/  LEA R38, P6, R20, R0, 0x2 ;  /* 0x0000000014267211 */ /* 0x004fc600078c10ff */
[----:B------:R3:W-:Y:S01]  /*2c640*/  STL.64 [R1+0x128], R40 ;  /* 0x0001282801007387 */ /* 0x0007e20000100a00 */
[----:B------:R-:W-:-:S03]  /*2c650*/  LEA.HI.X.SX32 R39, R20, R250, 0x2, P6 ;  /* 0x000000fa14277211 */ /* 0x000fc600030f16ff */
[----:B------:R-:W2:Y:S04]  /*2c660*/  LDL.LU R24, [R1+0x830] ;  /* 0x0008300001187983 */ /* 0x000ea80000300800 */
[----:B------:R-:W2:Y:S04]  /*2c670*/  LDL.LU R31, [R1+0x834] ;  /* 0x00083400011f7983 */ /* 0x000ea80000300800 */
[----:B------:R-:W2:Y:S01]  /*2c680*/  LDL.LU R20, [R1+0x838] ;  /* 0x0008380001147983 */ /* 0x000ea20000300800 */
[----:B-1----:R-:W-:-:S04]  /*2c690*/  LEA R34, P1, R43, R0, 0x2 ;  /* 0x000000002b227211 */ /* 0x002fc800078210ff */
[----:B------:R-:W-:Y:S01]  /*2c6a0*/  LEA.HI.X.SX32 R35, R43, R250, 0x2, P1 ;  /* 0x000000fa2b237211 */ /* 0x000fe200008f16ff */
[----:B------:R1:W-:Y:S01]  /*2c6b0*/  STL.64 [R1+0x120], R38 ;  /* 0x0001202601007387 */ /* 0x0003e20000100a00 */
[----:B---3--:R-:W-:-:S03]  /*2c6c0*/  LEA R40, P0, R29, R0, 0x2 ;  /* 0x000000001d287211 */ /* 0x008fc600078010ff */
[----:B------:R3:W-:Y:S01]  /*2c6d0*/  STL.64 [R1+0x118], R34 ;  /* 0x0001182201007387 */ /* 0x0007e20000100a00 */
[----:B------:R-:W-:-:S03]  /*2c6e0*/  LEA.HI.X.SX32 R41, R29, R250, 0x2, P0 ;  /* 0x000000fa1d297211 */ /* 0x000fc600000f16ff */
[----:B------:R-:W2:Y:S01]  /*2c6f0*/  LDL.LU R29, [R1+0x83c] ;  /* 0x00083c00011d7983 */ /* 0x000ea20000300800 */
[CC--:B-1----:R-:W-:Y:S02]  /*2c700*/  LEA R38, P6, R37.reuse, R0.reuse, 0x2 ;  /* 0x0000000025267211 */ /* 0x0c2fe400078c10ff */
[C---:B---3--:R-:W-:Y:S02]  /*2c710*/  LEA R34, P1, R36.reuse, R0, 0x2 ;  /* 0x0000000024227211 */ /* 0x048fe400078210ff */
[-C--:B------:R-:W-:Y:S02]  /*2c720*/  LEA.HI.X.SX32 R39, R37, R250.reuse, 0x2, P6 ;  /* 0x000000fa25277211 */ /* 0x080fe400030f16ff */
[----:B------:R-:W-:Y:S01]  /*2c730*/  LEA.HI.X.SX32 R35, R36, R250, 0x2, P1 ;  /* 0x000000fa24237211 */ /* 0x000fe200008f16ff */
[----:B------:R1:W-:Y:S04]  /*2c740*/  STL.64 [R1+0x110], R40 ;  /* 0x0001102801007387 */ /* 0x0003e80000100a00 */
[----:B------:R-:W2:Y:S04]  /*2c750*/  LDL.LU R37, [R1+0x840] ;  /* 0x0008400001257983 */ /* 0x000ea80000300800 */
[----:B------:R1:W-:Y:S04]  /*2c760*/  STL.64 [R1+0x108], R38 ;  /* 0x0001082601007387 */ /* 0x0003e80000100a00 */
[----:B------:R1:W-:Y:S04]  /*2c770*/  STL.64 [R1+0x100], R34 ;  /* 0x0001002201007387 */ /* 0x0003e80000100a00 */
[----:B------:R-:W2:Y:S01]  /*2c780*/  LDL.LU R36, [R1+0x844] ;  /* 0x0008440001247983 */ /* 0x000ea20000300800 */
[----:B-1----:R-:W-:-:S04]  /*2c790*/  LEA R40, P0, R22, R0, 0x2 ;  /* 0x0000000016287211 */ /* 0x002fc800078010ff */
[----:B------:R-:W-:Y:S02]  /*2c7a0*/  LEA.HI.X.SX32 R41, R22, R250, 0x2, P0 ;  /* 0x000000fa16297211 */ /* 0x000fe400000f16ff */
[----:B------:R-:W2:Y:S01]  /*2c7b0*/  LDL.LU R22, [R1+0x848] ;  /* 0x0008480001167983 */ /* 0x000ea20000300800 */
[----:B------:R-:W-:-:S04]  /*2c7c0*/  LEA R38, P6, R30, R0, 0x2 ;  /* 0x000000001e267211 */ /* 0x000fc800078c10ff */
[----:B------:R-:W-:Y:S02]  /*2c7d0*/  LEA.HI.X.SX32 R39, R30, R250, 0x2, P6 ;  /* 0x000000fa1e277211 */ /* 0x000fe400030f16ff */
[C---:B------:R-:W-:Y:S01]  /*2c7e0*/  LEA R34, P1, R42.reuse, R0, 0x2 ;  /* 0x000000002a227211 */ /* 0x040fe200078210ff */
[----:B------:R1:W-:Y:S03]  /*2c7f0*/  STL.64 [R1+0xf8], R40 ;  /* 0x0000f82801007387 */ /* 0x0003e60000100a00 */
[----:B------:R-:W-:Y:S01]  /*2c800*/  LEA.HI.X.SX32 R35, R42, R250, 0x2, P1 ;  /* 0x000000fa2a237211 */ /* 0x000fe200008f16ff */
[----:B------:R-:W2:Y:S04]  /*2c810*/  LDL.LU R30, [R1+0x84c] ;  /* 0x00084c00011e7983 */ /* 0x000ea80000300800 */
[----:B------:R1:W-:Y:S02]  /*2c820*/  STL.64 [R1+0xf0], R38 ;  /* 0x0000f02601007387 */ /* 0x0003e40000100a00 */
[----:B-1----:R-:W-:-:S02]  /*2c830*/  LEA R40, P0, R21, R0, 0x2 ;  /* 0x0000000015287211 */ /* 0x002fc400078010ff */
[----:B------:R4:W-:Y:S02]  /*2c840*/  STL.64 [R1+0xe8], R34 ;  /* 0x0000e82201007387 */ /* 0x0009e40000100a00 */
[----:B------:R-:W-:Y:S02]  /*2c850*/  LEA.HI.X.SX32 R41, R21, R250, 0x2, P0 ;  /* 0x000000fa15297211 */ /* 0x000fe400000f16ff */
[----:B------:R-:W2:Y:S01]  /*2c860*/  LDL.LU R21, [R1+0x850] ;  /* 0x0008500001157983 */ /* 0x000ea20000300800 */
[----:B------:R-:W-:-:S03]  /*2c870*/  LEA R38, P6, R33, R0, 0x2 ;  /* 0x0000000021267211 */ /* 0x000fc600078c10ff */
[----:B------:R-:W2:Y:S01]  /*2c880*/  LDL.LU R42, [R1+0x854] ;  /* 0x00085400012a7983 */ /* 0x000ea20000300800 */
[----:B------:R-:W-:-:S03]  /*2c890*/  LEA.HI.X.SX32 R39, R33, R250, 0x2, P6 ;  /* 0x000000fa21277211 */ /* 0x000fc600030f16ff */
[----:B------:R2:W-:Y:S04]  /*2c8a0*/  STL.64 [R1+0xe0], R40 ;  /* 0x0000e02801007387 */ /* 0x0005e80000100a00 */
[----:B------:R-:W2:Y:S01]  /*2c8b0*/  LDL.LU R33, [R1+0x858] ;  /* 0x0008580001217983 */ /* 0x000ea20000300800 */
[----:B------:R-:W-:-:S03]  /*2c8c0*/  IMAD R3, R10, c[0x0][0x190], RZ ;  /* 0x000064000a037a24 */ /* 0x000fc600078e02ff */
[----:B------:R1:W-:Y:S01]  /*2c8d0*/  STL.64 [R1+0xd8], R38 ;  /* 0x0000d82601007387 */ /* 0x0003e20000100a00 */
[----:B------:R-:W-:Y:S02]  /*2c8e0*/  IMAD R10, R16, c[0x0][0x190], RZ ;  /* 0x00006400100a7a24 */ /* 0x000fe400078e02ff */
[----:B------:R-:W-:Y:S01]  /*2c8f0*/  IMAD R16, R17, c[0x0][0x190], RZ ;  /* 0x0000640011107a24 */ /* 0x000fe200078e02ff */
[----:B----4-:R-:W-:-:S04]  /*2c900*/  LEA R34, P1, R28, R0, 0x2 ;  /* 0x000000001c227211 */ /* 0x010fc800078210ff */
[----:B------:R-:W-:-:S05]  /*2c910*/  LEA.HI.X.SX32 R35, R28, R250, 0x2, P1 ;  /* 0x000000fa1c237211 */ /* 0x000fca00008f16ff */
[----:B------:R4:W-:Y:S04]  /*2c920*/  STL.64 [R1+0xd0], R34 ;  /* 0x0000d02201007387 */ /* 0x0009e80000100a00 */
[----:B------:R-:W3:Y:S01]  /*2c930*/  LDL.LU R28, [R1+0x85c] ;  /* 0x00085c00011c7983 */ /* 0x000ee20000300800 */
[CC--:B--2---:R-:W-:Y:S02]  /*2c940*/  LEA R40, P0, R24.reuse, R0.reuse, 0x2 ;  /* 0x0000000018287211 */ /* 0x0c4fe400078010ff */
[----:B-1----:R-:W-:Y:S02]  /*2c950*/  LEA R38, P6, R31, R0, 0x2 ;  /* 0x000000001f267211 */ /* 0x002fe400078c10ff */
[----:B------:R-:W-:Y:S02]  /*2c960*/  LEA.HI.X.SX32 R41, R24, R250, 0x2, P0 ;  /* 0x000000fa18297211 */ /* 0x000fe400000f16ff */
[----:B----4-:R-:W-:-:S02]  /*2c970*/  LEA R34, P1, R20, R0, 0x2 ;  /* 0x0000000014227211 */ /* 0x010fc400078210ff */
[-C--:B------:R-:W-:Y:S01]  /*2c980*/  LEA.HI.X.SX32 R39, R31, R250.reuse, 0x2, P6 ;  /* 0x000000fa1f277211 */ /* 0x080fe200030f16ff */
[----:B------:R1:W-:Y:S01]  /*2c990*/  STL.64 [R1+0xc8], R40 ;  /* 0x0000c82801007387 */ /* 0x0003e20000100a00 */
[----:B------:R-:W-:Y:S01]  /*2c9a0*/  LEA.HI.X.SX32 R35, R20, R250, 0x2, P1 ;  /* 0x000000fa14237211 */ /* 0x000fe200008f16ff */
[----:B------:R-:W-:Y:S02]  /*2c9b0*/  IMAD.MOV.U32 R20, RZ, RZ, R16 ;  /* 0x000000ffff147224 */ /* 0x000fe400078e0010 */
[----:B------:R-:W2:Y:S04]  /*2c9c0*/  LDL.LU R24, [R1+0x860] ;  /* 0x0008600001187983 */ /* 0x000ea80000300800 */
[----:B------:R-:W4:Y:S04]  /*2c9d0*/  LDL.LU R31, [R1+0x864] ;  /* 0x00086400011f7983 */ /* 0x000f280000300800 */
[----:B------:R1:W-:Y:S02]  /*2c9e0*/  STL.64 [R1+0xc0], R38 ;  /* 0x0000c02601007387 */ /* 0x0003e40000100a00 */
[----:B-1----:R-:W-:-:S02]  /*2c9f0*/  LEA R40, P0, R29, R0, 0x2 ;  /* 0x000000001d287211 */ /* 0x002fc400078010ff */
[----:B------:R-:W4:Y:S02]  /*2ca00*/  LDL.LU R16, [R1+0x868] ;  /* 0x0008680001107983 */ /* 0x000f240000300800 */
[----:B------:R-:W-:Y:S02]  /*2ca10*/  LEA.HI.X.SX32 R41, R29, R250, 0x2, P0 ;  /* 0x000000fa1d297211 */ /* 0x000fe400000f16ff */
[----:B------:R1:W-:Y:S04]  /*2ca20*/  STL.64 [R1+0xb8], R34 ;  /* 0x0000b82201007387 */ /* 0x0003e80000100a00 */
[----:B------:R-:W4:Y:S01]  /*2ca30*/  LDL.LU R29, [R1+0x86c] ;  /* 0x00086c00011d7983 */ /* 0x000f220000300800 */
[----:B------:R-:W-:-:S04]  /*2ca40*/  LEA R38, P6, R37, R0, 0x2 ;  /* 0x0000000025267211 */ /* 0x000fc800078c10ff */
[----:B------:R-:W-:Y:S01]  /*2ca50*/  LEA.HI.X.SX32 R39, R37, R250, 0x2, P6 ;  /* 0x000000fa25277211 */ /* 0x000fe200030f16ff */
[----:B------:R1:W-:Y:S02]  /*2ca60*/  STL.64 [R1+0xb0], R40 ;  /* 0x0000b02801007387 */ /* 0x0003e40000100a00 */
[----:B-1----:R-:W-:-:S04]  /*2ca70*/  LEA R34, P1, R36, R0, 0x2 ;  /* 0x0000000024227211 */ /* 0x002fc800078210ff */
[----:B------:R-:W-:Y:S01]  /*2ca80*/  LEA.HI.X.SX32 R35, R36, R250, 0x2, P1 ;  /* 0x000000fa24237211 */ /* 0x000fe200008f16ff */
[----:B------:R-:W-:Y:S01]  /*2ca90*/  STL.64 [R1+0xa8], R38 ;  /* 0x0000a82601007387 */ /* 0x000fe20000100a00 */
[----:B------:R-:W-:-:S03]  /*2caa0*/  LEA R40, P0, R22, R0, 0x2 ;  /* 0x0000000016287211 */ /* 0x000fc600078010ff */
[----:B------:R1:W-:Y:S01]  /*2cab0*/  STL.64 [R1+0xa0], R34 ;  /* 0x0000a02201007387 */ /* 0x0003e20000100a00 */
[----:B------:R-:W-:-:S03]  /*2cac0*/  LEA.HI.X.SX32 R41, R22, R250, 0x2, P0 ;  /* 0x000000fa16297211 */ /* 0x000fc600000f16ff */
[----:B-1----:R-:W4:Y:S04]  /*2cad0*/  LDL.LU R35, [R1+0x870] ;  /* 0x0008700001237983 */ /* 0x002f280000300800 */
[----:B------:R-:W4:Y:S01]  /*2cae0*/  LDL.LU R22, [R1+0x874] ;  /* 0x0008740001167983 */ /* 0x000f220000300800 */
[----:B------:R-:W-:-:S03]  /*2caf0*/  LEA R38, P6, R30, R0, 0x2 ;  /* 0x000000001e267211 */ /* 0x000fc600078c10ff */
[----:B------:R-:W4:Y:S01]  /*2cb00*/  LDL.LU R34, [R1+0x878] ;  /* 0x0008780001227983 */ /* 0x000f220000300800 */
[----:B------:R-:W-:-:S03]  /*2cb10*/  LEA.HI.X.SX32 R39, R30, R250, 0x2, P6 ;  /* 0x000000fa1e277211 */ /* 0x000fc600030f16ff */
[----:B------:R1:W-:Y:S01]  /*2cb20*/  STL.64 [R1+0x98], R40 ;  /* 0x0000982801007387 */ /* 0x0003e20000100a00 */
[----:B------:R-:W-:-:S03]  /*2cb30*/  LEA R36, P1, R21, R0, 0x2 ;  /* 0x0000000015247211 */ /* 0x000fc600078210ff */
[----:B------:R-:W4:Y:S01]  /*2cb40*/  LDL.LU R30, [R1+0x87c] ;  /* 0x00087c00011e7983 */ /* 0x000f220000300800 */
[----:B------:R-:W-:-:S03]  /*2cb50*/  LEA.HI.X.SX32 R37, R21, R250, 0x2, P1 ;  /* 0x000000fa15257211 */ /* 0x000fc600008f16ff */
[----:B------:R1:W-:Y:S02]  /*2cb60*/  STL.64 [R1+0x90], R38 ;  /* 0x0000902601007387 */ /* 0x0003e40000100a00 */
[C---:B-1----:R-:W-:Y:S02]  /*2cb70*/  LEA R40, P0, R42.reuse, R0, 0x2 ;  /* 0x000000002a287211 */ /* 0x042fe400078010ff */
[----:B------:R-:W4:Y:S02]  /*2cb80*/  LDL.LU R21, [R1+0x880] ;  /* 0x0008800001157983 */ /* 0x000f240000300800 */
[----:B------:R-:W-:Y:S02]  /*2cb90*/  LEA.HI.X.SX32 R41, R42, R250, 0x2, P0 ;  /* 0x000000fa2a297211 */ /* 0x000fe400000f16ff */
[C---:B------:R-:W-:Y:S01]  /*2cba0*/  LEA R38, P6, R33.reuse, R0, 0x2 ;  /* 0x0000000021267211 */ /* 0x040fe200078c10ff */
[----:B------:R3:W-:Y:S03]  /*2cbb0*/  STL.64 [R1+0x88], R36 ;  /* 0x0000882401007387 */ /* 0x0007e60000100a00 */
[----:B------:R-:W-:Y:S01]  /*2cbc0*/  LEA.HI.X.SX32 R39, R33, R250, 0x2, P6 ;  /* 0x000000fa21277211 */ /* 0x000fe200030f16ff */
[----:B------:R-:W4:Y:S04]  /*2cbd0*/  LDL.LU R42, [R1+0x884] ;  /* 0x00088400012a7983 */ /* 0x000f280000300800 */
[----:B------:R2:W-:Y:S04]  /*2cbe0*/  STL.64 [R1+0x80], R40 ;  /* 0x0000802801007387 */ /* 0x0005e80000100a00 */
[----:B------:R4:W-:Y:S01]  /*2cbf0*/  STL.64 [R1+0x78], R38 ;  /* 0x0000782601007387 */ /* 0x0009e20000100a00 */
[----:B---3--:R-:W-:-:S04]  /*2cc00*/  LEA R36, P1, R28, R0, 0x2 ;  /* 0x000000001c247211 */ /* 0x008fc800078210ff */
[----:B------:R-:W-:Y:S02]  /*2cc10*/  LEA.HI.X.SX32 R37, R28, R250, 0x2, P1 ;  /* 0x000000fa1c257211 */ /* 0x000fe400008f16ff */
[----:B------:R-:W3:Y:S04]  /*2cc20*/  LDL.LU R28, [R1+0x888] ;  /* 0x00088800011c7983 */ /* 0x000ee80000300800 */
[----:B------:R1:W-:Y:S04]  /*2cc30*/  STL.64 [R1+0x70], R36 ;  /* 0x0000702401007387 */ /* 0x0003e80000100a00 */
[----:B------:R-:W3:Y:S01]  /*2cc40*/  LDL.LU R33, [R1+0x88c] ;  /* 0x00088c0001217983 */ /* 0x000ee20000300800 */
[----:B--2---:R-:W-:-:S02]  /*2cc50*/  LEA R40, P0, R24, R0, 0x2 ;  /* 0x0000000018287211 */ /* 0x004fc400078010ff */
[C---:B----4-:R-:W-:Y:S02]  /*2cc60*/  LEA R38, P6, R31.reuse, R0, 0x2 ;  /* 0x000000001f267211 */ /* 0x050fe400078c10ff */
[-C--:B------:R-:W-:Y:S02]  /*2cc70*/  LEA.HI.X.SX32 R41, R24, R250.reuse, 0x2, P0 ;  /* 0x000000fa18297211 */ /* 0x080fe400000f16ff */
[----:B------:R-:W-:Y:S01]  /*2cc80*/  LEA.HI.X.SX32 R39, R31, R250, 0x2, P6 ;  /* 0x000000fa1f277211 */ /* 0x000fe200030f16ff */
[----:B------:R-:W2:Y:S01]  /*2cc90*/  LDL.LU R24, [R1+0x890] ;  /* 0x0008900001187983 */ /* 0x000ea20000300800 */
[----:B-1----:R-:W-:-:S03]  /*2cca0*/  LEA R36, P1, R16, R0, 0x2 ;  /* 0x0000000010247211 */ /* 0x002fc600078210ff */
[----:B------:R1:W-:Y:S01]  /*2ccb0*/  STL.64 [R1+0x68], R40 ;  /* 0x0000682801007387 */ /* 0x0003e20000100a00 */
[----:B------:R-:W-:-:S03]  /*2ccc0*/  LEA.HI.X.SX32 R37, R16, R250, 0x2, P1 ;  /* 0x000000fa10257211 */ /* 0x000fc600008f16ff */
[----:B------:R4:W-:Y:S04]  /*2ccd0*/  STL.64 [R1+0x60], R38 ;  /* 0x0000602601007387 */ /* 0x0009e80000100a00 */
[----:B------:R-:W2:Y:S01]  /*2cce0*/  LDL.LU R16, [R1+0x894] ;  /* 0x0008940001107983 */ /* 0x000ea20000300800 */
[----:B-1----:R-:W-:-:S03]  /*2ccf0*/  LEA R40, P0, R29, R0, 0x2 ;  /* 0x000000001d287211 */ /* 0x002fc600078010ff */
[----:B------:R-:W2:Y:S01]  /*2cd00*/  LDL.LU R31, [R1+0x898] ;  /* 0x00089800011f7983 */ /* 0x000ea20000300800 */
[----:B------:R-:W-:-:S03]  /*2cd10*/  LEA.HI.X.SX32 R41, R29, R250, 0x2, P0 ;  /* 0x000000fa1d297211 */ /* 0x000fc600000f16ff */
[----:B------:R1:W-:Y:S04]  /*2cd20*/  STL.64 [R1+0x58], R36 ;  /* 0x0000582401007387 */ /* 0x0003e80000100a00 */
[----:B------:R-:W2:Y:S04]  /*2cd30*/  LDL.LU R29, [R1+0x89c] ;  /* 0x00089c00011d7983 */ /* 0x000ea80000300800 */
[----:B------:R1:W-:Y:S01]  /*2cd40*/  STL.64 [R1+0x50], R40 ;  /* 0x0000502801007387 */ /* 0x0003e20000100a00 */
[----:B----4-:R-:W-:-:S04]  /*2cd50*/  LEA R38, P6, R35, R0, 0x2 ;  /* 0x0000000023267211 */ /* 0x010fc800078c10ff */
[----:B------:R-:W-:Y:S02]  /*2cd60*/  LEA.HI.X.SX32 R39, R35, R250, 0x2, P6 ;  /* 0x000000fa23277211 */ /* 0x000fe400030f16ff */
[----:B-1----:R-:W-:-:S03]  /*2cd70*/  LEA R36, P1, R22, R0, 0x2 ;  /* 0x0000000016247211 */ /* 0x002fc600078210ff */
[----:B------:R1:W-:Y:S01]  /*2cd80*/  STL.64 [R1+0x48], R38 ;  /* 0x0000482601007387 */ /* 0x0003e20000100a00 */
[----:B------:R-:W-:-:S03]  /*2cd90*/  LEA.HI.X.SX32 R37, R22, R250, 0x2, P1 ;  /* 0x000000fa16257211 */ /* 0x000fc600008f16ff */
[----:B------:R-:W4:Y:S01]  /*2cda0*/  LDL.LU R22, [R1+0x8a0] ;  /* 0x0008a00001167983 */ /* 0x000f220000300800 */
[----:B------:R-:W-:-:S04]  /*2cdb0*/  LEA R40, P0, R34, R0, 0x2 ;  /* 0x0000000022287211 */ /* 0x000fc800078010ff */
[----:B------:R-:W-:Y:S01]  /*2cdc0*/  LEA.HI.X.SX32 R41, R34, R250, 0x2, P0 ;  /* 0x000000fa22297211 */ /* 0x000fe200000f16ff */
[----:B------:R1:W-:Y:S02]  /*2cdd0*/  STL.64 [R1+0x40], R36 ;  /* 0x0000402401007387 */ /* 0x0003e40000100a00 */
[C---:B-1----:R-:W-:Y:S02]  /*2cde0*/  LEA R38, P6, R30.reuse, R0, 0x2 ;  /* 0x000000001e267211 */ /* 0x042fe400078c10ff */
[----:B------:R-:W4:Y:S02]  /*2cdf0*/  LDL.LU R35, [R1+0x8a4] ;  /* 0x0008a40001237983 */ /* 0x000f240000300800 */
[----:B------:R-:W-:Y:S02]  /*2ce00*/  LEA.HI.X.SX32 R39, R30, R250, 0x2, P6 ;  /* 0x000000fa1e277211 */ /* 0x000fe400030f16ff */
[----:B------:R-:W4:Y:S01]  /*2ce10*/  LDL.LU R34, [R1+0x8a8] ;  /* 0x0008a80001227983 */ /* 0x000f220000300800 */
[----:B------:R-:W-:-:S03]  /*2ce20*/  LEA R36, P1, R21, R0, 0x2 ;  /* 0x0000000015247211 */ /* 0x000fc600078210ff */
[----:B------:R1:W-:Y:S01]  /*2ce30*/  STL.64 [R1+0x38], R40 ;  /* 0x0000382801007387 */ /* 0x0003e20000100a00 */
[----:B------:R-:W-:-:S03]  /*2ce40*/  LEA.HI.X.SX32 R37, R21, R250, 0x2, P1 ;  /* 0x000000fa15257211 */ /* 0x000fc600008f16ff */
[----:B------:R-:W4:Y:S04]  /*2ce50*/  LDL.LU R30, [R1+0x8ac] ;  /* 0x0008ac00011e7983 */ /* 0x000f280000300800 */
[----:B------:R3:W-:Y:S01]  /*2ce60*/  STL.64 [R1+0x30], R38 ;  /* 0x0000302601007387 */ /* 0x0007e20000100a00 */
[----:B-1----:R-:W-:-:S03]  /*2ce70*/  LEA R40, P0, R42, R0, 0x2 ;  /* 0x000000002a287211 */ /* 0x002fc600078010ff */
[----:B------:R-:W4:Y:S01]  /*2ce80*/  LDL.LU R21, [R1+0x8b0] ;  /* 0x0008b00001157983 */ /* 0x000f220000300800 */
[----:B------:R-:W-:-:S03]  /*2ce90*/  LEA.HI.X.SX32 R41, R42, R250, 0x2, P0 ;  /* 0x000000fa2a297211 */ /* 0x000fc600000f16ff */
[----:B------:R1:W-:Y:S04]  /*2cea0*/  STL.64 [R1+0x28], R36 ;  /* 0x0000282401007387 */ /* 0x0003e80000100a00 */
[----:B------:R2:W-:Y:S01]  /*2ceb0*/  STL.64 [R1+0x20], R40 ;  /* 0x0000202801007387 */ /* 0x0005e20000100a00 */
[----:B------:R-:W-:Y:S01]  /*2cec0*/  IMAD R237, R137, c[0x0][0x190], RZ ;  /* 0x0000640089ed7a24 */ /* 0x000fe200078e02ff */
[----:B---3--:R-:W-:-:S04]  /*2ced0*/  LEA R38, P6, R28, R0, 0x2 ;  /* 0x000000001c267211 */ /* 0x008fc800078c10ff */
[----:B------:R-:W-:Y:S02]  /*2cee0*/  LEA.HI.X.SX32 R39, R28, R250, 0x2, P6 ;  /* 0x000000fa1c277211 */ /* 0x000fe400030f16ff */
[----:B------:R-:W3:Y:S01]  /*2cef0*/  LDL.LU R28, [R1+0x8b4] ;  /* 0x0008b400011c7983 */ /* 0x000ee20000300800 */
[----:B-1----:R-:W-:-:S04]  /*2cf00*/  LEA R36, P1, R33, R0, 0x2 ;  /* 0x0000000021247211 */ /* 0x002fc800078210ff */
[----:B------:R-:W-:Y:S01]  /*2cf10*/  LEA.HI.X.SX32 R37, R33, R250, 0x2, P1 ;  /* 0x000000fa21257211 */ /* 0x000fe200008f16ff */
[----:B------:R-:W-:Y:S04]  /*2cf20*/  STL.64 [R1+0x18], R38 ;  /* 0x0000182601007387 */ /* 0x000fe80000100a00 */
[----:B------:R-:W3:Y:S04]  /*2cf30*/  LDL.LU R33, [R1+0x8b8] ;  /* 0x0008b80001217983 */ /* 0x000ee80000300800 */
[----:B------:R1:W-:Y:S01]  /*2cf40*/  STL.64 [R1+0x10], R36 ;  /* 0x0000102401007387 */ /* 0x0003e20000100a00 */
[----:B--2---:R-:W-:-:S03]  /*2cf50*/  LEA R40, P0, R24, R0, 0x2 ;  /* 0x0000000018287211 */ /* 0x004fc600078010ff */
[----:B-1----:R-:W2:Y:S01]  /*2cf60*/  LDL.LU R36, [R1+0x8bc] ;  /* 0x0008bc0001247983 */ /* 0x002ea20000300800 */
[----:B------:R-:W-:-:S03]  /*2cf70*/  LEA.HI.X.SX32 R41, R24, R250, 0x2, P0 ;  /* 0x000000fa18297211 */ /* 0x000fc600000f16ff */
[----:B------:R-:W2:Y:S01]  /*2cf80*/  LDL.LU R24, [R1+0x8c0] ;  /* 0x0008c00001187983 */ /* 0x000ea20000300800 */
[----:B------:R-:W-:-:S03]  /*2cf90*/  LEA R38, P6, R16, R0, 0x2 ;  /* 0x0000000010267211 */ /* 0x000fc600078c10ff */
[----:B------:R-:W-:Y:S01]  /*2cfa0*/  STL.64 [R1+0x8], R40 ;  /* 0x0000082801007387 */ /* 0x000fe20000100a00 */
[----:B------:R-:W-:Y:S02]  /*2cfb0*/  LEA.HI.X.SX32 R39, R16, R250, 0x2, P6 ;  /* 0x000000fa10277211 */ /* 0x000fe400030f16ff */
[C---:B------:R-:W-:Y:S01]  /*2cfc0*/  LEA R138, P1, R31.reuse, R0, 0x2 ;  /* 0x000000001f8a7211 */ /* 0x040fe200078210ff */
[----:B------:R-:W2:Y:S03]  /*2cfd0*/  LDL.LU R16, [R1+0x8c4] ;  /* 0x0008c40001107983 */ /* 0x000ea60000300800 */
[----:B------:R-:W-:Y:S02]  /*2cfe0*/  LEA.HI.X.SX32 R139, R31, R250, 0x2, P1 ;  /* 0x000000fa1f8b7211 */ /* 0x000fe400008f16ff */
[C---:B------:R-:W-:Y:S01]  /*2cff0*/  LEA R136, P0, R29.reuse, R0, 0x2 ;  /* 0x000000001d887211 */ /* 0x040fe200078010ff */
[----:B------:R1:W-:Y:S03]  /*2d000*/  STL.64 [R1], R38 ;  /* 0x0000002601007387 */ /* 0x0003e60000100a00 */
[----:B------:R-:W-:Y:S01]  /*2d010*/  LEA.HI.X.SX32 R137, R29, R250, 0x2, P0 ;  /* 0x000000fa1d897211 */ /* 0x000fe200000f16ff */
[----:B------:R-:W2:Y:S04]  /*2d020*/  LDL.LU R31, [R1+0x8c8] ;  /* 0x0008c800011f7983 */ /* 0x000ea80000300800 */
[----:B------:R-:W2:Y:S01]  /*2d030*/  LDL.LU R29, [R1+0x8cc] ;  /* 0x0008cc00011d7983 */ /* 0x000ea20000300800 */
[----:B----4-:R-:W-:-:S04]  /*2d040*/  LEA R134, P6, R22, R0, 0x2 ;  /* 0x0000000016867211 */ /* 0x010fc800078c10ff */
[----:B------:R-:W-:Y:S02]  /*2d050*/  LEA.HI.X.SX32 R135, R22, R250, 0x2, P6 ;  /* 0x000000fa16877211 */ /* 0x000fe400030f16ff */
[----:B------:R-:W4:Y:S01]  /*2d060*/  LDL.LU R22, [R1+0x8d0] ;  /* 0x0008d00001167983 */ /* 0x000f220000300800 */
[----:B------:R-:W-:Y:S01]  /*2d070*/  IMAD R232, R133, c[0x0][0x190], RZ ;  /* 0x0000640085e87a24 */ /* 0x000fe200078e02ff */
[CC--:B------:R-:W-:Y:S02]  /*2d080*/  LEA R132, P1, R35.reuse, R0.reuse, 0x2 ;  /* 0x0000000023847211 */ /* 0x0c0fe400078210ff */
[C---:B------:R-:W-:Y:S02]  /*2d090*/  LEA R130, P0, R34.reuse, R0, 0x2 ;  /* 0x0000000022827211 */ /* 0x040fe400078010ff */
[-C--:B------:R-:W-:Y:S01]  /*2d0a0*/  LEA.HI.X.SX32 R133, R35, R250.reuse, 0x2, P1 ;  /* 0x000000fa23857211 */ /* 0x080fe200008f16ff */
[----:B------:R-:W-:Y:S01]  /*2d0b0*/  IMAD R233, R129, c[0x0][0x190], RZ ;  /* 0x0000640081e97a24 */ /* 0x000fe200078e02ff */
[----:B------:R-:W4:Y:S01]  /*2d0c0*/  LDL.LU R35, [R1+0x8d4] ;  /* 0x0008d40001237983 */ /* 0x000f220000300800 */
[----:B------:R-:W-:-:S03]  /*2d0d0*/  LEA.HI.X.SX32 R131, R34, R250, 0x2, P0 ;  /* 0x000000fa22837211 */ /* 0x000fc600000f16ff */
[----:B------:R-:W4:Y:S01]  /*2d0e0*/  LDL.LU R34, [R1+0x8d8] ;  /* 0x0008d80001227983 */ /* 0x000f220000300800 */
[----:B------:R-:W-:Y:S01]  /*2d0f0*/  LEA R128, P6, R30, R0, 0x2 ;  /* 0x000000001e807211 */ /* 0x000fe200078c10ff */
[----:B------:R-:W-:-:S03]  /*2d100*/  IMAD R226, R125, c[0x0][0x190], RZ ;  /* 0x000064007de27a24 */ /* 0x000fc600078e02ff */
[----:B------:R-:W-:Y:S02]  /*2d110*/  LEA.HI.X.SX32 R129, R30, R250, 0x2, P6 ;  /* 0x000000fa1e817211 */ /* 0x000fe400030f16ff */
[----:B------:R-:W4:Y:S01]  /*2d120*/  LDL.LU R30, [R1+0x8dc] ;  /* 0x0008dc00011e7983 */ /* 0x000f220000300800 */
[----:B------:R-:W-:-:S04]  /*2d130*/  LEA R126, P1, R21, R0, 0x2 ;  /* 0x00000000157e7211 */ /* 0x000fc800078210ff */
[----:B------:R-:W-:Y:S02]  /*2d140*/  LEA.HI.X.SX32 R127, R21, R250, 0x2, P1 ;  /* 0x000000fa157f7211 */ /* 0x000fe400008f16ff */
[----:B------:R-:W4:Y:S01]  /*2d150*/  LDL.LU R21, [R1+0x8e0] ;  /* 0x0008e00001157983 */ /* 0x000f220000300800 */
[----:B------:R-:W-:Y:S02]  /*2d160*/  IMAD R227, R121, c[0x0][0x190], RZ ;  /* 0x0000640079e37a24 */ /* 0x000fe400078e02ff */
[----:B------:R-:W-:Y:S02]  /*2d170*/  IMAD R218, R117, c[0x0][0x190], RZ ;  /* 0x0000640075da7a24 */ /* 0x000fe400078e02ff */
[----:B------:R-:W-:Y:S01]  /*2d180*/  IMAD R219, R113, c[0x0][0x190], RZ ;  /* 0x0000640071db7a24 */ /* 0x000fe200078e02ff */
[----:B---3--:R-:W-:-:S04]  /*2d190*/  LEA R124, P0, R28, R0, 0x2 ;  /* 0x000000001c7c7211 */ /* 0x008fc800078010ff */
[----:B------:R-:W-:Y:S02]  /*2d1a0*/  LEA.HI.X.SX32 R125, R28, R250, 0x2, P0 ;  /* 0x000000fa1c7d7211 */ /* 0x000fe400000f16ff */
[----:B------:R-:W3:Y:S01]  /*2d1b0*/  LDL.LU R28, [R1+0x8e4] ;  /* 0x0008e400011c7983 */ /* 0x000ee20000300800 */
[----:B------:R-:W-:-:S04]  /*2d1c0*/  LEA R122, P6, R33, R0, 0x2 ;  /* 0x00000000217a7211 */ /* 0x000fc800078c10ff */
[----:B------:R-:W-:Y:S02]  /*2d1d0*/  LEA.HI.X.SX32 R123, R33, R250, 0x2, P6 ;  /* 0x000000fa217b7211 */ /* 0x000fe400030f16ff */
[----:B------:R-:W3:Y:S01]  /*2d1e0*/  LDL.LU R33, [R1+0x8e8] ;  /* 0x0008e80001217983 */ /* 0x000ee20000300800 */
[-C--:B--2---:R-:W-:Y:S02]  /*2d1f0*/  LEA R120, P1, R36, R0.reuse, 0x2 ;  /* 0x0000000024787211 */ /* 0x084fe400078210ff */
[----:B------:R-:W-:Y:S02]  /*2d200*/  LEA R118, P0, R24, R0, 0x2 ;  /* 0x0000000018767211 */ /* 0x000fe400078010ff */
[-C--:B------:R-:W-:Y:S02]  /*2d210*/  LEA.HI.X.SX32 R121, R36, R250.reuse, 0x2, P1 ;  /* 0x000000fa24797211 */ /* 0x080fe400008f16ff */
[----:B------:R-:W2:Y:S01]  /*2d220*/  LDL.LU R36, [R1+0x8ec] ;  /* 0x0008ec0001247983 */ /* 0x000ea20000300800 */
[----:B------:R-:W-:-:S03]  /*2d230*/  LEA.HI.X.SX32 R119, R24, R250, 0x2, P0 ;  /* 0x000000fa18777211 */ /* 0x000fc600000f16ff */
[----:B------:R-:W2:Y:S01]  /*2d240*/  LDL.LU R24, [R1+0x8f0] ;  /* 0x0008f00001187983 */ /* 0x000ea20000300800 */
[----:B------:R-:W-:-:S04]  /*2d250*/  LEA R116, P6, R16, R0, 0x2 ;  /* 0x0000000010747211 */ /* 0x000fc800078c10ff */
[----:B------:R-:W-:Y:S02]  /*2d260*/  LEA.HI.X.SX32 R117, R16, R250, 0x2, P6 ;  /* 0x000000fa10757211 */ /* 0x000fe400030f16ff */
[----:B------:R-:W2:Y:S01]  /*2d270*/  LDL.LU R16, [R1+0x8f4] ;  /* 0x0008f40001107983 */ /* 0x000ea20000300800 */
[-C--:B------:R-:W-:Y:S02]  /*2d280*/  LEA R114, P1, R31, R0.reuse, 0x2 ;  /* 0x000000001f727211 */ /* 0x080fe400078210ff */
[----:B------:R-:W-:Y:S02]  /*2d290*/  LEA R112, P0, R29, R0, 0x2 ;  /* 0x000000001d707211 */ /* 0x000fe400078010ff */
[-C--:B------:R-:W-:Y:S02]  /*2d2a0*/  LEA.HI.X.SX32 R115, R31, R250.reuse, 0x2, P1 ;  /* 0x000000fa1f737211 */ /* 0x080fe400008f16ff */
[----:B------:R-:W-:Y:S01]  /*2d2b0*/  LEA.HI.X.SX32 R113, R29, R250, 0x2, P0 ;  /* 0x000000fa1d717211 */ /* 0x000fe200000f16ff */
[----:B------:R-:W2:Y:S04]  /*2d2c0*/  LDL.LU R31, [R1+0x8f8] ;  /* 0x0008f800011f7983 */ /* 0x000ea80000300800 */
[----:B------:R-:W2:Y:S01]  /*2d2d0*/  LDL.LU R29, [R1+0x8fc] ;  /* 0x0008fc00011d7983 */ /* 0x000ea20000300800 */
[----:B----4-:R-:W-:-:S04]  /*2d2e0*/  LEA R110, P6, R22, R0, 0x2 ;  /* 0x00000000166e7211 */ /* 0x010fc800078c10ff */
[----:B------:R-:W-:Y:S02]  /*2d2f0*/  LEA.HI.X.SX32 R111, R22, R250, 0x2, P6 ;  /* 0x000000fa166f7211 */ /* 0x000fe400030f16ff */
[----:B------:R-:W4:Y:S01]  /*2d300*/  LDL.LU R22, [R1+0x900] ;  /* 0x0009000001167983 */ /* 0x000f220000300800 */
[----:B------:R-:W-:Y:S02]  /*2d310*/  IMAD R206, R106, c[0x0][0x190], RZ ;  /* 0x000064006ace7a24 */ /* 0x000fe400078e02ff */
[----:B------:R-:W-:Y:S01]  /*2d320*/  IMAD.MOV.U32 R7, RZ, RZ, R212 ;  /* 0x000000ffff077224 */ /* 0x000fe200078e00d4 */
[-C--:B------:R-:W-:Y:S01]  /*2d330*/  LEA R108, P1, R35, R0.reuse, 0x2 ;  /* 0x00000000236c7211 */ /* 0x080fe200078210ff */
[----:B------:R-:W-:Y:S02]  /*2d340*/  IMAD R212, R104, c[0x0][0x190], RZ ;  /* 0x0000640068d47a24 */ /* 0x000fe400078e02ff */
[----:B------:R-:W-:Y:S01]  /*2d350*/  IMAD R214, R109, c[0x0][0x190], RZ ;  /* 0x000064006dd67a24 */ /* 0x000fe200078e02ff */
[----:B------:R-:W-:Y:S01]  /*2d360*/  LEA R106, P0, R34, R0, 0x2 ;  /* 0x00000000226a7211 */ /* 0x000fe200078010ff */
[----:B------:R-:W-:Y:S01]  /*2d370*/  IMAD R252, R102, c[0x0][0x190], RZ ;  /* 0x0000640066fc7a24 */ /* 0x000fe200078e02ff */
[----:B------:R-:W-:Y:S01]  /*2d380*/  LEA.HI.X.SX32 R109, R35, R250, 0x2, P1 ;  /* 0x000000fa236d7211 */ /* 0x000fe200008f16ff */
[----:B------:R-:W-:Y:S01]  /*2d390*/  IMAD R215, R107, c[0x0][0x190], RZ ;  /* 0x000064006bd77a24 */ /* 0x000fe200078e02ff */
[----:B------:R-:W4:Y:S01]  /*2d3a0*/  LDL.LU R35, [R1+0x904] ;  /* 0x0009040001237983 */ /* 0x000f220000300800 */
[----:B------:R-:W-:Y:S01]  /*2d3b0*/  LEA R104, P6, R30, R0, 0x2 ;  /* 0x000000001e687211 */ /* 0x000fe200078c10ff */
[----:B------:R-:W-:Y:S01]  /*2d3c0*/  IMAD R210, R105, c[0x0][0x190], RZ ;  /* 0x0000640069d27a24 */ /* 0x000fe200078e02ff */
[-C--:B------:R-:W-:Y:S01]  /*2d3d0*/  LEA.HI.X.SX32 R107, R34, R250.reuse, 0x2, P0 ;  /* 0x000000fa226b7211 */ /* 0x080fe200000f16ff */
[----:B------:R-:W-:Y:S01]  /*2d3e0*/  IMAD R211, R103, c[0x0][0x190], RZ ;  /* 0x0000640067d37a24 */ /* 0x000fe200078e02ff */
[----:B------:R-:W-:-:S02]  /*2d3f0*/  LEA.HI.X.SX32 R105, R30, R250, 0x2, P6 ;  /* 0x000000fa1e697211 */ /* 0x000fc400030f16ff */
[----:B------:R-:W4:Y:S01]  /*2d400*/  LDL.LU R30, [R1+0x908] ;  /* 0x00090800011e7983 */ /* 0x000f220000300800 */
[----:B------:R-:W-:-:S03]  /*2d410*/  LEA R102, P1, R21, R0, 0x2 ;  /* 0x0000000015667211 */ /* 0x000fc600078210ff */
[----:B------:R-:W4:Y:S01]  /*2d420*/  LDL.LU R34, [R1+0x90c] ;  /* 0x00090c0001227983 */ /* 0x000f220000300800 */
[----:B------:R-:W-:-:S03]  /*2d430*/  LEA.HI.X.SX32 R103, R21, R250, 0x2, P1 ;  /* 0x000000fa15677211 */ /* 0x000fc600008f16ff */
[----:B------:R-:W4:Y:S01]  /*2d440*/  LDL.LU R21, [R1+0x910] ;  /* 0x0009100001157983 */ /* 0x000f220000300800 */
[----:B---3--:R-:W-:-:S04]  /*2d450*/  LEA R100, P0, R28, R0, 0x2 ;  /* 0x000000001c647211 */ /* 0x008fc800078010ff */
[----:B------:R-:W-:Y:S01]  /*2d460*/  LEA.HI.X.SX32 R101, R28, R250, 0x2, P0 ;  /* 0x000000fa1c657211 */ /* 0x000fe200000f16ff */
[----:B------:R-:W-:Y:S02]  /*2d470*/  IMAD.MOV.U32 R28, RZ, RZ, R20 ;  /* 0x000000ffff1c7224 */ /* 0x000fe400078e0014 */
[----:B------:R-:W3:Y:S01]  /*2d480*/  LDL.LU R20, [R1+0x914] ;  /* 0x0009140001147983 */ /* 0x000ee20000300800 */
[----:B------:R-:W-:-:S04]  /*2d490*/  LEA R98, P6, R33, R0, 0x2 ;  /* 0x0000000021627211 */ /* 0x000fc800078c10ff */
[----:B------:R-:W-:Y:S02]  /*2d4a0*/  LEA.HI.X.SX32 R99, R33, R250, 0x2, P6 ;  /* 0x000000fa21637211 */ /* 0x000fe400030f16ff */
[----:B------:R-:W3:Y:S01]  /*2d4b0*/  LDL.LU R33, [R1+0x918] ;  /* 0x0009180001217983 */ /* 0x000ee20000300800 */
[-C--:B--2---:R-:W-:Y:S02]  /*2d4c0*/  LEA R96, P1, R36, R0.reuse, 0x2 ;  /* 0x0000000024607211 */ /* 0x084fe400078210ff */
[----:B------:R-:W-:Y:S02]  /*2d4d0*/  LEA R94, P0, R24, R0, 0x2 ;  /* 0x00000000185e7211 */ /* 0x000fe400078010ff */
[-C--:B------:R-:W-:Y:S02]  /*2d4e0*/  LEA.HI.X.SX32 R97, R36, R250.reuse, 0x2, P1 ;  /* 0x000000fa24617211 */ /* 0x080fe400008f16ff */
[----:B------:R-:W-:Y:S02]  /*2d4f0*/  LEA.HI.X.SX32 R95, R24, R250, 0x2, P0 ;  /* 0x000000fa185f7211 */ /* 0x000fe400000f16ff */
[----:B------:R-:W2:Y:S01]  /*2d500*/  LDL.LU R24, [R1+0x91c] ;  /* 0x00091c0001187983 */ /* 0x000ea20000300800 */
[----:B------:R-:W-:-:S04]  /*2d510*/  LEA R92, P6, R16, R0, 0x2 ;  /* 0x00000000105c7211 */ /* 0x000fc800078c10ff */
[----:B------:R-:W-:Y:S02]  /*2d520*/  LEA.HI.X.SX32 R93, R16, R250, 0x2, P6 ;  /* 0x000000fa105d7211 */ /* 0x000fe400030f16ff */
[----:B------:R-:W2:Y:S04]  /*2d530*/  LDL.LU R16, [R1+0x920] ;  /* 0x0009200001107983 */ /* 0x000ea80000300800 */
[----:B-1----:R-:W2:Y:S01]  /*2d540*/  LDL.LU R38, [R1+0x924] ;  /* 0x0009240001267983 */ /* 0x002ea20000300800 */
[----:B------:R-:W-:-:S03]  /*2d550*/  LEA R90, P1, R31, R0, 0x2 ;  /* 0x000000001f5a7211 */ /* 0x000fc600078210ff */
[----:B------:R-:W2:Y:S01]  /*2d560*/  LDL.LU R37, [R1+0x928] ;  /* 0x0009280001257983 */ /* 0x000ea20000300800 */
[----:B------:R-:W-:-:S03]  /*2d570*/  LEA.HI.X.SX32 R91, R31, R250, 0x2, P1 ;  /* 0x000000fa1f5b7211 */ /* 0x000fc600008f16ff */
[----:B------:R-:W2:Y:S01]  /*2d580*/  LDL.LU R31, [R1+0x92c] ;  /* 0x00092c00011f7983 */ /* 0x000ea20000300800 */
[----:B----4-:R-:W-:-:S04]  /*2d590*/  LEA R86, P6, R22, R0, 0x2 ;  /* 0x0000000016567211 */ /* 0x010fc800078c10ff */
[----:B------:R-:W-:Y:S02]  /*2d5a0*/  LEA.HI.X.SX32 R87, R22, R250, 0x2, P6 ;  /* 0x000000fa16577211 */ /* 0x000fe400030f16ff */
[----:B------:R-:W4:Y:S01]  /*2d5b0*/  LDL.LU R22, [R1+0x930] ;  /* 0x0009300001167983 */ /* 0x000f220000300800 */
[----:B------:R-:W-:Y:S01]  /*2d5c0*/  LEA R88, P0, R29, R0, 0x2 ;  /* 0x000000001d587211 */ /* 0x000fe200078010ff */
[----:B------:R-:W-:-:S03]  /*2d5d0*/  IMAD R25, R89, c[0x0][0x190], RZ ;  /* 0x0000640059197a24 */ /* 0x000fc600078e02ff */
[----:B------:R-:W-:Y:S01]  /*2d5e0*/  LEA.HI.X.SX32 R89, R29, R250, 0x2, P0 ;  /* 0x000000fa1d597211 */ /* 0x000fe200000f16ff */
[----:B------:R-:W-:Y:S01]  /*2d5f0*/  IMAD R13, R80, c[0x0][0x190], RZ ;  /* 0x00006400500d7a24 */ /* 0x000fe200078e02ff */
[----:B------:R-:W4:Y:S01]  /*2d600*/  LDL.LU R29, [R1+0x934] ;  /* 0x00093400011d7983 */ /* 0x000f220000300800 */
[----:B------:R-:W-:Y:S01]  /*2d610*/  LEA R84, P1, R35, R0, 0x2 ;  /* 0x0000000023547211 */ /* 0x000fe200078210ff */
[----:B------:R-:W-:-:S03]  /*2d620*/  IMAD R18, R76, c[0x0][0x190], RZ ;  /* 0x000064004c127a24 */ /* 0x000fc600078e02ff */
[----:B------:R-:W-:Y:S02]  /*2d630*/  LEA.HI.X.SX32 R85, R35, R250, 0x2, P1 ;  /* 0x000000fa23557211 */ /* 0x000fe400008f16ff */
[-C--:B------:R-:W-:Y:S02]  /*2d640*/  LEA R82, P0, R30, R0.reuse, 0x2 ;  /* 0x000000001e527211 */ /* 0x080fe400078010ff */
[----:B------:R-:W-:Y:S02]  /*2d650*/  LEA R80, P6, R34, R0, 0x2 ;  /* 0x0000000022507211 */ /* 0x000fe400078c10ff */
[----:B------:R-:W-:Y:S02]  /*2d660*/  LEA.HI.X.SX32 R83, R30, R250, 0x2, P0 ;  /* 0x000000fa1e537211 */ /* 0x000fe400000f16ff */
[C---:B------:R-:W-:Y:S01]  /*2d670*/  LEA R78, P1, R21.reuse, R0, 0x2 ;  /* 0x00000000154e7211 */ /* 0x040fe200078210ff */
[----:B------:R-:W-:Y:S01]  /*2d680*/  IMAD.MOV.U32 R30, RZ, RZ, R28 ;  /* 0x000000ffff1e7224 */ /* 0x000fe200078e001c */
[-C--:B------:R-:W-:Y:S01]  /*2d690*/  LEA.HI.X.SX32 R81, R34, R250.reuse, 0x2, P6 ;  /* 0x000000fa22517211 */ /* 0x080fe200030f16ff */
[----:B------:R-:W4:Y:S01]  /*2d6a0*/  LDL.LU R28, [R1+0x938] ;  /* 0x00093800011c7983 */ /* 0x000f220000300800 */
[----:B------:R-:W-:-:S03]  /*2d6b0*/  LEA.HI.X.SX32 R79, R21, R250, 0x2, P1 ;  /* 0x000000fa154f7211 */ /* 0x000fc600008f16ff */
[----:B------:R-:W4:Y:S01]  /*2d6c0*/  LDL.LU R21, [R1+0x93c] ;  /* 0x00093c0001157983 */ /* 0x000f220000300800 */
[----:B------:R-:W-:Y:S02]  /*2d6d0*/  IMAD R26, R75, c[0x0][0x190], RZ ;  /* 0x000064004b1a7a24 */ /* 0x000fe400078e02ff */
[----:B------:R-:W-:Y:S02]  /*2d6e0*/  IMAD R2, R62, c[0x0][0x190], RZ ;  /* 0x000064003e027a24 */ /* 0x000fe400078e02ff */
[----:B------:R-:W-:Y:S01]  /*2d6f0*/  IMAD R17, R63, c[0x0][0x190], RZ ;  /* 0x000064003f117a24 */ /* 0x000fe200078e02ff */
[----:B---3--:R-:W-:-:S04]  /*2d700*/  LEA R76, P0, R20, R0, 0x2 ;  /* 0x00000000144c7211 */ /* 0x008fc800078010ff */
[----:B------:R-:W-:Y:S02]  /*2d710*/  LEA.HI.X.SX32 R77, R20, R250, 0x2, P0 ;  /* 0x000000fa144d7211 */ /* 0x000fe400000f16ff */
[----:B------:R-:W3:Y:S01]  /*2d720*/  LDL.LU R20, [R1+0x940] ;  /* 0x0009400001147983 */ /* 0x000ee20000300800 */
[----:B------:R-:W-:-:S03]  /*2d730*/  LEA R74, P6, R33, R0, 0x2 ;  /* 0x00000000214a7211 */ /* 0x000fc600078c10ff */
[----:B------:R-:W3:Y:S01]  /*2d740*/  LDL.LU R36, [R1+0x944] ;  /* 0x0009440001247983 */ /* 0x000ee20000300800 */
[----:B------:R-:W-:-:S03]  /*2d750*/  LEA.HI.X.SX32 R75, R33, R250, 0x2, P6 ;  /* 0x000000fa214b7211 */ /* 0x000fc600030f16ff */
[----:B------:R-:W3:Y:S04]  /*2d760*/  LDL.LU R35, [R1+0x948] ;  /* 0x0009480001237983 */ /* 0x000ee80000300800 */
[----:B------:R-:W3:Y:S04]  /*2d770*/  LDL.LU R34, [R1+0x94c] ;  /* 0x00094c0001227983 */ /* 0x000ee80000300800 */
[----:B------:R-:W3:Y:S01]  /*2d780*/  LDL.LU R33, [R1+0x950] ;  /* 0x0009500001217983 */ /* 0x000ee20000300800 */
[----:B--2---:R-:W-:-:S04]  /*2d790*/  LEA R72, P1, R24, R0, 0x2 ;  /* 0x0000000018487211 */ /* 0x004fc800078210ff */
[----:B------:R-:W-:Y:S02]  /*2d7a0*/  LEA.HI.X.SX32 R73, R24, R250, 0x2, P1 ;  /* 0x000000fa18497211 */ /* 0x000fe400008f16ff */
[----:B------:R-:W2:Y:S01]  /*2d7b0*/  LDL.LU R24, [R1+0x954] ;  /* 0x0009540001187983 */ /* 0x000ea20000300800 */
[-C--:B------:R-:W-:Y:S02]  /*2d7c0*/  LEA R70, P0, R16, R0.reuse, 0x2 ;  /* 0x0000000010467211 */ /* 0x080fe400078010ff */
[----:B------:R-:W-:Y:S02]  /*2d7d0*/  LEA R68, P6, R38, R0, 0x2 ;  /* 0x0000000026447211 */ /* 0x000fe400078c10ff */
[-C--:B------:R-:W-:Y:S02]  /*2d7e0*/  LEA.HI.X.SX32 R71, R16, R250.reuse, 0x2, P0 ;  /* 0x000000fa10477211 */ /* 0x080fe400000f16ff */
[----:B------:R-:W-:Y:S01]  /*2d7f0*/  LEA.HI.X.SX32 R69, R38, R250, 0x2, P6 ;  /* 0x000000fa26457211 */ /* 0x000fe200030f16ff */
[----:B------:R-:W2:Y:S01]  /*2d800*/  LDL.LU R16, [R1+0x958] ;  /* 0x0009580001107983 */ /* 0x000ea20000300800 */
[----:B------:R-:W-:-:S04]  /*2d810*/  LEA R64, P0, R31, R0, 0x2 ;  /* 0x000000001f407211 */ /* 0x000fc800078010ff */
[----:B------:R-:W-:Y:S01]  /*2d820*/  LEA.HI.X.SX32 R65, R31, R250, 0x2, P0 ;  /* 0x000000fa1f417211 */ /* 0x000fe200000f16ff */
[----:B------:R-:W-:Y:S02]  /*2d830*/  IMAD.MOV.U32 R31, RZ, RZ, R15 ;  /* 0x000000ffff1f7224 */ /* 0x000fe400078e000f */
[----:B------:R-:W2:Y:S01]  /*2d840*/  LDL.LU R15, [R1+0x95c] ;  /* 0x00095c00010f7983 */ /* 0x000ea20000300800 */
[----:B----4-:R-:W-:-:S04]  /*2d850*/  LEA R62, P6, R22, R0, 0x2 ;  /* 0x00000000163e7211 */ /* 0x010fc800078c10ff */
[----:B------:R-:W-:Y:S01]  /*2d860*/  LEA.HI.X.SX32 R63, R22, R250, 0x2, P6 ;  /* 0x000000fa163f7211 */ /* 0x000fe200030f16ff */
[----:B------:R-:W-:Y:S02]  /*2d870*/  IMAD.MOV.U32 R22, RZ, RZ, R14 ;  /* 0x000000ffff167224 */ /* 0x000fe400078e000e */
[----:B------:R-:W4:Y:S01]  /*2d880*/  LDL.LU R14, [R1+0x960] ;  /* 0x00096000010e7983 */ /* 0x000f220000300800 */
[----:B------:R-:W-:-:S04]  /*2d890*/  LEA R66, P1, R37, R0, 0x2 ;  /* 0x0000000025427211 */ /* 0x000fc800078210ff */
[----:B------:R-:W-:Y:S02]  /*2d8a0*/  LEA.HI.X.SX32 R67, R37, R250, 0x2, P1 ;  /* 0x000000fa25437211 */ /* 0x000fe400008f16ff */
[----:B------:R-:W-:Y:S01]  /*2d8b0*/  LEA R60, P1, R29, R0, 0x2 ;  /* 0x000000001d3c7211 */ /* 0x000fe200078210ff */
[----:B------:R-:W-:-:S03]  /*2d8c0*/  IMAD R5, R59, c[0x0][0x190], RZ ;  /* 0x000064003b057a24 */ /* 0x000fc600078e02ff */
[----:B------:R-:W-:Y:S01]  /*2d8d0*/  LEA.HI.X.SX32 R61, R29, R250, 0x2, P1 ;  /* 0x000000fa1d3d7211 */ /* 0x000fe200008f16ff */
[----:B------:R-:W-:Y:S01]  /*2d8e0*/  IMAD R12, R27, c[0x0][0x190], RZ ;  /* 0x000064001b0c7a24 */ /* 0x000fe200078e02ff */
[----:B------:R-:W4:Y:S01]  /*2d8f0*/  LDL.LU R29, [R1+0x964] ;  /* 0x00096400011d7983 */ /* 0x000f220000300800 */
[CC--:B------:R-:W-:Y:S02]  /*2d900*/  LEA R58, P0, R28.reuse, R0.reuse, 0x2 ;  /* 0x000000001c3a7211 */ /* 0x0c0fe400078010ff */
[C---:B------:R-:W-:Y:S02]  /*2d910*/  LEA R56, P6, R21.reuse, R0, 0x2 ;  /* 0x0000000015387211 */ /* 0x040fe400078c10ff */
[-C--:B------:R-:W-:Y:S02]  /*2d920*/  LEA.HI.X.SX32 R59, R28, R250.reuse, 0x2, P0 ;  /* 0x000000fa1c3b7211 */ /* 0x080fe400000f16ff */
[----:B------:R-:W-:Y:S01]  /*2d930*/  LEA.HI.X.SX32 R57, R21, R250, 0x2, P6 ;  /* 0x000000fa15397211 */ /* 0x000fe200030f16ff */
[----:B------:R-:W-:Y:S01]  /*2d940*/  IMAD R27, R44, c[0x0][0x190], RZ ;  /* 0x000064002c1b7a24 */ /* 0x000fe200078e02ff */
[----:B------:R-:W4:Y:S01]  /*2d950*/  LDL.LU R28, [R1+0x968] ;  /* 0x00096800011c7983 */ /* 0x000f220000300800 */
[----:B------:R-:W-:-:S03]  /*2d960*/  IMAD.MOV.U32 R208, RZ, RZ, R25 ;  /* 0x000000ffffd07224 */ /* 0x000fc600078e0019 */
[----:B------:R-:W4:Y:S01]  /*2d970*/  LDL.LU R21, [R1+0x970] ;  /* 0x0009700001157983 */ /* 0x000f220000300800 */
[----:B------:R-:W-:-:S03]  /*2d980*/  IMAD.MOV.U32 R25, RZ, RZ, R19 ;  /* 0x000000ffff197224 */ /* 0x000fc600078e0013 */
[----:B------:R-:W4:Y:S01]  /*2d990*/  LDL.LU R222, [R1+0x96c] ;  /* 0x00096c0001de7983 */ /* 0x000f220000300800 */
[-C--:B---3--:R-:W-:Y:S02]  /*2d9a0*/  LEA R54, P1, R20, R0.reuse, 0x2 ;  /* 0x0000000014367211 */ /* 0x088fe400078210ff */
[----:B------:R-:W-:Y:S02]  /*2d9b0*/  LEA R52, P0, R36, R0, 0x2 ;  /* 0x0000000024347211 */ /* 0x000fe400078010ff */
[----:B------:R-:W-:Y:S02]  /*2d9c0*/  LEA.HI.X.SX32 R55, R20, R250, 0x2, P1 ;  /* 0x000000fa14377211 */ /* 0x000fe400008f16ff */
[C---:B------:R-:W-:Y:S01]  /*2d9d0*/  LEA R50, P6, R35.reuse, R0, 0x2 ;  /* 0x0000000023327211 */ /* 0x040fe200078c10ff */
[----:B------:R-:W3:Y:S01]  /*2d9e0*/  LDL.LU R20, [R1+0x974] ;  /* 0x0009740001147983 */ /* 0x000ee20000300800 */
[----:B------:R-:W-:Y:S02]  /*2d9f0*/  LEA.HI.X.SX32 R53, R36, R250, 0x2, P0 ;  /* 0x000000fa24357211 */ /* 0x000fe400000f16ff */
[----:B------:R-:W-:Y:S01]  /*2da00*/  LEA R48, P1, R34, R0, 0x2 ;  /* 0x0000000022307211 */ /* 0x000fe200078210ff */
[----:B------:R-:W3:Y:S01]  /*2da10*/  LDL.LU R19, [R1+0x978] ;  /* 0x0009780001137983 */ /* 0x000ee20000300800 */
[----:B------:R-:W-:-:S02]  /*2da20*/  LEA.HI.X.SX32 R51, R35, R250, 0x2, P6 ;  /* 0x000000fa23337211 */ /* 0x000fc400030f16ff */
[C---:B------:R-:W-:Y:S02]  /*2da30*/  LEA R46, P0, R33.reuse, R0, 0x2 ;  /* 0x00000000212e7211 */ /* 0x040fe400078010ff */
[-C--:B------:R-:W-:Y:S02]  /*2da40*/  LEA.HI.X.SX32 R49, R34, R250.reuse, 0x2, P1 ;  /* 0x000000fa22317211 */ /* 0x080fe400008f16ff */
[----:B------:R-:W-:Y:S02]  /*2da50*/  LEA.HI.X.SX32 R47, R33, R250, 0x2, P0 ;  /* 0x000000fa212f7211 */ /* 0x000fe400000f16ff */
[----:B--2---:R-:W-:-:S04]  /*2da60*/  LEA R44, P6, R24, R0, 0x2 ;  /* 0x00000000182c7211 */ /* 0x004fc800078c10ff */
[----:B------:R-:W-:Y:S01]  /*2da70*/  LEA.HI.X.SX32 R45, R24, R250, 0x2, P6 ;  /* 0x000000fa182d7211 */ /* 0x000fe200030f16ff */
[----:B------:R-:W-:Y:S02]  /*2da80*/  IMAD.MOV.U32 R24, RZ, RZ, R22 ;  /* 0x000000ffff187224 */ /* 0x000fe400078e0016 */
[----:B------:R-:W-:Y:S02]  /*2da90*/  IMAD.MOV.U32 R22, RZ, RZ, R10 ;  /* 0x000000ffff167224 */ /* 0x000fe400078e000a */
[----:B------:R-:W2:Y:S01]  /*2daa0*/  LDL.LU R10, [R1+0x98c] ;  /* 0x00098c00010a7983 */ /* 0x000ea20000300800 */
[----:B------:R-:W-:-:S04]  /*2dab0*/  LEA R42, P1, R16, R0, 0x2 ;  /* 0x00000000102a7211 */ /* 0x000fc800078210ff */
[----:B------:R-:W-:Y:S02]  /*2dac0*/  LEA.HI.X.SX32 R43, R16, R250, 0x2, P1 ;  /* 0x000000fa102b7211 */ /* 0x000fe400008f16ff */
[----:B------:R-:W2:Y:S01]  /*2dad0*/  LDL.LU R16, [R1+0x97c] ;  /* 0x00097c0001107983 */ /* 0x000ea20000300800 */
[----:B------:R-:W-:-:S04]  /*2dae0*/  LEA R40, P0, R15, R0, 0x2 ;  /* 0x000000000f287211 */ /* 0x000fc800078010ff */
[----:B------:R-:W-:Y:S02]  /*2daf0*/  LEA.HI.X.SX32 R41, R15, R250, 0x2, P0 ;  /* 0x000000fa0f297211 */ /* 0x000fe400000f16ff */
[----:B------:R-:W2:Y:S04]  /*2db00*/  LDL.LU R15, [R1+0x980] ;  /* 0x00098000010f7983 */ /* 0x000ea80000300800 */
[----:B------:R-:W2:Y:S01]  /*2db10*/  LDL.LU R207, [R1+0x990] ;  /* 0x0009900001cf7983 */ /* 0x000ea20000300800 */
[----:B----4-:R-:W-:-:S04]  /*2db20*/  LEA R38, P6, R14, R0, 0x2 ;  /* 0x000000000e267211 */ /* 0x010fc800078c10ff */
[----:B------:R-:W-:Y:S02]  /*2db30*/  LEA.HI.X.SX32 R39, R14, R250, 0x2, P6 ;  /* 0x000000fa0e277211 */ /* 0x000fe400030f16ff */
        /* <DEDUP_REMOVED lines=10> */
[----:B------:R-:W-:Y:S01]  /*2dbe0*/  LEA R36, P1, R29, R0, 0x2 ;  /* 0x000000001d247211 */ /* 0x000fe200078210ff */
[----:B------:R-:W-:-:S03]  /*2dbf0*/  IMAD.MOV.U32 R223, RZ, RZ, R30 ;  /* 0x000000ffffdf7224 */ /* 0x000fc600078e001e */
[----:B------:R-:W-:Y:S01]  /*2dc00*/  LEA.HI.X.SX32 R37, R29, R250, 0x2, P1 ;  /* 0x000000fa1d257211 */ /* 0x000fe200008f16ff */
[----:B------:R-:W-:Y:S01]  /*2dc10*/  IMAD.MOV.U32 R205, RZ, RZ, R32 ;  /* 0x000000ffffcd7224 */ /* 0x000fe200078e0020 */
[CC--:B------:R-:W-:Y:S01]  /*2dc20*/  LEA R30, P1, R21.reuse, R0.reuse, 0x2 ;  /* 0x00000000151e7211 */ /* 0x0c0fe200078210ff */
[----:B------:R-:W-:Y:S01]  /*2dc30*/  IMAD.MOV.U32 R209, RZ, RZ, R31 ;  /* 0x000000ffffd17224 */ /* 0x000fe200078e001f */
[C---:B------:R-:W-:Y:S01]  /*2dc40*/  LEA R32, P6, R222.reuse, R0, 0x2 ;  /* 0x00000000de207211 */ /* 0x040fe200078c10ff */
[----:B------:R-:W-:Y:S01]  /*2dc50*/  IMAD.MOV.U32 R220, RZ, RZ, R24 ;  /* 0x000000ffffdc7224 */ /* 0x000fe200078e0018 */
[-C--:B------:R-:W-:Y:S02]  /*2dc60*/  LEA.HI.X.SX32 R31, R21, R250.reuse, 0x2, P1 ;  /* 0x000000fa151f7211 */ /* 0x080fe400008f16ff */
[----:B------:R-:W-:Y:S01]  /*2dc70*/  LEA.HI.X.SX32 R33, R222, R250, 0x2, P6 ;  /* 0x000000fade217211 */ /* 0x000fe200030f16ff */
[----:B------:R-:W-:Y:S02]  /*2dc80*/  IMAD.MOV.U32 R222, RZ, RZ, R209 ;  /* 0x000000ffffde7224 */ /* 0x000fe400078e00d1 */
[----:B------:R-:W-:-:S02]  /*2dc90*/  IMAD.MOV.U32 R209, RZ, RZ, R208 ;  /* 0x000000ffffd17224 */ /* 0x000fc400078e00d0 */
[----:B------:R-:W-:Y:S02]  /*2dca0*/  IMAD.MOV.U32 R246, RZ, RZ, R26 ;  /* 0x000000fffff67224 */ /* 0x000fe400078e001a */
[----:B------:R-:W-:Y:S01]  /*2dcb0*/  IMAD.MOV.U32 R247, RZ, RZ, R25 ;  /* 0x000000fffff77224 */ /* 0x000fe200078e0019 */
[C---:B------:R-:W-:Y:S01]  /*2dcc0*/  LEA R34, P0, R28.reuse, R0, 0x2 ;  /* 0x000000001c227211 */ /* 0x040fe200078010ff */
[----:B------:R-:W-:Y:S02]  /*2dcd0*/  IMAD.MOV.U32 R208, RZ, RZ, R18 ;  /* 0x000000ffffd07224 */ /* 0x000fe400078e0012 */
[----:B------:R-:W-:Y:S01]  /*2dce0*/  IMAD.MOV.U32 R204, RZ, RZ, R27 ;  /* 0x000000ffffcc7224 */ /* 0x000fe200078e001b */
[----:B------:R-:W-:Y:S01]  /*2dcf0*/  LEA.HI.X.SX32 R35, R28, R250, 0x2, P0 ;  /* 0x000000fa1c237211 */ /* 0x000fe200000f16ff */
[----:B------:R-:W-:Y:S02]  /*2dd00*/  IMAD.MOV.U32 R216, RZ, RZ, R22 ;  /* 0x000000ffffd87224 */ /* 0x000fe400078e0016 */
[----:B------:R-:W-:-:S02]  /*2dd10*/  IMAD.MOV.U32 R230, RZ, RZ, R220 ;  /* 0x000000ffffe67224 */ /* 0x000fc400078e00dc */
[----:B------:R-:W-:Y:S02]  /*2dd20*/  IMAD.MOV.U32 R220, RZ, RZ, R12 ;  /* 0x000000ffffdc7224 */ /* 0x000fe400078e000c */
[----:B------:R-:W-:Y:S02]  /*2dd30*/  IMAD.MOV.U32 R228, RZ, RZ, R216 ;  /* 0x000000ffffe47224 */ /* 0x000fe400078e00d8 */
[----:B------:R-:W-:Y:S02]  /*2dd40*/  IMAD.MOV.U32 R216, RZ, RZ, R13 ;  /* 0x000000ffffd87224 */ /* 0x000fe400078e000d */
[----:B------:R-:W-:Y:S02]  /*2dd50*/  IMAD.MOV.U32 R217, RZ, RZ, R23 ;  /* 0x000000ffffd97224 */ /* 0x000fe400078e0017 */
[----:B------:R-:W-:Y:S02]  /*2dd60*/  IMAD.MOV.U32 R221, RZ, RZ, R17 ;  /* 0x000000ffffdd7224 */ /* 0x000fe400078e0011 */
[----:B------:R-:W-:-:S02]  /*2dd70*/  IMAD.MOV.U32 R248, RZ, RZ, R6 ;  /* 0x000000fffff87224 */ /* 0x000fc400078e0006 */
[----:B------:R-:W-:Y:S02]  /*2dd80*/  IMAD.MOV.U32 R231, RZ, RZ, R247 ;  /* 0x000000ffffe77224 */ /* 0x000fe400078e00f7 */
[----:B------:R-:W-:Y:S02]  /*2dd90*/  IMAD.MOV.U32 R247, RZ, RZ, R9 ;  /* 0x000000fffff77224 */ /* 0x000fe400078e0009 */
[----:B------:R-:W-:Y:S02]  /*2dda0*/  IMAD.MOV.U32 R251, RZ, RZ, R248 ;  /* 0x000000fffffb7224 */ /* 0x000fe400078e00f8 */
[----:B------:R-:W-:Y:S01]  /*2ddb0*/  IMAD.MOV.U32 R245, RZ, RZ, R230 ;  /* 0x000000fffff57224 */ /* 0x000fe200078e00e6 */
[CC--:B---3--:R-:W-:Y:S02]  /*2ddc0*/  LEA R26, P6, R19.reuse, R0.reuse, 0x2 ;  /* 0x00000000131a7211 */ /* 0x0c8fe400078c10ff */
[----:B------:R-:W-:Y:S02]  /*2ddd0*/  LEA R28, P0, R20, R0, 0x2 ;  /* 0x00000000141c7211 */ /* 0x000fe400078010ff */
[----:B------:R-:W-:-:S02]  /*2dde0*/  LEA.HI.X.SX32 R27, R19, R250, 0x2, P6 ;  /* 0x000000fa131b7211 */ /* 0x000fc400030f16ff */
[----:B------:R-:W-:Y:S02]  /*2ddf0*/  LEA.HI.X.SX32 R29, R20, R250, 0x2, P0 ;  /* 0x000000fa141d7211 */ /* 0x000fe400000f16ff */
[----:B--2---:R-:W-:-:S04]  /*2de00*/  LEA R24, P1, R16, R0, 0x2 ;  /* 0x0000000010187211 */ /* 0x004fc800078210ff */
[----:B------:R-:W-:Y:S02]  /*2de10*/  LEA.HI.X.SX32 R25, R16, R250, 0x2, P1 ;  /* 0x000000fa10197211 */ /* 0x000fe400008f16ff */
[----:B------:R-:W-:-:S04]  /*2de20*/  LEA R22, P0, R15, R0, 0x2 ;  /* 0x000000000f167211 */ /* 0x000fc800078010ff */
[----:B------:R-:W-:Y:S02]  /*2de30*/  LEA.HI.X.SX32 R23, R15, R250, 0x2, P0 ;  /* 0x000000fa0f177211 */ /* 0x000fe400000f16ff */
[----:B------:R-:W-:-:S04]  /*2de40*/  LEA R16, P0, R10, R0, 0x2 ;  /* 0x000000000a107211 */ /* 0x000fc800078010ff */
[----:B------:R-:W-:Y:S02]  /*2de50*/  LEA.HI.X.SX32 R17, R10, R250, 0x2, P0 ;  /* 0x000000fa0a117211 */ /* 0x000fe400000f16ff */
[----:B----4-:R-:W-:-:S04]  /*2de60*/  LEA R18, P1, R224, R0, 0x2 ;  /* 0x00000000e0127211 */ /* 0x010fc800078210ff */
[----:B------:R-:W-:Y:S02]  /*2de70*/  LEA.HI.X.SX32 R19, R224, R250, 0x2, P1 ;  /* 0x000000fae0137211 */ /* 0x000fe400008f16ff */
[-C--:B------:R-:W-:Y:S02]  /*2de80*/  LEA R20, P6, R14, R0.reuse, 0x2 ;  /* 0x000000000e147211 */ /* 0x080fe400078c10ff */
[----:B------:R-:W-:-:S04]  /*2de90*/  LEA R12, P1, R225, R0, 0x2 ;  /* 0x00000000e10c7211 */ /* 0x000fc800078210ff */
[-C--:B------:R-:W-:Y:S02]  /*2dea0*/  LEA.HI.X.SX32 R13, R225, R250.reuse, 0x2, P1 ;  /* 0x000000fae10d7211 */ /* 0x080fe400008f16ff */
[----:B------:R-:W2:Y:S04]  /*2deb0*/  LDL.LU R225, [R1+0x9b4] ;  /* 0x0009b40001e17983 */ /* 0x000ea80000300800 */
[----:B------:R-:W3:Y:S01]  /*2dec0*/  LDL.LU R249, [R1+0x9cc] ;  /* 0x0009cc0001f97983 */ /* 0x000ee20000300800 */
[----:B------:R-:W-:-:S03]  /*2ded0*/  LEA.HI.X.SX32 R21, R14, R250, 0x2, P6 ;  /* 0x000000fa0e157211 */ /* 0x000fc600030f16ff */
[----:B------:R-:W4:Y:S01]  /*2dee0*/  LDL.LU R213, [R1+0x9d0] ;  /* 0x0009d00001d57983 */ /* 0x000f220000300800 */
[----:B------:R-:W-:-:S03]  /*2def0*/  LEA R14, P6, R207, R0, 0x2 ;  /* 0x00000000cf0e7211 */ /* 0x000fc600078c10ff */
[----:B------:R-:W3:Y:S01]  /*2df00*/  LDL.LU R239, [R1+0x9b8] ;  /* 0x0009b80001ef7983 */ /* 0x000ee20000300800 */
[C---:B------:R-:W-:Y:S02]  /*2df10*/  LEA R10, P0, R234.reuse, R0, 0x2 ;  /* 0x00000000ea0a7211 */ /* 0x040fe400078010ff */
[----:B------:R-:W-:Y:S01]  /*2df20*/  LEA.HI.X.SX32 R15, R207, R250, 0x2, P6 ;  /* 0x000000facf0f7211 */ /* 0x000fe200030f16ff */
[----:B------:R-:W-:Y:S01]  /*2df30*/  IMAD.MOV.U32 R207, RZ, RZ, R8 ;  /* 0x000000ffffcf7224 */ /* 0x000fe200078e0008 */
[C---:B------:R-:W-:Y:S01]  /*2df40*/  LEA R8, P6, R229.reuse, R0, 0x2 ;  /* 0x00000000e5087211 */ /* 0x040fe200078c10ff */
[----:B------:R-:W-:Y:S01]  /*2df50*/  IMAD.MOV.U32 R224, RZ, RZ, R222 ;  /* 0x000000ffffe07224 */ /* 0x000fe200078e00de */
[----:B------:R-:W4:Y:S01]  /*2df60*/  LDL.LU R248, [R1+0x9c4] ;  /* 0x0009c40001f87983 */ /* 0x000f220000300800 */
[----:B------:R-:W-:Y:S01]  /*2df70*/  IMAD.MOV.U32 R222, RZ, RZ, R11 ;  /* 0x000000ffffde7224 */ /* 0x000fe200078e000b */
[-C--:B------:R-:W-:Y:S01]  /*2df80*/  LEA.HI.X.SX32 R11, R234, R250.reuse, 0x2, P0 ;  /* 0x000000faea0b7211 */ /* 0x080fe200000f16ff */
[----:B------:R-:W-:Y:S01]  /*2df90*/  IMAD.MOV.U32 R234, RZ, RZ, R207 ;  /* 0x000000ffffea7224 */ /* 0x000fe200078e00cf */
[----:B------:R-:W-:Y:S01]  /*2dfa0*/  LEA.HI.X.SX32 R9, R229, R250, 0x2, P6 ;  /* 0x000000fae5097211 */ /* 0x000fe200030f16ff */
[----:B------:R-:W-:Y:S01]  /*2dfb0*/  IMAD.MOV.U32 R207, RZ, RZ, R2 ;  /* 0x000000ffffcf7224 */ /* 0x000fe200078e0002 */
[----:B------:R-:W-:Y:S01]  /*2dfc0*/  LEA R2, P6, R244, R0, 0x2 ;  /* 0x00000000f4027211 */ /* 0x000fe200078c10ff */
[----:B------:R-:W-:-:S03]  /*2dfd0*/  IMAD.MOV.U32 R229, RZ, RZ, R3 ;  /* 0x000000ffffe57224 */ /* 0x000fc600078e0003 */
[----:B------:R-:W-:Y:S01]  /*2dfe0*/  LEA.HI.X.SX32 R3, R244, R250, 0x2, P6 ;  /* 0x000000faf4037211 */ /* 0x000fe200030f16ff */
[----:B------:R-:W-:Y:S02]  /*2dff0*/  IMAD.MOV.U32 R244, RZ, RZ, R245 ;  /* 0x000000fffff47224 */ /* 0x000fe400078e00f5 */
[----:B------:R-:W4:Y:S01]  /*2e000*/  LDL.LU R245, [R1+0x9c8] ;  /* 0x0009c80001f57983 */ /* 0x000f220000300800 */
[----:B------:R-:W-:Y:S01]  /*2e010*/  IMAD.MOV.U32 R242, RZ, RZ, R7 ;  /* 0x000000fffff27224 */ /* 0x000fe200078e0007 */
[-C--:B------:R-:W-:Y:S01]  /*2e020*/  LEA R6, P1, R241, R0.reuse, 0x2 ;  /* 0x00000000f1067211 */ /* 0x080fe200078210ff */
[----:B------:R-:W-:Y:S02]  /*2e030*/  IMAD.MOV.U32 R230, RZ, RZ, R224 ;  /* 0x000000ffffe67224 */ /* 0x000fe400078e00e0 */
[----:B------:R-:W-:Y:S02]  /*2e040*/  IMAD.MOV.U32 R224, RZ, RZ, R223 ;  /* 0x000000ffffe07224 */ /* 0x000fe400078e00df */
[----:B------:R-:W-:Y:S01]  /*2e050*/  IMAD.MOV.U32 R223, RZ, RZ, R4 ;  /* 0x000000ffffdf7224 */ /* 0x000fe200078e0004 */
[----:B------:R-:W-:Y:S01]  /*2e060*/  LEA R4, P0, R243, R0, 0x2 ;  /* 0x00000000f3047211 */ /* 0x000fe200078010ff */
[----:B------:R-:W-:Y:S01]  /*2e070*/  IMAD.MOV.U32 R238, RZ, RZ, R231 ;  /* 0x000000ffffee7224 */ /* 0x000fe200078e00e7 */
[----:B------:R-:W-:Y:S01]  /*2e080*/  LEA.HI.X.SX32 R7, R241, R250, 0x2, P1 ;  /* 0x000000faf1077211 */ /* 0x000fe200008f16ff */
[----:B------:R-:W-:Y:S01]  /*2e090*/  IMAD.MOV.U32 R231, RZ, RZ, R228 ;  /* 0x000000ffffe77224 */ /* 0x000fe200078e00e4 */
[----:B------:R-:W-:Y:S01]  /*2e0a0*/  LEA R202, P1, R242, R0, 0x2 ;  /* 0x00000000f2ca7211 */ /* 0x000fe200078210ff */
[----:B------:R-:W-:-:S02]  /*2e0b0*/  IMAD.MOV.U32 R203, RZ, RZ, R242 ;  /* 0x000000ffffcb7224 */ /* 0x000fc400078e00f2 */
[----:B------:R-:W-:Y:S02]  /*2e0c0*/  IMAD.MOV.U32 R228, RZ, RZ, R222 ;  /* 0x000000ffffe47224 */ /* 0x000fe400078e00de */
[----:B------:R-:W-:Y:S01]  /*2e0d0*/  IMAD.MOV.U32 R222, RZ, RZ, R5 ;  /* 0x000000ffffde7224 */ /* 0x000fe200078e0005 */
[----:B------:R-:W-:Y:S02]  /*2e0e0*/  LEA.HI.X.SX32 R5, R243, R250, 0x2, P0 ;  /* 0x000000faf3057211 */ /* 0x000fe400000f16ff */
[----:B------:R-:W-:Y:S02]  /*2e0f0*/  LEA R240, P0, R235, R0, 0x2 ;  /* 0x00000000ebf07211 */ /* 0x000fe400078010ff */
[-C--:B------:R-:W-:Y:S02]  /*2e100*/  LEA.HI.X.SX32 R203, R203, R250.reuse, 0x2, P1 ;  /* 0x000000facbcb7211 */ /* 0x080fe400008f16ff */
[----:B------:R-:W-:-:S03]  /*2e110*/  LEA.HI.X.SX32 R241, R235, R250, 0x2, P0 ;  /* 0x000000faebf17211 */ /* 0x000fc600000f16ff */
[----:B------:R-:W-:Y:S04]  /*2e120*/  STL.64 [R1+0x6e8], R202 ;  /* 0x0006e8ca01007387 */ /* 0x000fe80000100a00 */
[----:B------:R-:W4:Y:S04]  /*2e130*/  LDL.LU R235, [R1+0x9e0] ;  /* 0x0009e00001eb7983 */ /* 0x000f280000300800 */
[----:B------:R1:W-:Y:S02]  /*2e140*/  STL.64 [R1+0x720], R240 ;  /* 0x000720f001007387 */ /* 0x0003e40000100a00 */
[----:B-1----:R-:W-:Y:S01]  /*2e150*/  IMAD.MOV.U32 R241, RZ, RZ, R251 ;  /* 0x000000fffff17224 */ /* 0x002fe200078e00fb */
[----:B------:R-:W-:-:S04]  /*2e160*/  LEA R240, P0, R251, R0, 0x2 ;  /* 0x00000000fbf07211 */ /* 0x000fc800078010ff */
[----:B------:R-:W-:Y:S02]  /*2e170*/  LEA.HI.X.SX32 R241, R241, R250, 0x2, P0 ;  /* 0x000000faf1f17211 */ /* 0x000fe400000f16ff */
[----:B--2---:R-:W-:-:S04]  /*2e180*/  LEA R242, P6, R225, R0, 0x2 ;  /* 0x00000000e1f27211 */ /* 0x004fc800078c10ff */
[----:B------:R-:W-:Y:S02]  /*2e190*/  LEA.HI.X.SX32 R243, R225, R250, 0x2, P6 ;  /* 0x000000fae1f37211 */ /* 0x000fe400030f16ff */
[----:B------:R-:W2:Y:S01]  /*2e1a0*/  LDL.LU R225, [R1+0x9e4] ;  /* 0x0009e40001e17983 */ /* 0x000ea20000300800 */
[----:B---3--:R-:W-:-:S04]  /*2e1b0*/  LEA R202, P1, R239, R0, 0x2 ;  /* 0x00000000efca7211 */ /* 0x008fc800078210ff */
[----:B------:R-:W-:Y:S01]  /*2e1c0*/  LEA.HI.X.SX32 R203, R239, R250, 0x2, P1 ;  /* 0x000000faefcb7211 */ /* 0x000fe200008f16ff */
[----:B------:R1:W-:Y:S04]  /*2e1d0*/  STL.64 [R1+0x718], R242 ;  /* 0x000718f201007387 */ /* 0x0003e80000100a00 */
[----:B------:R3:W-:Y:S01]  /*2e1e0*/  STL.64 [R1+0x710], R202 ;  /* 0x000710ca01007387 */ /* 0x0007e20000100a00 */
[----:B-1----:R-:W-:Y:S01]  /*2e1f0*/  IMAD.MOV.U32 R243, RZ, RZ, R244 ;  /* 0x000000fffff37224 */ /* 0x002fe200078e00f4 */
[-C--:B------:R-:W-:Y:S01]  /*2e200*/  LEA R242, P6, R236, R0.reuse, 0x2 ;  /* 0x00000000ecf27211 */ /* 0x080fe200078c10ff */
[----:B------:R-:W-:Y:S01]  /*2e210*/  IMAD.MOV.U32 R244, RZ, RZ, R238 ;  /* 0x000000fffff47224 */ /* 0x000fe200078e00ee */
[----:B---3--:R1:W5:Y:S01]  /*2e220*/  LDL.LU.64 R202, [R1+0x2bc0] ;  /* 0x002bc00001ca7983 */ /* 0x0083620000300a00 */
[----:B----4-:R-:W-:-:S03]  /*2e230*/  LEA R238, P1, R248, R0, 0x2 ;  /* 0x00000000f8ee7211 */ /* 0x010fc600078210ff */
[----:B------:R-:W3:Y:S04]  /*2e240*/  LDL.LU R251, [R1+0x9d8] ;  /* 0x0009d80001fb7983 */ /* 0x000ee80000300800 */
[----:B------:R4:W-:Y:S01]  /*2e250*/  STL.64 [R1+0x708], R240 ;  /* 0x000708f001007387 */ /* 0x0009e20000100a00 */
[-C--:B------:R-:W-:Y:S01]  /*2e260*/  LEA.HI.X.SX32 R239, R248, R250.reuse, 0x2, P1 ;  /* 0x000000faf8ef7211 */ /* 0x080fe200008f16ff */
[----:B----4-:R-:W-:Y:S01]  /*2e270*/  IMAD.MOV.U32 R241, RZ, RZ, R243 ;  /* 0x000000fffff17224 */ /* 0x010fe200078e00f3 */
[----:B------:R-:W-:Y:S02]  /*2e280*/  LEA.HI.X.SX32 R243, R236, R250, 0x2, P6 ;  /* 0x000000faecf37211 */ /* 0x000fe400030f16ff */
[----:B------:R-:W4:Y:S01]  /*2e290*/  LDL.LU R236, [R1+0x2bbc] ;  /* 0x002bbc0001ec7983 */ /* 0x000f220000300800 */
[----:B------:R-:W-:-:S03]  /*2e2a0*/  LEA R240, P0, R245, R0, 0x2 ;  /* 0x00000000f5f07211 */ /* 0x000fc600078010ff */
[----:B------:R1:W-:Y:S04]  /*2e2b0*/  STL.64 [R1+0x700], R242 ;  /* 0x000700f201007387 */ /* 0x0003e80000100a00 */
[----:B------:R-:W4:Y:S04]  /*2e2c0*/  LDL.LU R248, [R1+0x9f8] ;  /* 0x0009f80001f87983 */ /* 0x000f280000300800 */
[----:B------:R1:W-:Y:S02]  /*2e2d0*/  STL.64 [R1+0x6f8], R238 ;  /* 0x0006f8ee01007387 */ /* 0x0003e40000100a00 */
[----:B-1----:R-:W-:-:S04]  /*2e2e0*/  LEA R242, P6, R249, R0, 0x2 ;  /* 0x00000000f9f27211 */ /* 0x002fc800078c10ff */
[-C--:B------:R-:W-:Y:S01]  /*2e2f0*/  LEA.HI.X.SX32 R243, R249, R250.reuse, 0x2, P6 ;  /* 0x000000faf9f37211 */ /* 0x080fe200030f16ff */
[----:B------:R-:W-:Y:S01]  /*2e300*/  IMAD.MOV.U32 R239, RZ, RZ, R241 ;  /* 0x000000ffffef7224 */ /* 0x000fe200078e00f1 */
[----:B------:R-:W-:Y:S01]  /*2e310*/  LEA.HI.X.SX32 R241, R245, R250, 0x2, P0 ;  /* 0x000000faf5f17211 */ /* 0x000fe200000f16ff */
[----:B------:R-:W-:-:S04]  /*2e320*/  IMAD.MOV.U32 R245, RZ, RZ, R230 ;  /* 0x000000fffff57224 */ /* 0x000fc800078e00e6 */
[----:B------:R1:W-:Y:S01]  /*2e330*/  STL.64 [R1+0x6f0], R240 ;  /* 0x0006f0f001007387 */ /* 0x0003e20000100a00 */
[----:B------:R-:W-:-:S03]  /*2e340*/  IMAD.MOV.U32 R249, RZ, RZ, R229 ;  /* 0x000000fffff97224 */ /* 0x000fc600078e00e5 */
[----:B------:R-:W4:Y:S04]  /*2e350*/  LDL.LU R230, [R1+0x9fc] ;  /* 0x0009fc0001e67983 */ /* 0x000f280000300800 */
[----:B------:R1:W-:Y:S02]  /*2e360*/  STL.64 [R1+0x728], R242 ;  /* 0x000728f201007387 */ /* 0x0003e40000100a00 */
[-C--:B-1----:R-:W-:Y:S01]  /*2e370*/  LEA R240, P0, R244, R0.reuse, 0x2 ;  /* 0x00000000f4f07211 */ /* 0x082fe200078010ff */
[----:B------:R-:W-:Y:S02]  /*2e380*/  IMAD.MOV.U32 R241, RZ, RZ, R244 ;  /* 0x000000fffff17224 */ /* 0x000fe400078e00f4 */
[----:B------:R-:W4:Y:S04]  /*2e390*/  LDL.LU R244, [R1+0x9f0] ;  /* 0x0009f00001f47983 */ /* 0x000f280000300800 */
[----:B------:R-:W4:Y:S01]  /*2e3a0*/  LDL.LU R229, [R1+0x9f4] ;  /* 0x0009f40001e57983 */ /* 0x000f220000300800 */
[----:B------:R-:W-:Y:S01]  /*2e3b0*/  LEA R238, P1, R213, R0, 0x2 ;  /* 0x00000000d5ee7211 */ /* 0x000fe200078210ff */
[----:B------:R-:W-:-:S03]  /*2e3c0*/  IMAD.MOV.U32 R243, RZ, RZ, R239 ;  /* 0x000000fffff37224 */ /* 0x000fc600078e00ef */
[-C--:B------:R-:W-:Y:S02]  /*2e3d0*/  LEA.HI.X.SX32 R239, R213, R250.reuse, 0x2, P1 ;  /* 0x000000fad5ef7211 */ /* 0x080fe400008f16ff */
[----:B------:R-:W4:Y:S01]  /*2e3e0*/  LDL.LU R213, [R1+0x2bb8] ;  /* 0x002bb80001d57983 */ /* 0x000f220000300800 */
[----:B------:R-:W-:-:S03]  /*2e3f0*/  LEA.HI.X.SX32 R241, R241, R250, 0x2, P0 ;  /* 0x000000faf1f17211 */ /* 0x000fc600000f16ff */
[----:B------:R1:W-:Y:S04]  /*2e400*/  STL.64 [R1+0x750], R238 ;  /* 0x000750ee01007387 */ /* 0x0003e80000100a00 */
[----:B------:R1:W-:Y:S02]  /*2e410*/  STL.64 [R1+0x748], R240 ;  /* 0x000748f001007387 */ /* 0x0003e40000100a00 */
[----:B-1----:R-:W-:Y:S01]  /*2e420*/  IMAD.MOV.U32 R239, RZ, RZ, R243 ;  /* 0x000000ffffef7224 */ /* 0x002fe200078e00f3 */
[----:B------:R-:W-:-:S04]  /*2e430*/  LEA R238, P1, R243, R0, 0x2 ;  /* 0x00000000f3ee7211 */ /* 0x000fc800078210ff */
[----:B------:R-:W-:Y:S02]  /*2e440*/  LEA.HI.X.SX32 R239, R239, R250, 0x2, P1 ;  /* 0x000000faefef7211 */ /* 0x000fe400008f16ff */
[----:B------:R-:W-:-:S04]  /*2e450*/  LEA R240, P0, R235, R0, 0x2 ;  /* 0x00000000ebf07211 */ /* 0x000fc800078010ff */
[----:B------:R-:W-:Y:S01]  /*2e460*/  LEA.HI.X.SX32 R241, R235, R250, 0x2, P0 ;  /* 0x000000faebf17211 */ /* 0x000fe200000f16ff */
[----:B------:R-:W-:Y:S01]  /*2e470*/  IMAD.MOV.U32 R235, RZ, RZ, R249 ;  /* 0x000000ffffeb7224 */ /* 0x000fe200078e00f9 */
[----:B---3--:R-:W-:-:S04]  /*2e480*/  LEA R242, P6, R251, R0, 0x2 ;  /* 0x00000000fbf27211 */ /* 0x008fc800078c10ff */
[----:B------:R-:W-:Y:S02]  /*2e490*/  LEA.HI.X.SX32 R243, R251, R250, 0x2, P6 ;  /* 0x000000fafbf37211 */ /* 0x000fe400030f16ff */
[----:B------:R-:W3:Y:S04]  /*2e4a0*/  LDL.LU R251, [R1+0xa04] ;  /* 0x000a040001fb7983 */ /* 0x000ee80000300800 */
[----:B------:R2:W-:Y:S04]  /*2e4b0*/  STL.64 [R1+0x740], R242 ;  /* 0x000740f201007387 */ /* 0x0005e80000100a00 */
[----:B------:R1:W-:Y:S01]  /*2e4c0*/  STL.64 [R1+0x738], R238 ;  /* 0x000738ee01007387 */ /* 0x0003e20000100a00 */
[-C--:B--2---:R-:W-:Y:S01]  /*2e4d0*/  LEA R242, P6, R225, R0.reuse, 0x2 ;  /* 0x00000000e1f27211 */ /* 0x084fe200078c10ff */
[----:B-1----:R-:W-:Y:S01]  /*2e4e0*/  IMAD.MOV.U32 R239, RZ, RZ, R245 ;  /* 0x000000ffffef7224 */ /* 0x002fe200078e00f5 */
[----:B------:R-:W-:-:S02]  /*2e4f0*/  LEA R238, P1, R245, R0, 0x2 ;  /* 0x00000000f5ee7211 */ /* 0x000fc400078210ff */
[-C--:B------:R-:W-:Y:S01]  /*2e500*/  LEA.HI.X.SX32 R243, R225, R250.reuse, 0x2, P6 ;  /* 0x000000fae1f37211 */ /* 0x080fe200030f16ff */
[----:B------:R1:W-:Y:S01]  /*2e510*/  STL.64 [R1+0x730], R240 ;  /* 0x000730f001007387 */ /* 0x0003e20000100a00 */
[----:B------:R-:W-:Y:S01]  /*2e520*/  LEA.HI.X.SX32 R239, R239, R250, 0x2, P1 ;  /* 0x000000faefef7211 */ /* 0x000fe200008f16ff */
[----:B------:R-:W-:Y:S01]  /*2e530*/  IMAD.MOV.U32 R245, RZ, RZ, R234 ;  /* 0x000000fffff57224 */ /* 0x000fe200078e00ea */
[----:B------:R-:W-:Y:S01]  /*2e540*/  LEA R234, P0, R249, R0, 0x2 ;  /* 0x00000000f9ea7211 */ /* 0x000fe200078010ff */
[----:B------:R-:W-:Y:S01]  /*2e550*/  IMAD.MOV.U32 R225, RZ, RZ, R247 ;  /* 0x000000ffffe17224 */ /* 0x000fe200078e00f7 */
[----:B-1----:R-:W2:Y:S04]  /*2e560*/  LDL.LU.64 R240, [R1+0x2bb0] ;  /* 0x002bb00001f07983 */ /* 0x002ea80000300a00 */
[----:B------:R4:W-:Y:S04]  /*2e570*/  STL.64 [R1+0x758], R242 ;  /* 0x000758f201007387 */ /* 0x0009e80000100a00 */
[----:B------:R-:W2:Y:S01]  /*2e580*/  LDL.LU R249, [R1+0xa08] ;  /* 0x000a080001f97983 */ /* 0x000ea20000300800 */
[----:B------:R-:W-:-:S03]  /*2e590*/  LEA.HI.X.SX32 R235, R235, R250, 0x2, P0 ;  /* 0x000000faebeb7211 */ /* 0x000fc600000f16ff */
[----:B------:R-:W2:Y:S04]  /*2e5a0*/  LDL.LU R247, [R1+0xa0c] ;  /* 0x000a0c0001f77983 */ /* 0x000ea80000300800 */
[----:B------:R1:W-:Y:S01]  /*2e5b0*/  STL.64 [R1+0x760], R238 ;  /* 0x000760ee01007387 */ /* 0x0003e20000100a00 */
[----:B----4-:R-:W-:-:S04]  /*2e5c0*/  LEA R242, P6, R244, R0, 0x2 ;  /* 0x00000000f4f27211 */ /* 0x010fc800078c10ff */
[----:B------:R-:W-:Y:S02]  /*2e5d0*/  LEA.HI.X.SX32 R243, R244, R250, 0x2, P6 ;  /* 0x000000faf4f37211 */ /* 0x000fe400030f16ff */
[C---:B-1----:R-:W-:Y:S01]  /*2e5e0*/  LEA R238, P1, R229.reuse, R0, 0x2 ;  /* 0x00000000e5ee7211 */ /* 0x042fe200078210ff */
[----:B------:R1:W-:Y:S03]  /*2e5f0*/  STL.64 [R1+0x768], R234 ;  /* 0x000768ea01007387 */ /* 0x0003e60000100a00 */
[----:B------:R-:W-:Y:S01]  /*2e600*/  LEA.HI.X.SX32 R239, R229, R250, 0x2, P1 ;  /* 0x000000fae5ef7211 */ /* 0x000fe200008f16ff */
[----:B------:R4:W-:Y:S04]  /*2e610*/  STL.64 [R1+0x770], R242 ;  /* 0x000770f201007387 */ /* 0x0009e80000100a00 */
[----:B------:R4:W-:Y:S01]  /*2e620*/  STL.64 [R1+0x778], R238 ;  /* 0x000778ee01007387 */ /* 0x0009e20000100a00 */
[----:B-1----:R-:W-:-:S02]  /*2e630*/  LEA R234, P0, R248, R0, 0x2 ;  /* 0x00000000f8ea7211 */ /* 0x002fc400078010ff */
[----:B----4-:R-:W-:Y:S02]  /*2e640*/  LEA R242, P6, R230, R0, 0x2 ;  /* 0x00000000e6f27211 */ /* 0x010fe400078c10ff */
[-C--:B------:R-:W-:Y:S01]  /*2e650*/  LEA.HI.X.SX32 R235, R248, R250.reuse, 0x2, P0 ;  /* 0x000000faf8eb7211 */ /* 0x080fe200000f16ff */
[----:B------:R-:W4:Y:S01]  /*2e660*/  LDL.LU R239, [R1+0xa20] ;  /* 0x000a200001ef7983 */ /* 0x000f220000300800 */
[----:B------:R-:W-:Y:S01]  /*2e670*/  LEA.HI.X.SX32 R243, R230, R250, 0x2, P6 ;  /* 0x000000fae6f37211 */ /* 0x000fe200030f16ff */
[----:B------:R-:W-:Y:S02]  /*2e680*/  IMAD.MOV.U32 R244, RZ, RZ, R231 ;  /* 0x000000fffff47224 */ /* 0x000fe400078e00e7 */
[----:B------:R-:W4:Y:S01]  /*2e690*/  LDL.LU R231, [R1+0xa30] ;  /* 0x000a300001e77983 */ /* 0x000f220000300800 */
[----:B------:R-:W-:-:S03]  /*2e6a0*/  IMAD.MOV.U32 R230, RZ, RZ, R225 ;  /* 0x000000ffffe67224 */ /* 0x000fc600078e00e1 */
[----:B------:R-:W4:Y:S01]  /*2e6b0*/  LDL.LU R248, [R1+0xa24] ;  /* 0x000a240001f87983 */ /* 0x000f220000300800 */
[----:B------:R-:W-:-:S03]  /*2e6c0*/  IMAD.MOV.U32 R225, RZ, RZ, R221 ;  /* 0x000000ffffe17224 */ /* 0x000fc600078e00dd */
[----:B------:R3:W-:Y:S01]  /*2e6d0*/  STL.64 [R1+0x780], R234 ;  /* 0x000780ea01007387 */ /* 0x0007e20000100a00 */
[----:B------:R-:W-:Y:S01]  /*2e6e0*/  IMAD.MOV.U32 R238, RZ, RZ, R228 ;  /* 0x000000ffffee7224 */ /* 0x000fe200078e00e4 */
[----:B------:R-:W-:Y:S02]  /*2e6f0*/  LEA R228, P1, R245, R0, 0x2 ;  /* 0x00000000f5e47211 */ /* 0x000fe400078210ff */
[----:B------:R-:W-:Y:S01]  /*2e700*/  STL.64 [R1+0x788], R242 ;  /* 0x000788f201007387 */ /* 0x000fe20000100a00 */
[----:B------:R-:W-:-:S03]  /*2e710*/  IMAD.MOV.U32 R229, RZ, RZ, R245 ;  /* 0x000000ffffe57224 */ /* 0x000fc600078e00f5 */
[----:B------:R-:W4:Y:S04]  /*2e720*/  LDL.LU R221, [R1+0xa28] ;  /* 0x000a280001dd7983 */ /* 0x000f280000300800 */
[----:B------:R-:W4:Y:S01]  /*2e730*/  LDL.LU R245, [R1+0xa2c] ;  /* 0x000a2c0001f57983 */ /* 0x000f220000300800 */
[----:B------:R-:W-:-:S05]  /*2e740*/  LEA.HI.X.SX32 R229, R229, R250, 0x2, P1 ;  /* 0x000000fae5e57211 */ /* 0x000fca00008f16ff */
[----:B------:R-:W-:Y:S01]  /*2e750*/  STL.64 [R1+0x790], R228 ;  /* 0x000790e401007387 */ /* 0x000fe20000100a00 */
[----:B---3--:R-:W-:-:S04]  /*2e760*/  LEA R234, P0, R251, R0, 0x2 ;  /* 0x00000000fbea7211 */ /* 0x008fc800078010ff */
[----:B------:R-:W-:-:S05]  /*2e770*/  LEA.HI.X.SX32 R235, R251, R250, 0x2, P0 ;  /* 0x000000fafbeb7211 */ /* 0x000fca00000f16ff */
[----:B------:R1:W-:Y:S02]  /*2e780*/  STL.64 [R1+0x798], R234 ;  /* 0x000798ea01007387 */ /* 0x0003e40000100a00 */
[----:B-1----:R-:W-:Y:S01]  /*2e790*/  IMAD.MOV.U32 R235, RZ, RZ, R244 ;  /* 0x000000ffffeb7224 */ /* 0x002fe200078e00f4 */
[----:B------:R-:W-:Y:S01]  /*2e7a0*/  LEA R234, P0, R244, R0, 0x2 ;  /* 0x00000000f4ea7211 */ /* 0x000fe200078010ff */
[----:B------:R-:W-:-:S03]  /*2e7b0*/  IMAD.MOV.U32 R244, RZ, RZ, R238 ;  /* 0x000000fffff47224 */ /* 0x000fc600078e00ee */
[----:B------:R-:W-:Y:S02]  /*2e7c0*/  LEA.HI.X.SX32 R235, R235, R250, 0x2, P0 ;  /* 0x000000faebeb7211 */ /* 0x000fe400000f16ff */
[-C--:B--2---:R-:W-:Y:S02]  /*2e7d0*/  LEA R242, P6, R249, R0.reuse, 0x2 ;  /* 0x00000000f9f27211 */ /* 0x084fe400078c10ff */
[----:B------:R-:W-:Y:S02]  /*2e7e0*/  LEA R228, P1, R247, R0, 0x2 ;  /* 0x00000000f7e47211 */ /* 0x000fe400078210ff */
[-C--:B------:R-:W-:Y:S02]  /*2e7f0*/  LEA.HI.X.SX32 R243, R249, R250.reuse, 0x2, P6 ;  /* 0x000000faf9f37211 */ /* 0x080fe400030f16ff */
[----:B------:R-:W-:-:S03]  /*2e800*/  LEA.HI.X.SX32 R229, R247, R250, 0x2, P1 ;  /* 0x000000faf7e57211 */ /* 0x000fc600008f16ff */
[----:B------:R1:W-:Y:S04]  /*2e810*/  STL.64 [R1+0x7a0], R242 ;  /* 0x0007a0f201007387 */ /* 0x0003e80000100a00 */
[----:B------:R4:W-:Y:S04]  /*2e820*/  STL.64 [R1+0x7a8], R228 ;  /* 0x0007a8e401007387 */ /* 0x0009e80000100a00 */
[----:B------:R-:W2:Y:S01]  /*2e830*/  LDL.LU R251, [R1+0xa38] ;  /* 0x000a380001fb7983 */ /* 0x000ea20000300800 */
[----:B-1----:R-:W-:Y:S01]  /*2e840*/  IMAD.MOV.U32 R243, RZ, RZ, R224 ;  /* 0x000000fffff37224 */ /* 0x002fe200078e00e0 */
[----:B------:R-:W-:-:S02]  /*2e850*/  LEA R242, P6, R224, R0, 0x2 ;  /* 0x00000000e0f27211 */ /* 0x000fc400078c10ff */
[----:B------:R-:W3:Y:S01]  /*2e860*/  LDL.LU R238, [R1+0xa3c] ;  /* 0x000a3c0001ee7983 */ /* 0x000ee20000300800 */
[----:B------:R-:W-:Y:S01]  /*2e870*/  IMAD.MOV.U32 R224, RZ, RZ, R217 ;  /* 0x000000ffffe07224 */ /* 0x000fe200078e00d9 */
[----:B------:R-:W-:Y:S02]  /*2e880*/  LEA.HI.X.SX32 R243, R243, R250, 0x2, P6 ;  /* 0x000000faf3f37211 */ /* 0x000fe400030f16ff */
[----:B------:R-:W3:Y:S04]  /*2e890*/  LDL.LU R217, [R1+0xa40] ;  /* 0x000a400001d97983 */ /* 0x000ee80000300800 */
[----:B------:R-:W3:Y:S04]  /*2e8a0*/  LDL.LU R249, [R1+0xa44] ;  /* 0x000a440001f97983 */ /* 0x000ee80000300800 */
[----:B------:R-:W3:Y:S01]  /*2e8b0*/  LDL.LU R247, [R1+0xa48] ;  /* 0x000a480001f77983 */ /* 0x000ee20000300800 */
[----:B----4-:R-:W-:-:S03]  /*2e8c0*/  LEA R228, P1, R239, R0, 0x2 ;  /* 0x00000000efe47211 */ /* 0x010fc600078210ff */
[----:B------:R1:W-:Y:S01]  /*2e8d0*/  STL.64 [R1+0x7b0], R234 ;  /* 0x0007b0ea01007387 */ /* 0x0003e20000100a00 */
[----:B------:R-:W-:-:S03]  /*2e8e0*/  LEA.HI.X.SX32 R229, R239, R250, 0x2, P1 ;  /* 0x000000faefe57211 */ /* 0x000fc600008f16ff */
[----:B------:R4:W-:Y:S04]  /*2e8f0*/  STL.64 [R1+0x7b8], R242 ;  /* 0x0007b8f201007387 */ /* 0x0009e80000100a00 */
[----:B------:R-:W3:Y:S01]  /*2e900*/  LDL.LU R239, [R1+0x2ba8] ;  /* 0x002ba80001ef7983 */ /* 0x000ee20000300800 */
[----:B-1----:R-:W-:-:S03]  /*2e910*/  LEA R234, P0, R248, R0, 0x2 ;  /* 0x00000000f8ea7211 */ /* 0x002fc600078010ff */
[----:B------:R1:W-:Y:S01]  /*2e920*/  STL.64 [R1+0x7c0], R228 ;  /* 0x0007c0e401007387 */ /* 0x0003e20000100a00 */
[----:B------:R-:W-:Y:S02]  /*2e930*/  LEA.HI.X.SX32 R235, R248, R250, 0x2, P0 ;  /* 0x000000faf8eb7211 */ /* 0x000fe400000f16ff */
[----:B----4-:R-:W-:-:S04]  /*2e940*/  LEA R242, P6, R221, R0, 0x2 ;  /* 0x00000000ddf27211 */ /* 0x010fc800078c10ff */
[----:B------:R-:W-:Y:S02]  /*2e950*/  LEA.HI.X.SX32 R243, R221, R250, 0x2, P6 ;  /* 0x000000faddf37211 */ /* 0x000fe400030f16ff */
[C---:B-1----:R-:W-:Y:S01]  /*2e960*/  LEA R228, P1, R245.reuse, R0, 0x2 ;  /* 0x00000000f5e47211 */ /* 0x042fe200078210ff */
[----:B------:R1:W-:Y:S03]  /*2e970*/  STL.64 [R1+0x7c8], R234 ;  /* 0x0007c8ea01007387 */ /* 0x0003e60000100a00 */
[----:B------:R-:W-:Y:S01]  /*2e980*/  LEA.HI.X.SX32 R229, R245, R250, 0x2, P1 ;  /* 0x000000faf5e57211 */ /* 0x000fe200008f16ff */
[----:B------:R4:W-:Y:S01]  /*2e990*/  STL.64 [R1+0x7d0], R242 ;  /* 0x0007d0f201007387 */ /* 0x0009e20000100a00 */
[----:B-1----:R-:W-:-:S03]  /*2e9a0*/  LEA R234, P0, R231, R0, 0x2 ;  /* 0x00000000e7ea7211 */ /* 0x002fc600078010ff */
[----:B----4-:R-:W4:Y:S01]  /*2e9b0*/  LDL.LU.64 R242, [R1+0x2ba0] ;  /* 0x002ba00001f27983 */ /* 0x010f220000300a00 */
[----:B------:R-:W-:-:S03]  /*2e9c0*/  LEA.HI.X.SX32 R235, R231, R250, 0x2, P0 ;  /* 0x000000fae7eb7211 */ /* 0x000fc600000f16ff */
[----:B------:R1:W-:Y:S04]  /*2e9d0*/  STL.64 [R1+0x7d8], R228 ;  /* 0x0007d8e401007387 */ /* 0x0003e80000100a00 */
[----:B-1----:R-:W4:Y:S04]  /*2e9e0*/  LDL.LU R229, [R1+0xa58] ;  /* 0x000a580001e57983 */ /* 0x002f280000300800 */
[----:B------:R-:W4:Y:S04]  /*2e9f0*/  LDL.LU R228, [R1+0xa5c] ;  /* 0x000a5c0001e47983 */ /* 0x000f280000300800 */
[----:B------:R-:W4:Y:S01]  /*2ea00*/  LDL.LU R231, [R1+0xa54] ;  /* 0x000a540001e77983 */ /* 0x000f220000300800 */
[----:B------:R-:W-:Y:S01]  /*2ea10*/  IMAD.MOV.U32 R248, RZ, RZ, R220 ;  /* 0x000000fffff87224 */ /* 0x000fe200078e00dc */
[----:B------:R-:W-:Y:S01]  /*2ea20*/  LEA R220, P6, R244, R0, 0x2 ;  /* 0x00000000f4dc7211 */ /* 0x000fe200078c10ff */
[----:B------:R-:W-:Y:S01]  /*2ea30*/  IMAD.MOV.U32 R221, RZ, RZ, R244 ;  /* 0x000000ffffdd7224 */ /* 0x000fe200078e00f4 */
[----:B------:R3:W-:Y:S04]  /*2ea40*/  STL.64 [R1+0x7e0], R234 ;  /* 0x0007e0ea01007387 */ /* 0x0007e80000100a00 */
[----:B------:R-:W-:-:S05]  /*2ea50*/  LEA.HI.X.SX32 R221, R221, R250, 0x2, P6 ;  /* 0x000000fadddd7211 */ /* 0x000fca00030f16ff */
[----:B------:R1:W-:Y:S01]  /*2ea60*/  STL.64 [R1+0x7e8], R220 ;  /* 0x0007e8dc01007387 */ /* 0x0003e20000100a00 */
[CC--:B--2---:R-:W-:Y:S02]  /*2ea70*/  LEA R244, P1, R251.reuse, R0.reuse, 0x2 ;  /* 0x00000000fbf47211 */ /* 0x0c4fe400078210ff */
[C---:B---3--:R-:W-:Y:S02]  /*2ea80*/  LEA R234, P0, R238.reuse, R0, 0x2 ;  /* 0x00000000eeea7211 */ /* 0x048fe400078010ff */
[----:B------:R-:W-:Y:S02]  /*2ea90*/  LEA.HI.X.SX32 R245, R251, R250, 0x2, P1 ;  /* 0x000000fafbf57211 */ /* 0x000fe400008f16ff */
[C---:B-1----:R-:W-:Y:S02]  /*2eaa0*/  LEA R220, P6, R217.reuse, R0, 0x2 ;  /* 0x00000000d9dc7211 */ /* 0x042fe400078c10ff */
[-C--:B------:R-:W-:Y:S02]  /*2eab0*/  LEA.HI.X.SX32 R235, R238, R250.reuse, 0x2, P0 ;  /* 0x000000faeeeb7211 */ /* 0x080fe400000f16ff */
[----:B------:R-:W-:Y:S01]  /*2eac0*/  LEA.HI.X.SX32 R221, R217, R250, 0x2, P6 ;  /* 0x000000fad9dd7211 */ /* 0x000fe200030f16ff */
[----:B------:R1:W-:Y:S04]  /*2ead0*/  STL.64 [R1+0x7f0], R244 ;  /* 0x0007f0f401007387 */ /* 0x0003e80000100a00 */
[----:B------:R2:W-:Y:S04]  /*2eae0*/  STL.64 [R1+0x7f8], R234 ;  /* 0x0007f8ea01007387 */ /* 0x0005e80000100a00 */
[----:B------:R-:W3:Y:S01]  /*2eaf0*/  LDL.LU R251, [R1+0xa64] ;  /* 0x000a640001fb7983 */ /* 0x000ee20000300800 */
[----:B-1----:R-:W-:-:S03]  /*2eb00*/  LEA R244, P1, R249, R0, 0x2 ;  /* 0x00000000f9f47211 */ /* 0x002fc600078210ff */
[----:B------:R1:W-:Y:S01]  /*2eb10*/  STL.64 [R1+0x800], R220 ;  /* 0x000800dc01007387 */ /* 0x0003e20000100a00 */
[----:B--2---:R-:W-:-:S03]  /*2eb20*/  LEA R234, P0, R247, R0, 0x2 ;  /* 0x00000000f7ea7211 */ /* 0x004fc600078010ff */
[----:B------:R-:W2:Y:S01]  /*2eb30*/  LDL.LU R238, [R1+0xa68] ;  /* 0x000a680001ee7983 */ /* 0x000ea20000300800 */
[-C--:B------:R-:W-:Y:S02]  /*2eb40*/  LEA.HI.X.SX32 R245, R249, R250.reuse, 0x2, P1 ;  /* 0x000000faf9f57211 */ /* 0x080fe400008f16ff */
[----:B------:R-:W-:Y:S01]  /*2eb50*/  LEA.HI.X.SX32 R235, R247, R250, 0x2, P0 ;  /* 0x000000faf7eb7211 */ /* 0x000fe200000f16ff */
[----:B------:R-:W2:Y:S01]  /*2eb60*/  LDL.LU R217, [R1+0xa6c] ;  /* 0x000a6c0001d97983 */ /* 0x000ea20000300800 */
[----:B-1----:R-:W-:Y:S01]  /*2eb70*/  LEA R220, P6, R248, R0, 0x2 ;  /* 0x00000000f8dc7211 */ /* 0x002fe200078c10ff */
[----:B------:R-:W-:Y:S02]  /*2eb80*/  IMAD.MOV.U32 R221, RZ, RZ, R248 ;  /* 0x000000ffffdd7224 */ /* 0x000fe400078e00f8 */
[----:B------:R-:W2:Y:S04]  /*2eb90*/  LDL.LU R248, [R1+0xa70] ;  /* 0x000a700001f87983 */ /* 0x000ea80000300800 */
[----:B------:R1:W-:Y:S04]  /*2eba0*/  STL.64 [R1+0x808], R244 ;  /* 0x000808f401007387 */ /* 0x0003e80000100a00 */
[----:B------:R4:W-:Y:S01]  /*2ebb0*/  STL.64 [R1+0x810], R234 ;  /* 0x000810ea01007387 */ /* 0x0009e20000100a00 */
[----:B------:R-:W-:-:S03]  /*2ebc0*/  LEA.HI.X.SX32 R221, R221, R250, 0x2, P6 ;  /* 0x000000fadddd7211 */ /* 0x000fc600030f16ff */
[----:B------:R-:W2:Y:S01]  /*2ebd0*/  LDL.LU R249, [R1+0xa74] ;  /* 0x000a740001f97983 */ /* 0x000ea20000300800 */
[----:B-1----:R-:W-:Y:S01]  /*2ebe0*/  IMAD.MOV.U32 R245, RZ, RZ, R224 ;  /* 0x000000fffff57224 */ /* 0x002fe200078e00e0 */
[----:B------:R-:W-:Y:S01]  /*2ebf0*/  LEA R244, P1, R224, R0, 0x2 ;  /* 0x00000000e0f47211 */ /* 0x000fe200078210ff */
[----:B------:R-:W-:Y:S02]  /*2ec00*/  IMAD.MOV.U32 R224, RZ, RZ, R204 ;  /* 0x000000ffffe07224 */ /* 0x000fe400078e00cc */
[----:B------:R-:W2:Y:S01]  /*2ec10*/  LDL.LU R204, [R1+0xa78] ;  /* 0x000a780001cc7983 */ /* 0x000ea20000300800 */
[----:B------:R-:W-:-:S03]  /*2ec20*/  LEA.HI.X.SX32 R245, R245, R250, 0x2, P1 ;  /* 0x000000faf5f57211 */ /* 0x000fc600008f16ff */
[----:B------:R-:W2:Y:S04]  /*2ec30*/  LDL.LU R247, [R1+0xa7c] ;  /* 0x000a7c0001f77983 */ /* 0x000ea80000300800 */
[----:B------:R1:W-:Y:S04]  /*2ec40*/  STL.64 [R1+0x818], R220 ;  /* 0x000818dc01007387 */ /* 0x0003e80000100a00 */
[----:B------:R1:W-:Y:S01]  /*2ec50*/  STL.64 [R1+0x820], R244 ;  /* 0x000820f401007387 */ /* 0x0003e20000100a00 */
[----:B----4-:R-:W-:-:S04]  /*2ec60*/  LEA R234, P0, R231, R0, 0x2 ;  /* 0x00000000e7ea7211 */ /* 0x010fc800078010ff */
[----:B------:R-:W-:Y:S02]  /*2ec70*/  LEA.HI.X.SX32 R235, R231, R250, 0x2, P0 ;  /* 0x000000fae7eb7211 */ /* 0x000fe400000f16ff */
[----:B-1----:R-:W-:-:S03]  /*2ec80*/  LEA R220, P6, R229, R0, 0x2 ;  /* 0x00000000e5dc7211 */ /* 0x002fc600078c10ff */
[----:B------:R1:W-:Y:S04]  /*2ec90*/  STL.64 [R1+0x828], R234 ;  /* 0x000828ea01007387 */ /* 0x0003e80000100a00 */
[----:B------:R-:W4:Y:S01]  /*2eca0*/  LDL.LU R231, [R1+0xa80] ;  /* 0x000a800001e77983 */ /* 0x000f220000300800 */
[----:B------:R-:W-:-:S03]  /*2ecb0*/  LEA.HI.X.SX32 R221, R229, R250, 0x2, P6 ;  /* 0x000000fae5dd7211 */ /* 0x000fc600030f16ff */
[----:B------:R-:W4:Y:S01]  /*2ecc0*/  LDL.LU R229, [R1+0xa84] ;  /* 0x000a840001e57983 */ /* 0x000f220000300800 */
[----:B------:R-:W-:Y:S01]  /*2ecd0*/  LEA R244, P1, R228, R0, 0x2 ;  /* 0x00000000e4f47211 */ /* 0x000fe200078210ff */
[----:B-1----:R-:W-:-:S03]  /*2ece0*/  IMAD.MOV.U32 R235, RZ, RZ, R230 ;  /* 0x000000ffffeb7224 */ /* 0x002fc600078e00e6 */
[----:B------:R-:W-:Y:S01]  /*2ecf0*/  LEA.HI.X.SX32 R245, R228, R250, 0x2, P1 ;  /* 0x000000fae4f57211 */ /* 0x000fe200008f16ff */
[----:B------:R3:W-:Y:S01]  /*2ed00*/  STL.64 [R1+0x830], R220 ;  /* 0x000830dc01007387 */ /* 0x0007e20000100a00 */
[----:B------:R-:W-:-:S03]  /*2ed10*/  LEA R234, P0, R230, R0, 0x2 ;  /* 0x00000000e6ea7211 */ /* 0x000fc600078010ff */
[----:B------:R-:W4:Y:S01]  /*2ed20*/  LDL.LU R230, [R1+0xa88] ;  /* 0x000a880001e67983 */ /* 0x000f220000300800 */
[----:B------:R-:W-:-:S03]  /*2ed30*/  LEA.HI.X.SX32 R235, R235, R250, 0x2, P0 ;  /* 0x000000faebeb7211 */ /* 0x000fc600000f16ff */
[----:B------:R-:W4:Y:S04]  /*2ed40*/  LDL.LU R228, [R1+0xa8c] ;  /* 0x000a8c0001e47983 */ /* 0x000f280000300800 */
[----:B------:R2:W-:Y:S04]  /*2ed50*/  STL.64 [R1+0x838], R244 ;  /* 0x000838f401007387 */ /* 0x0005e80000100a00 */
[----:B------:R1:W-:Y:S01]  /*2ed60*/  STL.64 [R1+0x840], R234 ;  /* 0x000840ea01007387 */ /* 0x0003e20000100a00 */
[----:B---3--:R-:W-:-:S04]  /*2ed70*/  LEA R220, P6, R251, R0, 0x2 ;  /* 0x00000000fbdc7211 */ /* 0x008fc800078c10ff */
[----:B------:R-:W-:Y:S02]  /*2ed80*/  LEA.HI.X.SX32 R221, R251, R250, 0x2, P6 ;  /* 0x000000fafbdd7211 */ /* 0x000fe400030f16ff */
[----:B--2---:R-:W-:-:S04]  /*2ed90*/  LEA R244, P1, R238, R0, 0x2 ;  /* 0x00000000eef47211 */ /* 0x004fc800078210ff */
[----:B------:R-:W-:Y:S02]  /*2eda0*/  LEA.HI.X.SX32 R245, R238, R250, 0x2, P1 ;  /* 0x000000faeef57211 */ /* 0x000fe400008f16ff */
[C---:B-1----:R-:W-:Y:S01]  /*2edb0*/  LEA R234, P0, R217.reuse, R0, 0x2 ;  /* 0x00000000d9ea7211 */ /* 0x042fe200078010ff */
[----:B------:R1:W-:Y:S03]  /*2edc0*/  STL.64 [R1+0x848], R220 ;  /* 0x000848dc01007387 */ /* 0x0003e60000100a00 */
[----:B------:R-:W-:Y:S01]  /*2edd0*/  LEA.HI.X.SX32 R235, R217, R250, 0x2, P0 ;  /* 0x000000fad9eb7211 */ /* 0x000fe200000f16ff */
[----:B------:R2:W-:Y:S01]  /*2ede0*/  STL.64 [R1+0x850], R244 ;  /* 0x000850f401007387 */ /* 0x0005e20000100a00 */
[----:B------:R-:W-:-:S03]  /*2edf0*/  IMAD.MOV.U32 R217, RZ, RZ, R216 ;  /* 0x000000ffffd97224 */ /* 0x000fc600078e00d8 */
[----:B------:R-:W3:Y:S01]  /*2ee00*/  LDL.LU R216, [R1+0xa94] ;  /* 0x000a940001d87983 */ /* 0x000ee20000300800 */
[CC--:B-1----:R-:W-:Y:S02]  /*2ee10*/  LEA R220, P6, R248.reuse, R0.reuse, 0x2 ;  /* 0x00000000f8dc7211 */ /* 0x0c2fe400078c10ff */
[C---:B--2---:R-:W-:Y:S01]  /*2ee20*/  LEA R244, P1, R249.reuse, R0, 0x2 ;  /* 0x00000000f9f47211 */ /* 0x044fe200078210ff */
[----:B------:R-:W-:Y:S01]  /*2ee30*/  IMAD.MOV.U32 R238, RZ, RZ, R224 ;  /* 0x000000ffffee7224 */ /* 0x000fe200078e00e0 */
[-C--:B------:R-:W-:Y:S01]  /*2ee40*/  LEA.HI.X.SX32 R221, R248, R250.reuse, 0x2, P6 ;  /* 0x000000faf8dd7211 */ /* 0x080fe200030f16ff */
[----:B------:R-:W2:Y:S01]  /*2ee50*/  LDL.LU R224, [R1+0xa98] ;  /* 0x000a980001e07983 */ /* 0x000ea20000300800 */
[----:B------:R-:W-:-:S03]  /*2ee60*/  LEA.HI.X.SX32 R245, R249, R250, 0x2, P1 ;  /* 0x000000faf9f57211 */ /* 0x000fc600008f16ff */
[----:B------:R1:W-:Y:S04]  /*2ee70*/  STL.64 [R1+0x858], R234 ;  /* 0x000858ea01007387 */ /* 0x0003e80000100a00 */
[----:B------:R1:W-:Y:S04]  /*2ee80*/  STL.64 [R1+0x860], R220 ;  /* 0x000860dc01007387 */ /* 0x0003e80000100a00 */
[----:B------:R4:W-:Y:S01]  /*2ee90*/  STL.64 [R1+0x868], R244 ;  /* 0x000868f401007387 */ /* 0x0009e20000100a00 */
[----:B-1----:R-:W-:-:S03]  /*2eea0*/  LEA R234, P0, R204, R0, 0x2 ;  /* 0x00000000ccea7211 */ /* 0x002fc600078010ff */
[----:B------:R-:W2:Y:S01]  /*2eeb0*/  LDL.LU R251, [R1+0xa9c] ;  /* 0x000a9c0001fb7983 */ /* 0x000ea20000300800 */
[----:B------:R-:W-:-:S03]  /*2eec0*/  LEA R220, P6, R247, R0, 0x2 ;  /* 0x00000000f7dc7211 */ /* 0x000fc600078c10ff */
[----:B------:R-:W2:Y:S01]  /*2eed0*/  LDL.LU R248, [R1+0xaa0] ;  /* 0x000aa00001f87983 */ /* 0x000ea20000300800 */
[-C--:B------:R-:W-:Y:S02]  /*2eee0*/  LEA.HI.X.SX32 R235, R204, R250.reuse, 0x2, P0 ;  /* 0x000000facceb7211 */ /* 0x080fe400000f16ff */
[----:B------:R-:W-:Y:S01]  /*2eef0*/  LEA.HI.X.SX32 R221, R247, R250, 0x2, P6 ;  /* 0x000000faf7dd7211 */ /* 0x000fe200030f16ff */
[----:B------:R-:W-:Y:S02]  /*2ef00*/  IMAD.MOV.U32 R204, RZ, RZ, R209 ;  /* 0x000000ffffcc7224 */ /* 0x000fe400078e00d1 */
[----:B------:R1:W-:Y:S04]  /*2ef10*/  STL.64 [R1+0x870], R234 ;  /* 0x000870ea01007387 */ /* 0x0003e80000100a00 */
[----:B------:R-:W2:Y:S04]  /*2ef20*/  LDL.LU R209, [R1+0xaa4] ;  /* 0x000aa40001d17983 */ /* 0x000ea80000300800 */
[----:B------:R-:W2:Y:S01]  /*2ef30*/  LDL.LU R247, [R1+0xaa8] ;  /* 0x000aa80001f77983 */ /* 0x000ea20000300800 */
[----:B----4-:R-:W-:-:S04]  /*2ef40*/  LEA R244, P1, R231, R0, 0x2 ;  /* 0x00000000e7f47211 */ /* 0x010fc800078210ff */
[----:B------:R-:W-:Y:S01]  /*2ef50*/  LEA.HI.X.SX32 R245, R231, R250, 0x2, P1 ;  /* 0x000000fae7f57211 */ /* 0x000fe200008f16ff */
[----:B------:R-:W-:Y:S01]  /*2ef60*/  STL.64 [R1+0x878], R220 ;  /* 0x000878dc01007387 */ /* 0x000fe20000100a00 */
[----:B-1----:R-:W-:-:S03]  /*2ef70*/  LEA R234, P0, R229, R0, 0x2 ;  /* 0x00000000e5ea7211 */ /* 0x002fc600078010ff */
[----:B------:R-:W-:Y:S01]  /*2ef80*/  STL.64 [R1+0x880], R244 ;  /* 0x000880f401007387 */ /* 0x000fe20000100a00 */
[----:B------:R-:W-:-:S03]  /*2ef90*/  LEA.HI.X.SX32 R235, R229, R250, 0x2, P0 ;  /* 0x000000fae5eb7211 */ /* 0x000fc600000f16ff */
[----:B------:R-:W4:Y:S04]  /*2efa0*/  LDL.LU R231, [R1+0xaac] ;  /* 0x000aac0001e77983 */ /* 0x000f280000300800 */
[----:B------:R1:W-:Y:S04]  /*2efb0*/  STL.64 [R1+0x888], R234 ;  /* 0x000888ea01007387 */ /* 0x0003e80000100a00 */
[----:B------:R-:W4:Y:S04]  /*2efc0*/  LDL.LU R229, [R1+0xab0] ;  /* 0x000ab00001e57983 */ /* 0x000f280000300800 */
[----:B------:R-:W4:Y:S01]  /*2efd0*/  LDL.LU R249, [R1+0xab4] ;  /* 0x000ab40001f97983 */ /* 0x000f220000300800 */
[----:B-1----:R-:W-:Y:S01]  /*2efe0*/  LEA R234, P0, R238, R0, 0x2 ;  /* 0x00000000eeea7211 */ /* 0x002fe200078010ff */
[----:B------:R-:W-:-:S02]  /*2eff0*/  IMAD.MOV.U32 R235, RZ, RZ, R238 ;  /* 0x000000ffffeb7224 */ /* 0x000fc400078e00ee */
[----:B------:R-:W4:Y:S01]  /*2f000*/  LDL.LU R238, [R1+0xab8] ;  /* 0x000ab80001ee7983 */ /* 0x000f220000300800 */
[----:B------:R-:W-:-:S04]  /*2f010*/  LEA R220, P6, R230, R0, 0x2 ;  /* 0x00000000e6dc7211 */ /* 0x000fc800078c10ff */
[----:B------:R-:W-:Y:S02]  /*2f020*/  LEA.HI.X.SX32 R221, R230, R250, 0x2, P6 ;  /* 0x000000fae6dd7211 */ /* 0x000fe400030f16ff */
[----:B------:R-:W-:-:S03]  /*2f030*/  LEA R244, P1, R228, R0, 0x2 ;  /* 0x00000000e4f47211 */ /* 0x000fc600078210ff */
[----:B------:R3:W-:Y:S01]  /*2f040*/  STL.64 [R1+0x890], R220 ;  /* 0x000890dc01007387 */ /* 0x0007e20000100a00 */
[-C--:B------:R-:W-:Y:S02]  /*2f050*/  LEA.HI.X.SX32 R245, R228, R250.reuse, 0x2, P1 ;  /* 0x000000fae4f57211 */ /* 0x080fe400008f16ff */
[----:B------:R-:W-:Y:S01]  /*2f060*/  LEA.HI.X.SX32 R235, R235, R250, 0x2, P0 ;  /* 0x000000faebeb7211 */ /* 0x000fe200000f16ff */
[----:B------:R-:W4:Y:S01]  /*2f070*/  LDL.LU R230, [R1+0xabc] ;  /* 0x000abc0001e67983 */ /* 0x000f220000300800 */
[----:B------:R-:W-:-:S03]  /*2f080*/  IMAD.MOV.U32 R228, RZ, RZ, R207 ;  /* 0x000000ffffe47224 */ /* 0x000fc600078e00cf */
[----:B------:R-:W4:Y:S04]  /*2f090*/  LDL.LU R207, [R1+0xac0] ;  /* 0x000ac00001cf7983 */ /* 0x000f280000300800 */
[----:B------:R2:W-:Y:S04]  /*2f0a0*/  STL.64 [R1+0x898], R244 ;  /* 0x000898f401007387 */ /* 0x0005e80000100a00 */
[----:B------:R1:W-:Y:S01]  /*2f0b0*/  STL.64 [R1+0x8a0], R234 ;  /* 0x0008a0ea01007387 */ /* 0x0003e20000100a00 */
[----:B---3--:R-:W-:-:S04]  /*2f0c0*/  LEA R220, P6, R216, R0, 0x2 ;  /* 0x00000000d8dc7211 */ /* 0x008fc800078c10ff */
[----:B------:R-:W-:Y:S01]  /*2f0d0*/  LEA.HI.X.SX32 R221, R216, R250, 0x2, P6 ;  /* 0x000000fad8dd7211 */ /* 0x000fe200030f16ff */
[----:B------:R-:W-:Y:S02]  /*2f0e0*/  IMAD.MOV.U32 R216, RZ, RZ, R204 ;  /* 0x000000ffffd87224 */ /* 0x000fe400078e00cc */
[----:B------:R-:W-:Y:S02]  /*2f0f0*/  IMAD.MOV.U32 R204, RZ, RZ, R205 ;  /* 0x000000ffffcc7224 */ /* 0x000fe400078e00cd */
[----:B------:R-:W3:Y:S01]  /*2f100*/  LDL.LU R205, [R1+0xac4] ;  /* 0x000ac40001cd7983 */ /* 0x000ee20000300800 */
[----:B--2---:R-:W-:-:S03]  /*2f110*/  LEA R244, P1, R224, R0, 0x2 ;  /* 0x00000000e0f47211 */ /* 0x004fc600078210ff */
[----:B------:R2:W-:Y:S01]  /*2f120*/  STL.64 [R1+0x8a8], R220 ;  /* 0x0008a8dc01007387 */ /* 0x0005e20000100a00 */
[----:B------:R-:W-:-:S03]  /*2f130*/  LEA.HI.X.SX32 R245, R224, R250, 0x2, P1 ;  /* 0x000000fae0f57211 */ /* 0x000fc600008f16ff */
[----:B------:R-:W3:Y:S04]  /*2f140*/  LDL.LU R224, [R1+0xac8] ;  /* 0x000ac80001e07983 */ /* 0x000ee80000300800 */
[----:B------:R2:W-:Y:S01]  /*2f150*/  STL.64 [R1+0x8b0], R244 ;  /* 0x0008b0f401007387 */ /* 0x0005e20000100a00 */
[CC--:B-1----:R-:W-:Y:S02]  /*2f160*/  LEA R234, P0, R251.reuse, R0.reuse, 0x2 ;  /* 0x00000000fbea7211 */ /* 0x0c2fe400078010ff */
[C---:B--2---:R-:W-:Y:S02]  /*2f170*/  LEA R220, P6, R248.reuse, R0, 0x2 ;  /* 0x00000000f8dc7211 */ /* 0x044fe400078c10ff */
[-C--:B------:R-:W-:Y:S02]  /*2f180*/  LEA.HI.X.SX32 R235, R251, R250.reuse, 0x2, P0 ;  /* 0x000000fafbeb7211 */ /* 0x080fe400000f16ff */
[----:B------:R-:W-:-:S03]  /*2f190*/  LEA.HI.X.SX32 R221, R248, R250, 0x2, P6 ;  /* 0x000000faf8dd7211 */ /* 0x000fc600030f16ff */
[----:B------:R1:W-:Y:S01]  /*2f1a0*/  STL.64 [R1+0x8b8], R234 ;  /* 0x0008b8ea01007387 */ /* 0x0003e20000100a00 */
[----:B------:R-:W-:-:S03]  /*2f1b0*/  LEA R244, P1, R209, R0, 0x2 ;  /* 0x00000000d1f47211 */ /* 0x000fc600078210ff */
[----:B------:R4:W-:Y:S01]  /*2f1c0*/  STL.64 [R1+0x8c0], R220 ;  /* 0x0008c0dc01007387 */ /* 0x0009e20000100a00 */
[----:B------:R-:W-:-:S03]  /*2f1d0*/  LEA.HI.X.SX32 R245, R209, R250, 0x2, P1 ;  /* 0x000000fad1f57211 */ /* 0x000fc600008f16ff */
[----:B------:R-:W2:Y:S01]  /*2f1e0*/  LDL.LU R209, [R1+0xad0] ;  /* 0x000ad00001d17983 */ /* 0x000ea20000300800 */
[----:B-1----:R-:W-:-:S03]  /*2f1f0*/  LEA R234, P0, R247, R0, 0x2 ;  /* 0x00000000f7ea7211 */ /* 0x002fc600078010ff */
[----:B------:R1:W-:Y:S01]  /*2f200*/  STL.64 [R1+0x8c8], R244 ;  /* 0x0008c8f401007387 */ /* 0x0003e20000100a00 */
[----:B------:R-:W-:-:S03]  /*2f210*/  LEA.HI.X.SX32 R235, R247, R250, 0x2, P0 ;  /* 0x000000faf7eb7211 */ /* 0x000fc600000f16ff */
[----:B------:R-:W2:Y:S01]  /*2f220*/  LDL.LU R247, [R1+0xad4] ;  /* 0x000ad40001f77983 */ /* 0x000ea20000300800 */
[----:B----4-:R-:W-:-:S04]  /*2f230*/  LEA R220, P6, R231, R0, 0x2 ;  /* 0x00000000e7dc7211 */ /* 0x010fc800078c10ff */
[----:B------:R-:W-:Y:S01]  /*2f240*/  LEA.HI.X.SX32 R221, R231, R250, 0x2, P6 ;  /* 0x000000fae7dd7211 */ /* 0x000fe200030f16ff */
[----:B------:R4:W-:Y:S01]  /*2f250*/  STL.64 [R1+0x8d0], R234 ;  /* 0x0008d0ea01007387 */ /* 0x0009e20000100a00 */
[----:B-1----:R-:W-:-:S03]  /*2f260*/  LEA R244, P1, R229, R0, 0x2 ;  /* 0x00000000e5f47211 */ /* 0x002fc600078210ff */
[----:B------:R1:W-:Y:S01]  /*2f270*/  STL.64 [R1+0x8d8], R220 ;  /* 0x0008d8dc01007387 */ /* 0x0003e20000100a00 */
[----:B------:R-:W-:Y:S02]  /*2f280*/  LEA.HI.X.SX32 R245, R229, R250, 0x2, P1 ;  /* 0x000000fae5f57211 */ /* 0x000fe400008f16ff */
[CC--:B----4-:R-:W-:Y:S02]  /*2f290*/  LEA R234, P0, R249.reuse, R0.reuse, 0x2 ;  /* 0x00000000f9ea7211 */ /* 0x0d0fe400078010ff */
[C---:B-1----:R-:W-:Y:S02]  /*2f2a0*/  LEA R220, P6, R238.reuse, R0, 0x2 ;  /* 0x00000000eedc7211 */ /* 0x042fe400078c10ff */
[-C--:B------:R-:W-:Y:S02]  /*2f2b0*/  LEA.HI.X.SX32 R235, R249, R250.reuse, 0x2, P0 ;  /* 0x000000faf9eb7211 */ /* 0x080fe400000f16ff */
[----:B------:R-:W-:Y:S01]  /*2f2c0*/  LEA.HI.X.SX32 R221, R238, R250, 0x2, P6 ;  /* 0x000000faeedd7211 */ /* 0x000fe200030f16ff */
[----:B------:R1:W-:Y:S04]  /*2f2d0*/  STL.64 [R1+0x8e0], R244 ;  /* 0x0008e0f401007387 */ /* 0x0003e80000100a00 */
[----:B-1----:R-:W4:Y:S04]  /*2f2e0*/  LDL.LU.64 R244, [R1+0x2b98] ;  /* 0x002b980001f47983 */ /* 0x002f280000300a00 */
[----:B------:R-:W-:Y:S04]  /*2f2f0*/  STL.64 [R1+0x8e8], R234 ;  /* 0x0008e8ea01007387 */ /* 0x000fe80000100a00 */
[----:B------:R1:W-:Y:S04]  /*2f300*/  STL.64 [R1+0x8f0], R220 ;  /* 0x0008f0dc01007387 */ /* 0x0003e80000100a00 */
[----:B------:R-:W4:Y:S01]  /*2f310*/  LDL.LU R238, [R1+0xae0] ;  /* 0x000ae00001ee7983 */ /* 0x000f220000300800 */
[----:B-1----:R-:W-:-:S03]  /*2f320*/  IMAD.MOV.U32 R221, RZ, RZ, R216 ;  /* 0x000000ffffdd7224 */ /* 0x002fc600078e00d8 */
[----:B------:R-:W4:Y:S04]  /*2f330*/  LDL.LU R216, [R1+0xae4] ;  /* 0x000ae40001d87983 */ /* 0x000f280000300800 */
[----:B------:R-:W4:Y:S01]  /*2f340*/  LDL.LU R251, [R1+0xae8] ;  /* 0x000ae80001fb7983 */ /* 0x000f220000300800 */
[----:B------:R-:W-:Y:S01]  /*2f350*/  IMAD.MOV.U32 R231, RZ, RZ, R228 ;  /* 0x000000ffffe77224 */ /* 0x000fe200078e00e4 */
[CC--:B------:R-:W-:Y:S02]  /*2f360*/  LEA R228, P1, R230.reuse, R0.reuse, 0x2 ;  /* 0x00000000e6e47211 */ /* 0x0c0fe400078210ff */
[C---:B------:R-:W-:Y:S02]  /*2f370*/  LEA R234, P0, R207.reuse, R0, 0x2 ;  /* 0x00000000cfea7211 */ /* 0x040fe400078010ff */
[-C--:B------:R-:W-:Y:S01]  /*2f380*/  LEA.HI.X.SX32 R229, R230, R250.reuse, 0x2, P1 ;  /* 0x000000fae6e57211 */ /* 0x080fe200008f16ff */
[----:B------:R-:W-:Y:S01]  /*2f390*/  IMAD.MOV.U32 R220, RZ, RZ, R204 ;  /* 0x000000ffffdc7224 */ /* 0x000fe200078e00cc */
[----:B------:R-:W-:Y:S01]  /*2f3a0*/  LEA.HI.X.SX32 R235, R207, R250, 0x2, P0 ;  /* 0x000000facfeb7211 */ /* 0x000fe200000f16ff */
[----:B------:R-:W4:Y:S04]  /*2f3b0*/  LDL.LU R204, [R1+0xaec] ;  /* 0x000aec0001cc7983 */ /* 0x000f280000300800 */
[----:B------:R-:W-:Y:S04]  /*2f3c0*/  STL.64 [R1+0x8f8], R228 ;  /* 0x0008f8e401007387 */ /* 0x000fe80000100a00 */
[----:B------:R-:W4:Y:S04]  /*2f3d0*/  LDL.LU R207, [R1+0xaf0] ;  /* 0x000af00001cf7983 */ /* 0x000f280000300800 */
[----:B------:R1:W-:Y:S02]  /*2f3e0*/  STL.64 [R1+0x900], R234 ;  /* 0x000900ea01007387 */ /* 0x0003e40000100a00 */
[----:B-1----:R-:W-:Y:S01]  /*2f3f0*/  IMAD.MOV.U32 R235, RZ, RZ, R222 ;  /* 0x000000ffffeb7224 */ /* 0x002fe200078e00de */
[----:B------:R-:W-:-:S04]  /*2f400*/  LEA R234, P0, R222, R0, 0x2 ;  /* 0x00000000deea7211 */ /* 0x000fc800078010ff */
[----:B------:R-:W-:Y:S02]  /*2f410*/  LEA.HI.X.SX32 R235, R235, R250, 0x2, P0 ;  /* 0x000000faebeb7211 */ /* 0x000fe400000f16ff */
[----:B---3--:R-:W-:-:S04]  /*2f420*/  LEA R248, P6, R205, R0, 0x2 ;  /* 0x00000000cdf87211 */ /* 0x008fc800078c10ff */
[----:B------:R-:W-:Y:S02]  /*2f430*/  LEA.HI.X.SX32 R249, R205, R250, 0x2, P6 ;  /* 0x000000facdf97211 */ /* 0x000fe400030f16ff */
[----:B------:R-:W3:Y:S01]  /*2f440*/  LDL.LU R205, [R1+0xaf4] ;  /* 0x000af40001cd7983 */ /* 0x000ee20000300800 */
[----:B------:R-:W-:-:S03]  /*2f450*/  LEA R228, P1, R224, R0, 0x2 ;  /* 0x00000000e0e47211 */ /* 0x000fc600078210ff */
[----:B------:R-:W3:Y:S01]  /*2f460*/  LDL.LU R230, [R1+0xaf8] ;  /* 0x000af80001e67983 */ /* 0x000ee20000300800 */
[----:B------:R-:W-:-:S03]  /*2f470*/  LEA.HI.X.SX32 R229, R224, R250, 0x2, P1 ;  /* 0x000000fae0e57211 */ /* 0x000fc600008f16ff */
[----:B------:R-:W3:Y:S04]  /*2f480*/  LDL.LU R222, [R1+0xafc] ;  /* 0x000afc0001de7983 */ /* 0x000ee80000300800 */
[----:B------:R2:W-:Y:S04]  /*2f490*/  STL.64 [R1+0x908], R248 ;  /* 0x000908f801007387 */ /* 0x0005e80000100a00 */
[----:B------:R-:W3:Y:S04]  /*2f4a0*/  LDL.LU R224, [R1+0xb00] ;  /* 0x000b000001e07983 */ /* 0x000ee80000300800 */
[----:B------:R-:W-:Y:S04]  /*2f4b0*/  STL.64 [R1+0x910], R228 ;  /* 0x000910e401007387 */ /* 0x000fe80000100a00 */
[----:B------:R1:W-:Y:S01]  /*2f4c0*/  STL.64 [R1+0x918], R234 ;  /* 0x000918ea01007387 */ /* 0x0003e20000100a00 */
[----:B--2---:R-:W-:-:S04]  /*2f4d0*/  LEA R248, P6, R209, R0, 0x2 ;  /* 0x00000000d1f87211 */ /* 0x004fc800078c10ff */
[----:B------:R-:W-:Y:S01]  /*2f4e0*/  LEA.HI.X.SX32 R249, R209, R250, 0x2, P6 ;  /* 0x000000fad1f97211 */ /* 0x000fe200030f16ff */
[----:B-1----:R-:W-:Y:S01]  /*2f4f0*/  IMAD.MOV.U32 R235, RZ, RZ, R231 ;  /* 0x000000ffffeb7224 */ /* 0x002fe200078e00e7 */
[-C--:B------:R-:W-:Y:S01]  /*2f500*/  LEA R228, P1, R247, R0.reuse, 0x2 ;  /* 0x00000000f7e47211 */ /* 0x080fe200078210ff */
[----:B------:R-:W-:Y:S01]  /*2f510*/  IMAD.MOV.U32 R209, RZ, RZ, R225 ;  /* 0x000000ffffd17224 */ /* 0x000fe200078e00e1 */
[----:B------:R-:W-:Y:S01]  /*2f520*/  LEA R234, P0, R231, R0, 0x2 ;  /* 0x00000000e7ea7211 */ /* 0x000fe200078010ff */
[----:B------:R-:W-:Y:S01]  /*2f530*/  IMAD.MOV.U32 R231, RZ, RZ, R208 ;  /* 0x000000ffffe77224 */ /* 0x000fe200078e00d0 */
[----:B------:R-:W-:Y:S01]  /*2f540*/  LEA.HI.X.SX32 R229, R247, R250, 0x2, P1 ;  /* 0x000000faf7e57211 */ /* 0x000fe200008f16ff */
[----:B------:R1:W-:Y:S01]  /*2f550*/  STL.64 [R1+0x920], R248 ;  /* 0x000920f801007387 */ /* 0x0003e20000100a00 */
[----:B------:R-:W-:Y:S02]  /*2f560*/  LEA R208, P6, R225, R0, 0x2 ;  /* 0x00000000e1d07211 */ /* 0x000fe400078c10ff */
[----:B------:R-:W-:-:S02]  /*2f570*/  LEA.HI.X.SX32 R235, R235, R250, 0x2, P0 ;  /* 0x000000faebeb7211 */ /* 0x000fc400000f16ff */
[----:B------:R-:W-:Y:S01]  /*2f580*/  LEA.HI.X.SX32 R209, R209, R250, 0x2, P6 ;  /* 0x000000fad1d17211 */ /* 0x000fe200030f16ff */
[----:B-1----:R-:W2:Y:S04]  /*2f590*/  LDL.LU.64 R248, [R1+0x2b90] ;  /* 0x002b900001f87983 */ /* 0x002ea80000300a00 */
[----:B------:R-:W2:Y:S04]  /*2f5a0*/  LDL.LU R247, [R1+0xb04] ;  /* 0x000b040001f77983 */ /* 0x000ea80000300800 */
[----:B------:R4:W-:Y:S04]  /*2f5b0*/  STL.64 [R1+0x928], R228 ;  /* 0x000928e401007387 */ /* 0x0009e80000100a00 */
[----:B------:R-:W2:Y:S04]  /*2f5c0*/  LDL.LU R225, [R1+0xb08] ;  /* 0x000b080001e17983 */ /* 0x000ea80000300800 */
[----:B------:R1:W-:Y:S04]  /*2f5d0*/  STL.64 [R1+0x930], R234 ;  /* 0x000930ea01007387 */ /* 0x0003e80000100a00 */
[----:B------:R1:W-:Y:S01]  /*2f5e0*/  STL.64 [R1+0x938], R208 ;  /* 0x000938d001007387 */ /* 0x0003e20000100a00 */
[----:B----4-:R-:W-:-:S04]  /*2f5f0*/  LEA R228, P1, R238, R0, 0x2 ;  /* 0x00000000eee47211 */ /* 0x010fc800078210ff */
[----:B------:R-:W-:Y:S02]  /*2f600*/  LEA.HI.X.SX32 R229, R238, R250, 0x2, P1 ;  /* 0x000000faeee57211 */ /* 0x000fe400008f16ff */
[----:B------:R-:W4:Y:S01]  /*2f610*/  LDL.LU R238, [R1+0x2b8c] ;  /* 0x002b8c0001ee7983 */ /* 0x000f220000300800 */
[----:B-1----:R-:W-:-:S03]  /*2f620*/  LEA R234, P0, R216, R0, 0x2 ;  /* 0x00000000d8ea7211 */ /* 0x002fc600078010ff */
[----:B------:R1:W-:Y:S01]  /*2f630*/  STL.64 [R1+0x940], R228 ;  /* 0x000940e401007387 */ /* 0x0003e20000100a00 */
[C---:B------:R-:W-:Y:S02]  /*2f640*/  LEA R208, P6, R251.reuse, R0, 0x2 ;  /* 0x00000000fbd07211 */ /* 0x040fe400078c10ff */
[-C--:B------:R-:W-:Y:S02]  /*2f650*/  LEA.HI.X.SX32 R235, R216, R250.reuse, 0x2, P0 ;  /* 0x000000fad8eb7211 */ /* 0x080fe400000f16ff */
[----:B------:R-:W-:Y:S01]  /*2f660*/  LEA.HI.X.SX32 R209, R251, R250, 0x2, P6 ;  /* 0x000000fafbd17211 */ /* 0x000fe200030f16ff */
[----:B-1----:R-:W-:Y:S02]  /*2f670*/  IMAD.MOV.U32 R229, RZ, RZ, R246 ;  /* 0x000000ffffe57224 */ /* 0x002fe400078e00f6 */
[----:B------:R-:W-:Y:S02]  /*2f680*/  IMAD.MOV.U32 R246, RZ, RZ, R223 ;  /* 0x000000fffff67224 */ /* 0x000fe400078e00df */
[----:B------:R-:W2:Y:S04]  /*2f690*/  LDL.LU R223, [R1+0xb14] ;  /* 0x000b140001df7983 */ /* 0x000ea80000300800 */
[----:B------:R-:W2:Y:S04]  /*2f6a0*/  LDL.LU R216, [R1+0xb18] ;  /* 0x000b180001d87983 */ /* 0x000ea80000300800 */
[----:B------:R-:W-:Y:S04]  /*2f6b0*/  STL.64 [R1+0x948], R234 ;  /* 0x000948ea01007387 */ /* 0x000fe80000100a00 */
[----:B------:R1:W-:Y:S04]  /*2f6c0*/  STL.64 [R1+0x950], R208 ;  /* 0x000950d001007387 */ /* 0x0003e80000100a00 */
[----:B-1----:R-:W2:Y:S01]  /*2f6d0*/  LDL.LU R209, [R1+0x2b88] ;  /* 0x002b880001d17983 */ /* 0x002ea20000300800 */
[----:B------:R-:W-:-:S02]  /*2f6e0*/  LEA R228, P1, R204, R0, 0x2 ;  /* 0x00000000cce47211 */ /* 0x000fc400078210ff */
[----:B------:R-:W-:-:S04]  /*2f6f0*/  LEA R234, P0, R207, R0, 0x2 ;  /* 0x00000000cfea7211 */ /* 0x000fc800078010ff */
[----:B------:R-:W-:Y:S02]  /*2f700*/  LEA.HI.X.SX32 R235, R207, R250, 0x2, P0 ;  /* 0x000000facfeb7211 */ /* 0x000fe400000f16ff */
[----:B---3--:R-:W-:Y:S01]  /*2f710*/  LEA R208, P6, R205, R0, 0x2 ;  /* 0x00000000cdd07211 */ /* 0x008fe200078c10ff */
[----:B--2---:R-:W-:Y:S02]  /*2f720*/  IMAD.MOV.U32 R251, RZ, RZ, R209 ;  /* 0x000000fffffb7224 */ /* 0x004fe400078e00d1 */
[----:B------:R-:W-:Y:S01]  /*2f730*/  IMAD.MOV.U32 R209, RZ, RZ, R229 ;  /* 0x000000ffffd17224 */ /* 0x000fe200078e00e5 */
[----:B------:R-:W-:Y:S02]  /*2f740*/  LEA.HI.X.SX32 R229, R204, R250, 0x2, P1 ;  /* 0x000000facce57211 */ /* 0x000fe400008f16ff */
[----:B------:R-:W2:Y:S04]  /*2f750*/  LDL.LU R204, [R1+0x2b84] ;  /* 0x002b840001cc7983 */ /* 0x000ea80000300800 */
[----:B------:R1:W-:Y:S04]  /*2f760*/  STL.64 [R1+0x958], R228 ;  /* 0x000958e401007387 */ /* 0x0003e80000100a00 */
[----:B------:R-:W3:Y:S04]  /*2f770*/  LDL.LU R207, [R1+0xb24] ;  /* 0x000b240001cf7983 */ /* 0x000ee80000300800 */
[----:B------:R4:W-:Y:S01]  /*2f780*/  STL.64 [R1+0x960], R234 ;  /* 0x000960ea01007387 */ /* 0x0009e20000100a00 */
[----:B-1----:R-:W-:-:S04]  /*2f790*/  LEA R228, P1, R230, R0, 0x2 ;  /* 0x00000000e6e47211 */ /* 0x002fc800078210ff */
[-C--:B------:R-:W-:Y:S01]  /*2f7a0*/  LEA.HI.X.SX32 R229, R230, R250.reuse, 0x2, P1 ;  /* 0x000000fae6e57211 */ /* 0x080fe200008f16ff */
[----:B----4-:R-:W-:Y:S01]  /*2f7b0*/  IMAD.MOV.U32 R235, RZ, RZ, R209 ;  /* 0x000000ffffeb7224 */ /* 0x010fe200078e00d1 */
[----:B------:R-:W-:Y:S02]  /*2f7c0*/  LEA.HI.X.SX32 R209, R205, R250, 0x2, P6 ;  /* 0x000000facdd17211 */ /* 0x000fe400030f16ff */
[----:B------:R-:W4:Y:S04]  /*2f7d0*/  LDL.LU R205, [R1+0xb28] ;  /* 0x000b280001cd7983 */ /* 0x000f280000300800 */
[----:B------:R1:W-:Y:S04]  /*2f7e0*/  STL.64 [R1+0x968], R208 ;  /* 0x000968d001007387 */ /* 0x0003e80000100a00 */
[----:B------:R-:W2:Y:S04]  /*2f7f0*/  LDL.LU R230, [R1+0xb2c] ;  /* 0x000b2c0001e67983 */ /* 0x000ea80000300800 */
[----:B------:R1:W-:Y:S02]  /*2f800*/  STL.64 [R1+0x970], R228 ;  /* 0x000970e401007387 */ /* 0x0003e40000100a00 */
[----:B-1----:R-:W-:-:S02]  /*2f810*/  IMAD.MOV.U32 R209, RZ, RZ, R231 ;  /* 0x000000ffffd17224 */ /* 0x002fc400078e00e7 */
[----:B------:R-:W-:Y:S02]  /*2f820*/  IMAD.MOV.U32 R231, RZ, RZ, R221 ;  /* 0x000000ffffe77224 */ /* 0x000fe400078e00dd */
[----:B------:R-:W-:Y:S02]  /*2f830*/  IMAD.MOV.U32 R221, RZ, RZ, R220 ;  /* 0x000000ffffdd7224 */ /* 0x000fe400078e00dc */
[----:B------:R-:W2:Y:S01]  /*2f840*/  LDL.LU R220, [R1+0xb30] ;  /* 0x000b300001dc7983 */ /* 0x000ea20000300800 */
[----:B------:R-:W-:Y:S01]  /*2f850*/  LEA R234, P0, R222, R0, 0x2 ;  /* 0x00000000deea7211 */ /* 0x000fe200078010ff */
[----:B------:R-:W-:-:S03]  /*2f860*/  IMAD.MOV.U32 R229, RZ, RZ, R235 ;  /* 0x000000ffffe57224 */ /* 0x000fc600078e00eb */
[----:B------:R-:W-:Y:S02]  /*2f870*/  LEA.HI.X.SX32 R235, R222, R250, 0x2, P0 ;  /* 0x000000fadeeb7211 */ /* 0x000fe400000f16ff */
[CC--:B------:R-:W-:Y:S01]  /*2f880*/  LEA R208, P6, R224.reuse, R0.reuse, 0x2 ;  /* 0x00000000e0d07211 */ /* 0x0c0fe200078c10ff */
[----:B------:R-:W2:Y:S04]  /*2f890*/  LDL.LU R222, [R1+0x2b80] ;  /* 0x002b800001de7983 */ /* 0x000ea80000300800 */
[----:B------:R1:W-:Y:S01]  /*2f8a0*/  STL.64 [R1+0x978], R234 ;  /* 0x000978ea01007387 */ /* 0x0003e20000100a00 */
[----:B------:R-:W-:Y:S01]  /*2f8b0*/  LEA R228, P1, R247, R0, 0x2 ;  /* 0x00000000f7e47211 */ /* 0x000fe200078210ff */
[----:B-1----:R-:W-:Y:S01]  /*2f8c0*/  IMAD.MOV.U32 R235, RZ, RZ, R209 ;  /* 0x000000ffffeb7224 */ /* 0x002fe200078e00d1 */
[----:B------:R-:W-:-:S02]  /*2f8d0*/  LEA.HI.X.SX32 R209, R224, R250, 0x2, P6 ;  /* 0x000000fae0d17211 */ /* 0x000fc400030f16ff */
[----:B------:R-:W2:Y:S04]  /*2f8e0*/  LDL.LU R224, [R1+0xb34] ;  /* 0x000b340001e07983 */ /* 0x000ea80000300800 */
[----:B------:R1:W-:Y:S01]  /*2f8f0*/  STL.64 [R1+0x980], R208 ;  /* 0x000980d001007387 */ /* 0x0003e20000100a00 */
[-C--:B------:R-:W-:Y:S02]  /*2f900*/  LEA R234, P0, R225, R0.reuse, 0x2 ;  /* 0x00000000e1ea7211 */ /* 0x080fe400078010ff */
[----:B-1----:R-:W-:Y:S01]  /*2f910*/  LEA R208, P6, R229, R0, 0x2 ;  /* 0x00000000e5d07211 */ /* 0x002fe200078c10ff */
[----:B------:R-:W-:Y:S01]  /*2f920*/  IMAD.MOV.U32 R209, RZ, RZ, R229 ;  /* 0x000000ffffd17224 */ /* 0x000fe200078e00e5 */
[-C--:B------:R-:W-:Y:S02]  /*2f930*/  LEA.HI.X.SX32 R229, R247, R250.reuse, 0x2, P1 ;  /* 0x000000faf7e57211 */ /* 0x080fe400008f16ff */
[----:B------:R-:W2:Y:S04]  /*2f940*/  LDL.LU R247, [R1+0xb38] ;  /* 0x000b380001f77983 */ /* 0x000ea80000300800 */
[----:B------:R1:W-:Y:S01]  /*2f950*/  STL.64 [R1+0x988], R228 ;  /* 0x000988e401007387 */ /* 0x0003e20000100a00 */
[----:B------:R-:W-:-:S02]  /*2f960*/  LEA.HI.X.SX32 R209, R209, R250, 0x2, P6 ;  /* 0x000000fad1d17211 */ /* 0x000fc400030f16ff */
[----:B-1----:R-:W-:Y:S01]  /*2f970*/  LEA R228, P1, R235, R0, 0x2 ;  /* 0x00000000ebe47211 */ /* 0x002fe200078210ff */
[----:B------:R-:W-:Y:S01]  /*2f980*/  IMAD.MOV.U32 R229, RZ, RZ, R235 ;  /* 0x000000ffffe57224 */ /* 0x000fe200078e00eb */
[-C--:B------:R-:W-:Y:S01]  /*2f990*/  LEA.HI.X.SX32 R235, R225, R250.reuse, 0x2, P0 ;  /* 0x000000fae1eb7211 */ /* 0x080fe200000f16ff */
[----:B------:R-:W-:Y:S02]  /*2f9a0*/  IMAD.MOV.U32 R225, RZ, RZ, R246 ;  /* 0x000000ffffe17224 */ /* 0x000fe400078e00f6 */
[----:B------:R-:W2:Y:S01]  /*2f9b0*/  LDL.LU R246, [R1+0xb3c] ;  /* 0x000b3c0001f67983 */ /* 0x000ea20000300800 */
[----:B------:R-:W-:-:S03]  /*2f9c0*/  LEA.HI.X.SX32 R229, R229, R250, 0x2, P1 ;  /* 0x000000fae5e57211 */ /* 0x000fc600008f16ff */
[----:B------:R1:W-:Y:S04]  /*2f9d0*/  STL.64 [R1+0x990], R234 ;  /* 0x000990ea01007387 */ /* 0x0003e80000100a00 */
[----:B------:R1:W-:Y:S02]  /*2f9e0*/  STL.64 [R1+0x998], R208 ;  /* 0x000998d001007387 */ /* 0x0003e40000100a00 */
[CC--:B-1----:R-:W-:Y:S02]  /*2f9f0*/  LEA R234, P0, R223.reuse, R0.reuse, 0x2 ;  /* 0x00000000dfea7211 */ /* 0x0c2fe400078010ff */
[----:B------:R1:W-:Y:S01]  /*2fa00*/  STL.64 [R1+0x9a0], R228 ;  /* 0x0009a0e401007387 */ /* 0x0003e20000100a00 */
[----:B------:R-:W-:Y:S02]  /*2fa10*/  LEA R208, P6, R216, R0, 0x2 ;  /* 0x00000000d8d07211 */ /* 0x000fe400078c10ff */
[----:B------:R-:W-:-:S02]  /*2fa20*/  LEA.HI.X.SX32 R235, R223, R250, 0x2, P0 ;  /* 0x000000fadfeb7211 */ /* 0x000fc400000f16ff */
[----:B------:R-:W2:Y:S01]  /*2fa30*/  LDL.LU R223, [R1+0xb44] ;  /* 0x000b440001df7983 */ /* 0x000ea20000300800 */
[----:B------:R-:W-:Y:S01]  /*2fa40*/  LEA.HI.X.SX32 R209, R216, R250, 0x2, P6 ;  /* 0x000000fad8d17211 */ /* 0x000fe200030f16ff */
[----:B-1----:R-:W-:Y:S01]  /*2fa50*/  IMAD.MOV.U32 R229, RZ, RZ, R251 ;  /* 0x000000ffffe57224 */ /* 0x002fe200078e00fb */
[----:B------:R-:W-:Y:S01]  /*2fa60*/  LEA R228, P1, R251, R0, 0x2 ;  /* 0x00000000fbe47211 */ /* 0x000fe200078210ff */
[----:B------:R1:W-:Y:S03]  /*2fa70*/  STL.64 [R1+0x9a8], R234 ;  /* 0x0009a8ea01007387 */ /* 0x0003e60000100a00 */
[----:B------:R-:W-:Y:S01]  /*2fa80*/  LEA.HI.X.SX32 R229, R229, R250, 0x2, P1 ;  /* 0x000000fae5e57211 */ /* 0x000fe200008f16ff */
[----:B------:R-:W2:Y:S01]  /*2fa90*/  LDL.LU R216, [R1+0xb48] ;  /* 0x000b480001d87983 */ /* 0x000ea20000300800 */
[----:B-1----:R-:W-:Y:S01]  /*2faa0*/  LEA R234, P0, R217, R0, 0x2 ;  /* 0x00000000d9ea7211 */ /* 0x002fe200078010ff */
[----:B------:R-:W-:-:S02]  /*2fab0*/  IMAD.MOV.U32 R235, RZ, RZ, R217 ;  /* 0x000000ffffeb7224 */ /* 0x000fc400078e00d9 */
[----:B------:R-:W2:Y:S04]  /*2fac0*/  LDL.LU R217, [R1+0xb4c] ;  /* 0x000b4c0001d97983 */ /* 0x000ea80000300800 */
[----:B------:R-:W2:Y:S01]  /*2fad0*/  LDL.LU R251, [R1+0xb50] ;  /* 0x000b500001fb7983 */ /* 0x000ea20000300800 */
[----:B------:R-:W-:-:S03]  /*2fae0*/  LEA.HI.X.SX32 R235, R235, R250, 0x2, P0 ;  /* 0x000000faebeb7211 */ /* 0x000fc600000f16ff */
[----:B------:R-:W-:Y:S04]  /*2faf0*/  STL.64 [R1+0x9b0], R208 ;  /* 0x0009b0d001007387 */ /* 0x000fe80000100a00 */
[----:B------:R-:W-:Y:S04]  /*2fb00*/  STL.64 [R1+0x9b8], R228 ;  /* 0x0009b8e401007387 */ /* 0x000fe80000100a00 */
[----:B------:R1:W-:Y:S02]  /*2fb10*/  STL.64 [R1+0x9c0], R234 ;  /* 0x0009c0ea01007387 */ /* 0x0003e40000100a00 */
[----:B-1----:R-:W-:Y:S01]  /*2fb20*/  IMAD.MOV.U32 R235, RZ, RZ, R231 ;  /* 0x000000ffffeb7224 */ /* 0x002fe200078e00e7 */
[----:B---3--:R-:W-:-:S04]  /*2fb30*/  LEA R208, P6, R207, R0, 0x2 ;  /* 0x00000000cfd07211 */ /* 0x008fc800078c10ff */
[----:B------:R-:W-:Y:S02]  /*2fb40*/  LEA.HI.X.SX32 R209, R207, R250, 0x2, P6 ;  /* 0x000000facfd17211 */ /* 0x000fe400030f16ff */
[----:B------:R-:W3:Y:S04]  /*2fb50*/  LDL.LU R207, [R1+0xb58] ;  /* 0x000b580001cf7983 */ /* 0x000ee80000300800 */
[----:B------:R1:W-:Y:S01]  /*2fb60*/  STL.64 [R1+0x9c8], R208 ;  /* 0x0009c8d001007387 */ /* 0x0003e20000100a00 */
[----:B----4-:R-:W-:-:S04]  /*2fb70*/  LEA R228, P1, R205, R0, 0x2 ;  /* 0x00000000cde47211 */ /* 0x010fc800078210ff */
[----:B------:R-:W-:Y:S02]  /*2fb80*/  LEA.HI.X.SX32 R229, R205, R250, 0x2, P1 ;  /* 0x000000facde57211 */ /* 0x000fe400008f16ff */
[----:B------:R-:W4:Y:S01]  /*2fb90*/  LDL.LU R205, [R1+0xb5c] ;  /* 0x000b5c0001cd7983 */ /* 0x000f220000300800 */
[----:B--2---:R-:W-:-:S03]  /*2fba0*/  LEA R234, P0, R230, R0, 0x2 ;  /* 0x00000000e6ea7211 */ /* 0x004fc600078010ff */
[----:B------:R-:W2:Y:S04]  /*2fbb0*/  LDL.LU R231, [R1+0xb60] ;  /* 0x000b600001e77983 */ /* 0x000ea80000300800 */
[----:B------:R1:W-:Y:S02]  /*2fbc0*/  STL.64 [R1+0x9d0], R228 ;  /* 0x0009d0e401007387 */ /* 0x0003e40000100a00 */
[----:B-1----:R-:W-:Y:S01]  /*2fbd0*/  LEA R208, P6, R220, R0, 0x2 ;  /* 0x00000000dcd07211 */ /* 0x002fe200078c10ff */
[----:B------:R-:W-:Y:S01]  /*2fbe0*/  IMAD.MOV.U32 R229, RZ, RZ, R235 ;  /* 0x000000ffffe57224 */ /* 0x000fe200078e00eb */
[-C--:B------:R-:W-:Y:S02]  /*2fbf0*/  LEA.HI.X.SX32 R235, R230, R250.reuse, 0x2, P0 ;  /* 0x000000fae6eb7211 */ /* 0x080fe400000f16ff */
[----:B------:R-:W-:Y:S01]  /*2fc00*/  LEA.HI.X.SX32 R209, R220, R250, 0x2, P6 ;  /* 0x000000fadcd17211 */ /* 0x000fe200030f16ff */
[----:B------:R-:W2:Y:S04]  /*2fc10*/  LDL.LU R230, [R1+0xb64] ;  /* 0x000b640001e67983 */ /* 0x000ea80000300800 */
[----:B------:R-:W-:Y:S04]  /*2fc20*/  STL.64 [R1+0x9d8], R234 ;  /* 0x0009d8ea01007387 */ /* 0x000fe80000100a00 */
[----:B------:R1:W-:Y:S04]  /*2fc30*/  STL.64 [R1+0x9e0], R208 ;  /* 0x0009e0d001007387 */ /* 0x0003e80000100a00 */
[----:B-1----:R-:W2:Y:S01]  /*2fc40*/  LDL.LU R208, [R1+0x2b7c] ;  /* 0x002b7c0001d07983 */ /* 0x002ea20000300800 */
[----:B------:R-:W-:Y:S01]  /*2fc50*/  LEA R228, P1, R224, R0, 0x2 ;  /* 0x00000000e0e47211 */ /* 0x000fe200078210ff */
[----:B------:R-:W-:-:S02]  /*2fc60*/  IMAD.MOV.U32 R209, RZ, RZ, R229 ;  /* 0x000000ffffd17224 */ /* 0x000fc400078e00e5 */
[----:B------:R-:W-:Y:S01]  /*2fc70*/  IMAD.MOV.U32 R235, RZ, RZ, R225 ;  /* 0x000000ffffeb7224 */ /* 0x000fe200078e00e1 */
[----:B------:R-:W-:Y:S01]  /*2fc80*/  LEA.HI.X.SX32 R229, R224, R250, 0x2, P1 ;  /* 0x000000fae0e57211 */ /* 0x000fe200008f16ff */
[----:B------:R-:W3:Y:S04]  /*2fc90*/  LDL.LU R225, [R1+0xb68] ;  /* 0x000b680001e17983 */ /* 0x000ee80000300800 */
[----:B------:R-:W3:Y:S04]  /*2fca0*/  LDL.LU R224, [R1+0xb6c] ;  /* 0x000b6c0001e07983 */ /* 0x000ee80000300800 */
[----:B------:R1:W-:Y:S01]  /*2fcb0*/  STL.64 [R1+0x9e8], R228 ;  /* 0x0009e8e401007387 */ /* 0x0003e20000100a00 */
[----:B------:R-:W-:-:S02]  /*2fcc0*/  LEA R234, P0, R247, R0, 0x2 ;  /* 0x00000000f7ea7211 */ /* 0x000fc400078010ff */
[----:B-1----:R-:W-:Y:S01]  /*2fcd0*/  LEA R228, P1, R235, R0, 0x2 ;  /* 0x00000000ebe47211 */ /* 0x002fe200078210ff */
[----:B------:R-:W-:Y:S01]  /*2fce0*/  IMAD.MOV.U32 R229, RZ, RZ, R235 ;  /* 0x000000ffffe57224 */ /* 0x000fe200078e00eb */
[-C--:B------:R-:W-:Y:S02]  /*2fcf0*/  LEA.HI.X.SX32 R235, R247, R250.reuse, 0x2, P0 ;  /* 0x000000faf7eb7211 */ /* 0x080fe400000f16ff */
[----:B------:R-:W3:Y:S04]  /*2fd00*/  LDL.LU R247, [R1+0xb70] ;  /* 0x000b700001f77983 */ /* 0x000ee80000300800 */
[----:B------:R1:W-:Y:S01]  /*2fd10*/  STL.64 [R1+0x9f0], R234 ;  /* 0x0009f0ea01007387 */ /* 0x0003e20000100a00 */
[----:B------:R-:W-:Y:S01]  /*2fd20*/  LEA.HI.X.SX32 R229, R229, R250, 0x2, P1 ;  /* 0x000000fae5e57211 */ /* 0x000fe200008f16ff */
[----:B-1----:R-:W-:Y:S01]  /*2fd30*/  IMAD.MOV.U32 R235, RZ, RZ, R209 ;  /* 0x000000ffffeb7224 */ /* 0x002fe200078e00d1 */
[-C--:B------:R-:W-:Y:S01]  /*2fd40*/  LEA R234, P0, R223, R0.reuse, 0x2 ;  /* 0x00000000dfea7211 */ /* 0x080fe200078010ff */
[----:B--2---:R-:W-:Y:S01]  /*2fd50*/  IMAD.MOV.U32 R220, RZ, RZ, R208 ;  /* 0x000000ffffdc7224 */ /* 0x004fe200078e00d0 */
[----:B------:R-:W-:-:S04]  /*2fd60*/  LEA R208, P6, R246, R0, 0x2 ;  /* 0x00000000f6d07211 */ /* 0x000fc800078c10ff */
[-C--:B------:R-:W-:Y:S02]  /*2fd70*/  LEA.HI.X.SX32 R209, R246, R250.reuse, 0x2, P6 ;  /* 0x000000faf6d17211 */ /* 0x080fe400030f16ff */
[----:B------:R-:W2:Y:S04]  /*2fd80*/  LDL.LU R246, [R1+0xb74] ;  /* 0x000b740001f67983 */ /* 0x000ea80000300800 */
[----:B------:R1:W-:Y:S04]  /*2fd90*/  STL.64 [R1+0x9f8], R208 ;  /* 0x0009f8d001007387 */ /* 0x0003e80000100a00 */
[----:B------:R4:W-:Y:S01]  /*2fda0*/  STL.64 [R1+0xa00], R228 ;  /* 0x000a00e401007387 */ /* 0x0009e20000100a00 */
[----:B-1----:R-:W-:Y:S01]  /*2fdb0*/  IMAD.MOV.U32 R209, RZ, RZ, R235 ;  /* 0x000000ffffd17224 */ /* 0x002fe200078e00eb */
[----:B------:R-:W-:-:S02]  /*2fdc0*/  LEA.HI.X.SX32 R235, R223, R250, 0x2, P0 ;  /* 0x000000fadfeb7211 */ /* 0x000fc400000f16ff */
[-C--:B------:R-:W-:Y:S01]  /*2fdd0*/  LEA R208, P6, R216, R0.reuse, 0x2 ;  /* 0x00000000d8d07211 */ /* 0x080fe200078c10ff */
[----:B------:R-:W2:Y:S01]  /*2fde0*/  LDL.LU R223, [R1+0x2b78] ;  /* 0x002b780001df7983 */ /* 0x000ea20000300800 */
[----:B----4-:R-:W-:-:S03]  /*2fdf0*/  LEA R228, P1, R217, R0, 0x2 ;  /* 0x00000000d9e47211 */ /* 0x010fc600078210ff */
[----:B------:R1:W-:Y:S01]  /*2fe00*/  STL.64 [R1+0xa08], R234 ;  /* 0x000a08ea01007387 */ /* 0x0003e20000100a00 */
[-C--:B------:R-:W-:Y:S01]  /*2fe10*/  LEA.HI.X.SX32 R229, R217, R250.reuse, 0x2, P1 ;  /* 0x000000fad9e57211 */ /* 0x080fe200008f16ff */
[----:B-1----:R-:W-:Y:S01]  /*2fe20*/  IMAD.MOV.U32 R235, RZ, RZ, R209 ;  /* 0x000000ffffeb7224 */ /* 0x002fe200078e00d1 */
[----:B------:R-:W-:Y:S02]  /*2fe30*/  LEA.HI.X.SX32 R209, R216, R250, 0x2, P6 ;  /* 0x000000fad8d17211 */ /* 0x000fe400030f16ff */
[----:B------:R-:W4:Y:S04]  /*2fe40*/  LDL.LU R216, [R1+0xb7c] ;  /* 0x000b7c0001d87983 */ /* 0x000f280000300800 */
[----:B------:R1:W-:Y:S04]  /*2fe50*/  STL.64 [R1+0xa18], R208 ;  /* 0x000a18d001007387 */ /* 0x0003e80000100a00 */
[----:B------:R-:W4:Y:S01]  /*2fe60*/  LDL.LU R217, [R1+0xb80] ;  /* 0x000b800001d97983 */ /* 0x000f220000300800 */
[----:B-1----:R-:W-:Y:S01]  /*2fe70*/  LEA R208, P6, R221, R0, 0x2 ;  /* 0x00000000ddd07211 */ /* 0x002fe200078c10ff */
[----:B------:R-:W-:-:S02]  /*2fe80*/  IMAD.MOV.U32 R209, RZ, RZ, R221 ;  /* 0x000000ffffd17224 */ /* 0x000fc400078e00dd */
[----:B------:R-:W4:Y:S01]  /*2fe90*/  LDL.LU R221, [R1+0xb84] ;  /* 0x000b840001dd7983 */ /* 0x000f220000300800 */
[----:B------:R-:W-:-:S03]  /*2fea0*/  LEA R234, P0, R251, R0, 0x2 ;  /* 0x00000000fbea7211 */ /* 0x000fc600078010ff */
[----:B------:R1:W-:Y:S01]  /*2feb0*/  STL.64 [R1+0xa20], R228 ;  /* 0x000a20e401007387 */ /* 0x0003e20000100a00 */
[-C--:B------:R-:W-:Y:S01]  /*2fec0*/  LEA.HI.X.SX32 R209, R209, R250.reuse, 0x2, P6 ;  /* 0x000000fad1d17211 */ /* 0x080fe200030f16ff */
[----:B-1----:R-:W-:Y:S01]  /*2fed0*/  IMAD.MOV.U32 R229, RZ, RZ, R235 ;  /* 0x000000ffffe57224 */ /* 0x002fe200078e00eb */
[----:B------:R-:W-:Y:S02]  /*2fee0*/  LEA.HI.X.SX32 R235, R251, R250, 0x2, P0 ;  /* 0x000000fafbeb7211 */ /* 0x000fe400000f16ff */
[-C--:B---3--:R-:W-:Y:S01]  /*2fef0*/  LEA R228, P1, R207, R0.reuse, 0x2 ;  /* 0x00000000cfe47211 */ /* 0x088fe200078210ff */
[----:B------:R-:W3:Y:S04]  /*2ff00*/  LDL.LU R251, [R1+0xb88] ;  /* 0x000b880001fb7983 */ /* 0x000ee80000300800 */
[----:B------:R1:W-:Y:S04]  /*2ff10*/  STL.64 [R1+0xa28], R234 ;  /* 0x000a28ea01007387 */ /* 0x0003e80000100a00 */
[----:B------:R1:W-:Y:S02]  /*2ff20*/  STL.64 [R1+0xa30], R208 ;  /* 0x000a30d001007387 */ /* 0x0003e40000100a00 */
[----:B-1----:R-:W-:Y:S01]  /*2ff30*/  LEA R234, P0, R205, R0, 0x2 ;  /* 0x00000000cdea7211 */ /* 0x002fe200078010ff */
[----:B------:R-:W-:Y:S01]  /*2ff40*/  IMAD.MOV.U32 R209, RZ, RZ, R229 ;  /* 0x000000ffffd17224 */ /* 0x000fe200078e00e5 */
[----:B------:R-:W-:-:S02]  /*2ff50*/  LEA.HI.X.SX32 R229, R207, R250, 0x2, P1 ;  /* 0x000000facfe57211 */ /* 0x000fc400008f16ff */
[----:B------:R-:W-:Y:S01]  /*2ff60*/  LEA.HI.X.SX32 R235, R205, R250, 0x2, P0 ;  /* 0x000000facdeb7211 */ /* 0x000fe200000f16ff */
[----:B------:R-:W3:Y:S01]  /*2ff70*/  LDL.LU R207, [R1+0xb90] ;  /* 0x000b900001cf7983 */ /* 0x000ee20000300800 */
[----:B------:R-:W-:-:S03]  /*2ff80*/  LEA R208, P6, R231, R0, 0x2 ;  /* 0x00000000e7d07211 */ /* 0x000fc600078c10ff */
[----:B------:R1:W-:Y:S04]  /*2ff90*/  STL.64 [R1+0xa38], R228 ;  /* 0x000a38e401007387 */ /* 0x0003e80000100a00 */
[----:B------:R-:W3:Y:S04]  /*2ffa0*/  LDL.LU R205, [R1+0x2b74] ;  /* 0x002b740001cd7983 */ /* 0x000ee80000300800 */
[----:B------:R1:W-:Y:S02]  /*2ffb0*/  STL.64 [R1+0xa40], R234 ;  /* 0x000a40ea01007387 */ /* 0x0003e40000100a00 */
[----:B-1----:R-:W-:-:S04]  /*2ffc0*/  LEA R228, P1, R230, R0, 0x2 ;  /* 0x00000000e6e47211 */ /* 0x002fc800078210ff */
[-C--:B------:R-:W-:Y:S01]  /*2ffd0*/  LEA.HI.X.SX32 R229, R230, R250.reuse, 0x2, P1 ;  /* 0x000000fae6e57211 */ /* 0x080fe200008f16ff */
[----:B------:R-:W-:Y:S01]  /*2ffe0*/  IMAD.MOV.U32 R235, RZ, RZ, R209 ;  /* 0x000000ffffeb7224 */ /* 0x000fe200078e00d1 */
[----:B------:R-:W-:-:S05]  /*2fff0*/  LEA.HI.X.SX32 R209, R231, R250, 0x2, P6 ;  /* 0x000000fae7d17211 */ /* 0x000fca00030f16ff */
[----:B------:R-:W-:Y:S04]  /*30000*/  STL.64 [R1+0xa48], R208 ;  /* 0x000a48d001007387 */ /* 0x000fe80000100a00 */
[----:B------:R1:W-:Y:S01]  /*30010*/  STL.64 [R1+0xa50], R228 ;  /* 0x000a50e401007387 */ /* 0x0003e20000100a00 */
[C---:B------:R-:W-:Y:S01]  /*30020*/  LEA R234, P0, R225.reuse, R0, 0x2 ;  /* 0x00000000e1ea7211 */ /* 0x040fe200078010ff */
[----:B------:R-:W-:Y:S02]  /*30030*/  IMAD.MOV.U32 R231, RZ, RZ, R235 ;  /* 0x000000ffffe77224 */ /* 0x000fe400078e00eb */
[----:B-1----:R-:W3:Y:S04]  /*30040*/  LDL.LU R229, [R1+0xb98] ;  /* 0x000b980001e57983 */ /* 0x002ee80000300800 */
[----:B------:R-:W3:Y:S01]  /*30050*/  LDL.LU R228, [R1+0xb9c] ;  /* 0x000b9c0001e47983 */ /* 0x000ee20000300800 */
[----:B------:R-:W-:-:S03]  /*30060*/  LEA.HI.X.SX32 R235, R225, R250, 0x2, P0 ;  /* 0x000000fae1eb7211 */ /* 0x000fc600000f16ff */
[----:B------:R-:W3:Y:S01]  /*30070*/  LDL.LU R225, [R1+0xba0] ;  /* 0x000ba00001e17983 */ /* 0x000ee20000300800 */
[----:B------:R-:W-:-:S03]  /*30080*/  LEA R208, P6, R224, R0, 0x2 ;  /* 0x00000000e0d07211 */ /* 0x000fc600078c10ff */
[----:B------:R-:W-:Y:S01]  /*30090*/  STL.64 [R1+0xa58], R234 ;  /* 0x000a58ea01007387 */ /* 0x000fe20000100a00 */
[----:B------:R-:W-:-:S03]  /*300a0*/  LEA.HI.X.SX32 R209, R224, R250, 0x2, P6 ;  /* 0x000000fae0d17211 */ /* 0x000fc600030f16ff */
[----:B------:R-:W3:Y:S01]  /*300b0*/  LDL.LU R224, [R1+0xba4] ;  /* 0x000ba40001e07983 */ /* 0x000ee20000300800 */
[----:B------:R-:W-:-:S03]  /*300c0*/  LEA R230, P1, R247, R0, 0x2 ;  /* 0x00000000f7e67211 */ /* 0x000fc600078210ff */
[----:B------:R1:W-:Y:S02]  /*300d0*/  STL.64 [R1+0xa60], R208 ;  /* 0x000a60d001007387 */ /* 0x0003e40000100a00 */
[----:B-1----:R-:W-:Y:S01]  /*300e0*/  LEA R208, P6, R231, R0, 0x2 ;  /* 0x00000000e7d07211 */ /* 0x002fe200078c10ff */
[----:B------:R-:W-:Y:S01]  /*300f0*/  IMAD.MOV.U32 R209, RZ, RZ, R231 ;  /* 0x000000ffffd17224 */ /* 0x000fe200078e00e7 */
[-C--:B------:R-:W-:Y:S02]  /*30100*/  LEA.HI.X.SX32 R231, R247, R250.reuse, 0x2, P1 ;  /* 0x000000faf7e77211 */ /* 0x080fe400008f16ff */
[----:B------:R-:W3:Y:S02]  /*30110*/  LDL.LU R247, [R1+0xba8] ;  /* 0x000ba80001f77983 */ /* 0x000ee40000300800 */
[----:B------:R-:W-:Y:S02]  /*30120*/  LEA.HI.X.SX32 R209, R209, R250, 0x2, P6 ;  /* 0x000000fad1d17211 */ /* 0x000fe400030f16ff */
[----:B------:R4:W-:Y:S01]  /*30130*/  STL.64 [R1+0xa68], R230 ;  /* 0x000a68e601007387 */ /* 0x0009e20000100a00 */
[----:B--2---:R-:W-:-:S04]  /*30140*/  LEA R234, P0, R246, R0, 0x2 ;  /* 0x00000000f6ea7211 */ /* 0x004fc800078010ff */
[----:B------:R-:W-:Y:S02]  /*30150*/  LEA.HI.X.SX32 R235, R246, R250, 0x2, P0 ;  /* 0x000000faf6eb7211 */ /* 0x000fe400000f16ff */
        /* <DEDUP_REMOVED lines=8> */
[----:B------:R-:W-:-:S03]  /*301e0*/  LEA.HI.X.SX32 R235, R217, R250, 0x2, P0 ;  /* 0x000000fad9eb7211 */ /* 0x000fc600000f16ff */
[----:B------:R-:W4:Y:S01]  /*301f0*/  LDL.LU R217, [R1+0xbb4] ;  /* 0x000bb40001d97983 */ /* 0x000f220000300800 */
[----:B------:R-:W-:-:S03]  /*30200*/  LEA R208, P6, R221, R0, 0x2 ;  /* 0x00000000ddd07211 */ /* 0x000fc600078c10ff */
[----:B------:R-:W-:Y:S01]  /*30210*/  STL.64 [R1+0xa88], R234 ;  /* 0x000a88ea01007387 */ /* 0x000fe20000100a00 */
[----:B------:R-:W-:-:S03]  /*30220*/  LEA.HI.X.SX32 R209, R221, R250, 0x2, P6 ;  /* 0x000000faddd17211 */ /* 0x000fc600030f16ff */
[----:B------:R-:W4:Y:S04]  /*30230*/  LDL.LU R221, [R1+0xbb8] ;  /* 0x000bb80001dd7983 */ /* 0x000f280000300800 */
[----:B------:R1:W-:Y:S01]  /*30240*/  STL.64 [R1+0xa90], R208 ;  /* 0x000a90d001007387 */ /* 0x0003e20000100a00 */
[----:B---3--:R-:W-:-:S04]  /*30250*/  LEA R230, P1, R251, R0, 0x2 ;  /* 0x00000000fbe67211 */ /* 0x008fc800078210ff */
[----:B------:R-:W-:Y:S01]  /*30260*/  LEA.HI.X.SX32 R231, R251, R250, 0x2, P1 ;  /* 0x000000fafbe77211 */ /* 0x000fe200008f16ff */
[----:B------:R-:W-:Y:S02]  /*30270*/  IMAD.MOV.U32 R251, RZ, RZ, R220 ;  /* 0x000000fffffb7224 */ /* 0x000fe400078e00dc */
[----:B------:R-:W-:Y:S02]  /*30280*/  IMAD.MOV.U32 R220, RZ, RZ, R204 ;  /* 0x000000ffffdc7224 */ /* 0x000fe400078e00cc */
[----:B------:R3:W-:Y:S01]  /*30290*/  STL.64 [R1+0xa98], R230 ;  /* 0x000a98e601007387 */ /* 0x0007e20000100a00 */
[-C--:B-1----:R-:W-:Y:S02]  /*302a0*/  LEA R208, P6, R207, R0.reuse, 0x2 ;  /* 0x00000000cfd07211 */ /* 0x082fe400078c10ff */
[-C--:B---3--:R-:W-:Y:S02]  /*302b0*/  LEA R230, P1, R223, R0.reuse, 0x2 ;  /* 0x00000000dfe67211 */ /* 0x088fe400078210ff */
[----:B------:R-:W-:-:S02]  /*302c0*/  LEA R234, P0, R205, R0, 0x2 ;  /* 0x00000000cdea7211 */ /* 0x000fc400078010ff */
[-C--:B------:R-:W-:Y:S02]  /*302d0*/  LEA.HI.X.SX32 R209, R207, R250.reuse, 0x2, P6 ;  /* 0x000000facfd17211 */ /* 0x080fe400030f16ff */
[-C--:B------:R-:W-:Y:S02]  /*302e0*/  LEA.HI.X.SX32 R235, R205, R250.reuse, 0x2, P0 ;  /* 0x000000facdeb7211 */ /* 0x080fe400000f16ff */
[----:B------:R-:W-:-:S03]  /*302f0*/  LEA.HI.X.SX32 R231, R223, R250, 0x2, P1 ;  /* 0x000000fadfe77211 */ /* 0x000fc600008f16ff */
[----:B------:R-:W-:Y:S04]  /*30300*/  STL.64 [R1+0xaa0], R234 ;  /* 0x000aa0ea01007387 */ /* 0x000fe80000100a00 */
[----:B------:R1:W-:Y:S01]  /*30310*/  STL.64 [R1+0xaa8], R208 ;  /* 0x000aa8d001007387 */ /* 0x0003e20000100a00 */
[----:B------:R-:W-:-:S03]  /*30320*/  IMAD.MOV.U32 R207, RZ, RZ, R222 ;  /* 0x000000ffffcf7224 */ /* 0x000fc600078e00de */
[----:B------:R-:W-:Y:S01]  /*30330*/  STL.64 [R1+0xab0], R230 ;  /* 0x000ab0e601007387 */ /* 0x000fe20000100a00 */
[CC--:B------:R-:W-:Y:S02]  /*30340*/  LEA R204, P0, R229.reuse, R0.reuse, 0x2 ;  /* 0x00000000e5cc7211 */ /* 0x0c0fe400078010ff */
[C---:B-1----:R-:W-:Y:S02]  /*30350*/  LEA R208, P6, R228.reuse, R0, 0x2 ;  /* 0x00000000e4d07211 */ /* 0x042fe400078c10ff */
[-C--:B------:R-:W-:Y:S02]  /*30360*/  LEA.HI.X.SX32 R205, R229, R250.reuse, 0x2, P0 ;  /* 0x000000fae5cd7211 */ /* 0x080fe400000f16ff */
[----:B------:R-:W-:Y:S02]  /*30370*/  LEA.HI.X.SX32 R209, R228, R250, 0x2, P6 ;  /* 0x000000fae4d17211 */ /* 0x000fe400030f16ff */
[C---:B------:R-:W-:Y:S01]  /*30380*/  LEA R222, P1, R225.reuse, R0, 0x2 ;  /* 0x00000000e1de7211 */ /* 0x040fe200078210ff */
[----:B------:R1:W-:Y:S04]  /*30390*/  STL.64 [R1+0xab8], R204 ;  /* 0x000ab8cc01007387 */ /* 0x0003e80000100a00 */
[----:B------:R-:W3:Y:S01]  /*303a0*/  LDL.LU R235, [R1+0xbc8] ;  /* 0x000bc80001eb7983 */ /* 0x000ee20000300800 */
[----:B------:R-:W-:-:S03]  /*303b0*/  LEA.HI.X.SX32 R223, R225, R250, 0x2, P1 ;  /* 0x000000fae1df7211 */ /* 0x000fc600008f16ff */
[----:B------:R1:W-:Y:S04]  /*303c0*/  STL.64 [R1+0xac0], R208 ;  /* 0x000ac0d001007387 */ /* 0x0003e80000100a00 */
[----:B------:R-:W3:Y:S01]  /*303d0*/  LDL.LU R234, [R1+0xbcc] ;  /* 0x000bcc0001ea7983 */ /* 0x000ee20000300800 */
[----:B-1----:R-:W-:-:S03]  /*303e0*/  LEA R204, P0, R224, R0, 0x2 ;  /* 0x00000000e0cc7211 */ /* 0x002fc600078010ff */
[----:B------:R-:W3:Y:S01]  /*303f0*/  LDL.LU R231, [R1+0xbd0] ;  /* 0x000bd00001e77983 */ /* 0x000ee20000300800 */
[----:B------:R-:W-:-:S03]  /*30400*/  LEA.HI.X.SX32 R205, R224, R250, 0x2, P0 ;  /* 0x000000fae0cd7211 */ /* 0x000fc600000f16ff */
[----:B------:R2:W-:Y:S04]  /*30410*/  STL.64 [R1+0xac8], R222 ;  /* 0x000ac8de01007387 */ /* 0x0005e80000100a00 */
[----:B------:R-:W3:Y:S01]  /*30420*/  LDL.LU R230, [R1+0xbd4] ;  /* 0x000bd40001e67983 */ /* 0x000ee20000300800 */
[----:B------:R-:W-:-:S03]  /*30430*/  LEA R208, P6, R247, R0, 0x2 ;  /* 0x00000000f7d07211 */ /* 0x000fc600078c10ff */
[----:B------:R-:W3:Y:S01]  /*30440*/  LDL.LU R229, [R1+0xbd8] ;  /* 0x000bd80001e57983 */ /* 0x000ee20000300800 */
[----:B------:R-:W-:-:S03]  /*30450*/  LEA.HI.X.SX32 R209, R247, R250, 0x2, P6 ;  /* 0x000000faf7d17211 */ /* 0x000fc600030f16ff */
[----:B------:R4:W-:Y:S04]  /*30460*/  STL.64 [R1+0xad0], R204 ;  /* 0x000ad0cc01007387 */ /* 0x0009e80000100a00 */
[----:B------:R-:W3:Y:S04]  /*30470*/  LDL.LU R228, [R1+0xbdc] ;  /* 0x000bdc0001e47983 */ /* 0x000ee80000300800 */
[----:B------:R-:W3:Y:S04]  /*30480*/  LDL.LU R225, [R1+0xbe0] ;  /* 0x000be00001e17983 */ /* 0x000ee80000300800 */
[----:B------:R1:W-:Y:S04]  /*30490*/  STL.64 [R1+0xad8], R208 ;  /* 0x000ad8d001007387 */ /* 0x0003e80000100a00 */
[----:B------:R-:W3:Y:S04]  /*304a0*/  LDL.LU R224, [R1+0xbe4] ;  /* 0x000be40001e07983 */ /* 0x000ee80000300800 */
[----:B------:R-:W3:Y:S01]  /*304b0*/  LDL.LU R247, [R1+0xbe8] ;  /* 0x000be80001f77983 */ /* 0x000ee20000300800 */
[----:B--2---:R-:W-:-:S04]  /*304c0*/  LEA R222, P1, R246, R0, 0x2 ;  /* 0x00000000f6de7211 */ /* 0x004fc800078210ff */
[----:B------:R-:W-:-:S05]  /*304d0*/  LEA.HI.X.SX32 R223, R246, R250, 0x2, P1 ;  /* 0x000000faf6df7211 */ /* 0x000fca00008f16ff */
[----:B------:R2:W-:Y:S04]  /*304e0*/  STL.64 [R1+0xae0], R222 ;  /* 0x000ae0de01007387 */ /* 0x0005e80000100a00 */
[----:B------:R-:W3:Y:S01]  /*304f0*/  LDL.LU R246, [R1+0xbec] ;  /* 0x000bec0001f67983 */ /* 0x000ee20000300800 */
[----:B----4-:R-:W-:-:S04]  /*30500*/  LEA R204, P0, R216, R0, 0x2 ;  /* 0x00000000d8cc7211 */ /* 0x010fc800078010ff */
[----:B------:R-:W-:Y:S02]  /*30510*/  LEA.HI.X.SX32 R205, R216, R250, 0x2, P0 ;  /* 0x000000fad8cd7211 */ /* 0x000fe400000f16ff */
[----:B------:R-:W4:Y:S01]  /*30520*/  LDL.LU R216, [R1+0xbf0] ;  /* 0x000bf00001d87983 */ /* 0x000f220000300800 */
[----:B-1----:R-:W-:-:S03]  /*30530*/  LEA R208, P6, R217, R0, 0x2 ;  /* 0x00000000d9d07211 */ /* 0x002fc600078c10ff */
[----:B------:R1:W-:Y:S01]  /*30540*/  STL.64 [R1+0xae8], R204 ;  /* 0x000ae8cc01007387 */ /* 0x0003e20000100a00 */
[----:B------:R-:W-:-:S03]  /*30550*/  LEA.HI.X.SX32 R209, R217, R250, 0x2, P6 ;  /* 0x000000fad9d17211 */ /* 0x000fc600030f16ff */
[----:B------:R-:W4:Y:S01]  /*30560*/  LDL.LU R217, [R1+0xbf4] ;  /* 0x000bf40001d97983 */ /* 0x000f220000300800 */
[C---:B--2---:R-:W-:Y:S01]  /*30570*/  LEA R222, P1, R221.reuse, R0, 0x2 ;  /* 0x00000000ddde7211 */ /* 0x044fe200078210ff */
[----:B-1----:R-:W-:Y:S02]  /*30580*/  IMAD.MOV.U32 R205, RZ, RZ, R220 ;  /* 0x000000ffffcd7224 */ /* 0x002fe400078e00dc */
[----:B------:R-:W2:Y:S01]  /*30590*/  LDL.LU R220, [R1+0xbf8] ;  /* 0x000bf80001dc7983 */ /* 0x000ea20000300800 */
[----:B------:R-:W-:-:S03]  /*305a0*/  LEA.HI.X.SX32 R223, R221, R250, 0x2, P1 ;  /* 0x000000fadddf7211 */ /* 0x000fc600008f16ff */
[----:B------:R1:W-:Y:S04]  /*305b0*/  STL.64 [R1+0xaf0], R208 ;  /* 0x000af0d001007387 */ /* 0x0003e80000100a00 */
[----:B------:R-:W2:Y:S01]  /*305c0*/  LDL.LU R221, [R1+0xbfc] ;  /* 0x000bfc0001dd7983 */ /* 0x000ea20000300800 */
[-C--:B-1----:R-:W-:Y:S01]  /*305d0*/  LEA R208, P6, R207, R0.reuse, 0x2 ;  /* 0x00000000cfd07211 */ /* 0x082fe200078c10ff */
[----:B------:R-:W-:Y:S02]  /*305e0*/  IMAD.MOV.U32 R209, RZ, RZ, R207 ;  /* 0x000000ffffd17224 */ /* 0x000fe400078e00cf */
[----:B------:R-:W2:Y:S01]  /*305f0*/  LDL.LU R207, [R1+0xc00] ;  /* 0x000c000001cf7983 */ /* 0x000ea20000300800 */
[----:B------:R-:W-:-:S03]  /*30600*/  LEA R204, P0, R251, R0, 0x2 ;  /* 0x00000000fbcc7211 */ /* 0x000fc600078010ff */
[----:B------:R1:W-:Y:S01]  /*30610*/  STL.64 [R1+0xaf8], R222 ;  /* 0x000af8de01007387 */ /* 0x0003e20000100a00 */
[----:B------:R-:W-:Y:S02]  /*30620*/  LEA.HI.X.SX32 R209, R209, R250, 0x2, P6 ;  /* 0x000000fad1d17211 */ /* 0x000fe400030f16ff */
[----:B-1----:R-:W-:Y:S01]  /*30630*/  LEA R222, P1, R205, R0, 0x2 ;  /* 0x00000000cdde7211 */ /* 0x002fe200078210ff */
[----:B------:R-:W-:Y:S01]  /*30640*/  IMAD.MOV.U32 R223, RZ, RZ, R205 ;  /* 0x000000ffffdf7224 */ /* 0x000fe200078e00cd */
[-C--:B------:R-:W-:Y:S02]  /*30650*/  LEA.HI.X.SX32 R205, R251, R250.reuse, 0x2, P0 ;  /* 0x000000fafbcd7211 */ /* 0x080fe400000f16ff */
[----:B------:R-:W2:Y:S02]  /*30660*/  LDL.LU R251, [R1+0xc04] ;  /* 0x000c040001fb7983 */ /* 0x000ea40000300800 */
[----:B------:R-:W-:Y:S02]  /*30670*/  LEA.HI.X.SX32 R223, R223, R250, 0x2, P1 ;  /* 0x000000fadfdf7211 */ /* 0x000fe400008f16ff */
[----:B------:R3:W-:Y:S04]  /*30680*/  STL.64 [R1+0xb00], R204 ;  /* 0x000b00cc01007387 */ /* 0x0007e80000100a00 */
[----:B------:R1:W-:Y:S04]  /*30690*/  STL.64 [R1+0xb08], R208 ;  /* 0x000b08d001007387 */ /* 0x0003e80000100a00 */
[----:B------:R1:W-:Y:S01]  /*306a0*/  STL.64 [R1+0xb10], R222 ;  /* 0x000b10de01007387 */ /* 0x0003e20000100a00 */
[----:B---3--:R-:W-:-:S04]  /*306b0*/  LEA R204, P0, R235, R0, 0x2 ;  /* 0x00000000ebcc7211 */ /* 0x008fc800078010ff */
[----:B------:R-:W-:Y:S02]  /*306c0*/  LEA.HI.X.SX32 R205, R235, R250, 0x2, P0 ;  /* 0x000000faebcd7211 */ /* 0x000fe400000f16ff */
[----:B------:R-:W3:Y:S01]  /*306d0*/  LDL.LU R235, [R1+0x2b70] ;  /* 0x002b700001eb7983 */ /* 0x000ee20000300800 */
[----:B-1----:R-:W-:-:S03]  /*306e0*/  LEA R208, P6, R234, R0, 0x2 ;  /* 0x00000000ead07211 */ /* 0x002fc600078c10ff */
[----:B------:R1:W-:Y:S01]  /*306f0*/  STL.64 [R1+0xb18], R204 ;  /* 0x000b18cc01007387 */ /* 0x0003e20000100a00 */
[C---:B------:R-:W-:Y:S02]  /*30700*/  LEA R222, P1, R231.reuse, R0, 0x2 ;  /* 0x00000000e7de7211 */ /* 0x040fe400078210ff */
[-C--:B------:R-:W-:Y:S02]  /*30710*/  LEA.HI.X.SX32 R209, R234, R250.reuse, 0x2, P6 ;  /* 0x000000faead17211 */ /* 0x080fe400030f16ff */
[----:B------:R-:W-:Y:S01]  /*30720*/  LEA.HI.X.SX32 R223, R231, R250, 0x2, P1 ;  /* 0x000000fae7df7211 */ /* 0x000fe200008f16ff */
[----:B------:R-:W3:Y:S01]  /*30730*/  LDL.LU R234, [R1+0x2b6c] ;  /* 0x002b6c0001ea7983 */ /* 0x000ee20000300800 */
[----:B-1----:R-:W-:-:S03]  /*30740*/  LEA R204, P0, R230, R0, 0x2 ;  /* 0x00000000e6cc7211 */ /* 0x002fc600078010ff */
[----:B------:R1:W-:Y:S01]  /*30750*/  STL.64 [R1+0xb20], R208 ;  /* 0x000b20d001007387 */ /* 0x0003e20000100a00 */
[----:B------:R-:W-:-:S03]  /*30760*/  LEA.HI.X.SX32 R205, R230, R250, 0x2, P0 ;  /* 0x000000fae6cd7211 */ /* 0x000fc600000f16ff */
[----:B------:R-:W3:Y:S04]  /*30770*/  LDL.LU R231, [R1+0x2b68] ;  /* 0x002b680001e77983 */ /* 0x000ee80000300800 */
[----:B------:R1:W-:Y:S02]  /*30780*/  STL.64 [R1+0xb28], R222 ;  /* 0x000b28de01007387 */ /* 0x0003e40000100a00 */
[C---:B-1----:R-:W-:Y:S02]  /*30790*/  LEA R208, P6, R229.reuse, R0, 0x2 ;  /* 0x00000000e5d07211 */ /* 0x042fe400078c10ff */
[----:B------:R-:W3:Y:S02]  /*307a0*/  LDL.LU R230, [R1+0x2b64] ;  /* 0x002b640001e67983 */ /* 0x000ee40000300800 */
[----:B------:R-:W-:-:S02]  /*307b0*/  LEA.HI.X.SX32 R209, R229, R250, 0x2, P6 ;  /* 0x000000fae5d17211 */ /* 0x000fc400030f16ff */
        /* <DEDUP_REMOVED lines=16> */
[----:B------:R4:W-:Y:S04]  /*308c0*/  STL.64 [R1+0xb50], R208 ;  /* 0x000b50d001007387 */ /* 0x0009e80000100a00 */
[----:B------:R-:W3:Y:S04]  /*308d0*/  LDL.LU R247, [R1+0x2b50] ;  /* 0x002b500001f77983 */ /* 0x000ee80000300800 */
[----:B------:R1:W-:Y:S01]  /*308e0*/  STL.64 [R1+0xb58], R222 ;  /* 0x000b58de01007387 */ /* 0x0003e20000100a00 */
[----:B------:R-:W-:-:S04]  /*308f0*/  LEA R204, P0, R246, R0, 0x2 ;  /* 0x00000000f6cc7211 */ /* 0x000fc800078010ff */
[----:B------:R-:W-:Y:S02]  /*30900*/  LEA.HI.X.SX32 R205, R246, R250, 0x2, P0 ;  /* 0x000000faf6cd7211 */ /* 0x000fe400000f16ff */
[----:B------:R-:W3:Y:S04]  /*30910*/  LDL.LU R246, [R1+0x2b4c] ;  /* 0x002b4c0001f67983 */ /* 0x000ee80000300800 */
[----:B------:R2:W-:Y:S01]  /*30920*/  STL.64 [R1+0xb60], R204 ;  /* 0x000b60cc01007387 */ /* 0x0005e20000100a00 */
[----:B----4-:R-:W-:-:S04]  /*30930*/  LEA R208, P6, R216, R0, 0x2 ;  /* 0x00000000d8d07211 */ /* 0x010fc800078c10ff */
[----:B------:R-:W-:Y:S02]  /*30940*/  LEA.HI.X.SX32 R209, R216, R250, 0x2, P6 ;  /* 0x000000fad8d17211 */ /* 0x000fe400030f16ff */
[----:B------:R-:W4:Y:S01]  /*30950*/  LDL.LU R216, [R1+0x2b48] ;  /* 0x002b480001d87983 */ /* 0x000f220000300800 */
[----:B-1----:R-:W-:-:S03]  /*30960*/  LEA R222, P1, R217, R0, 0x2 ;  /* 0x00000000d9de7211 */ /* 0x002fc600078210ff */
[----:B------:R1:W-:Y:S01]  /*30970*/  STL.64 [R1+0xb68], R208 ;  /* 0x000b68d001007387 */ /* 0x0003e20000100a00 */
[----:B------:R-:W-:-:S03]  /*30980*/  LEA.HI.X.SX32 R223, R217, R250, 0x2, P1 ;  /* 0x000000fad9df7211 */ /* 0x000fc600008f16ff */
[----:B------:R-:W3:Y:S01]  /*30990*/  LDL.LU R217, [R1+0x2b44] ;  /* 0x002b440001d97983 */ /* 0x000ee20000300800 */
[----:B--2---:R-:W-:-:S03]  /*309a0*/  LEA R204, P0, R220, R0, 0x2 ;  /* 0x00000000dccc7211 */ /* 0x004fc600078010ff */
[----:B------:R2:W-:Y:S01]  /*309b0*/  STL.64 [R1+0xb70], R222 ;  /* 0x000b70de01007387 */ /* 0x0005e20000100a00 */
[----:B------:R-:W-:-:S03]  /*309c0*/  LEA.HI.X.SX32 R205, R220, R250, 0x2, P0 ;  /* 0x000000fadccd7211 */ /* 0x000fc600000f16ff */
[----:B------:R-:W3:Y:S01]  /*309d0*/  LDL.LU R220, [R1+0x2b40] ;  /* 0x002b400001dc7983 */ /* 0x000ee20000300800 */
[----:B-1----:R-:W-:-:S03]  /*309e0*/  LEA R208, P6, R221, R0, 0x2 ;  /* 0x00000000ddd07211 */ /* 0x002fc600078c10ff */
[----:B------:R1:W-:Y:S01]  /*309f0*/  STL.64 [R1+0xb78], R204 ;  /* 0x000b78cc01007387 */ /* 0x0003e20000100a00 */
[----:B------:R-:W-:-:S03]  /*30a00*/  LEA.HI.X.SX32 R209, R221, R250, 0x2, P6 ;  /* 0x000000faddd17211 */ /* 0x000fc600030f16ff */
[----:B------:R-:W3:Y:S01]  /*30a10*/  LDL.LU R221, [R1+0x2b3c] ;  /* 0x002b3c0001dd7983 */ /* 0x000ee20000300800 */
[----:B--2---:R-:W-:-:S03]  /*30a20*/  LEA R222, P1, R207, R0, 0x2 ;  /* 0x00000000cfde7211 */ /* 0x004fc600078210ff */
[----:B------:R4:W-:Y:S01]  /*30a30*/  STL.64 [R1+0xb80], R208 ;  /* 0x000b80d001007387 */ /* 0x0009e20000100a00 */
[----:B------:R-:W-:-:S03]  /*30a40*/  LEA.HI.X.SX32 R223, R207, R250, 0x2, P1 ;  /* 0x000000facfdf7211 */ /* 0x000fc600008f16ff */
[----:B------:R-:W2:Y:S04]  /*30a50*/  LDL.LU R207, [R1+0x2b38] ;  /* 0x002b380001cf7983 */ /* 0x000ea80000300800 */
[----:B------:R3:W-:Y:S01]  /*30a60*/  STL.64 [R1+0xb88], R222 ;  /* 0x000b88de01007387 */ /* 0x0007e20000100a00 */
[----:B-1----:R-:W-:-:S04]  /*30a70*/  LEA R204, P0, R251, R0, 0x2 ;  /* 0x00000000fbcc7211 */ /* 0x002fc800078010ff */
[----:B------:R-:W-:-:S05]  /*30a80*/  LEA.HI.X.SX32 R205, R251, R250, 0x2, P0 ;  /* 0x000000fafbcd7211 */ /* 0x000fca00000f16ff */
[----:B------:R1:W-:Y:S01]  /*30a90*/  STL.64 [R1+0xb90], R204 ;  /* 0x000b90cc01007387 */ /* 0x0003e20000100a00 */
[----:B------:R-:W-:Y:S01]  /*30aa0*/  IMAD.MOV.U32 R251, RZ, RZ, R206 ;  /* 0x000000fffffb7224 */ /* 0x000fe200078e00ce */
[----:B----4-:R-:W-:-:S04]  /*30ab0*/  LEA R208, P6, R216, R0, 0x2 ;  /* 0x00000000d8d07211 */ /* 0x010fc800078c10ff */
[----:B------:R-:W-:Y:S02]  /*30ac0*/  LEA.HI.X.SX32 R209, R216, R250, 0x2, P6 ;  /* 0x000000fad8d17211 */ /* 0x000fe400030f16ff */
[----:B------:R4:W5:Y:S01]  /*30ad0*/  LDL.LU R216, [R1+0x2b34] ;  /* 0x002b340001d87983 */ /* 0x0009620000300800 */
[----:B---3--:R-:W-:-:S03]  /*30ae0*/  LEA R222, P1, R217, R0, 0x2 ;  /* 0x00000000d9de7211 */ /* 0x008fc600078210ff */
[----:B------:R3:W-:Y:S01]  /*30af0*/  STL.64 [R1+0xb98], R208 ;  /* 0x000b98d001007387 */ /* 0x0007e20000100a00 */
[----:B------:R-:W-:-:S03]  /*30b00*/  LEA.HI.X.SX32 R223, R217, R250, 0x2, P1 ;  /* 0x000000fad9df7211 */ /* 0x000fc600008f16ff */
[----:B------:R4:W5:Y:S01]  /*30b10*/  LDL.LU R217, [R1+0x2b30] ;  /* 0x002b300001d97983 */ /* 0x0009620000300800 */
[----:B-1----:R-:W-:-:S03]  /*30b20*/  LEA R204, P0, R220, R0, 0x2 ;  /* 0x00000000dccc7211 */ /* 0x002fc600078010ff */
[----:B------:R2:W-:Y:S01]  /*30b30*/  STL.64 [R1+0xba0], R222 ;  /* 0x000ba0de01007387 */ /* 0x0005e20000100a00 */
[----:B------:R-:W-:-:S03]  /*30b40*/  LEA.HI.X.SX32 R205, R220, R250, 0x2, P0 ;  /* 0x000000fadccd7211 */ /* 0x000fc600000f16ff */
[----:B------:R4:W5:Y:S01]  /*30b50*/  LDL.LU R220, [R1+0x2b2c] ;  /* 0x002b2c0001dc7983 */ /* 0x0009620000300800 */
[----:B---3--:R-:W-:-:S03]  /*30b60*/  LEA R208, P6, R221, R0, 0x2 ;  /* 0x00000000ddd07211 */ /* 0x008fc600078c10ff */
[----:B------:R1:W-:Y:S01]  /*30b70*/  STL.64 [R1+0xba8], R204 ;  /* 0x000ba8cc01007387 */ /* 0x0003e20000100a00 */
[----:B------:R-:W-:-:S03]  /*30b80*/  LEA.HI.X.SX32 R209, R221, R250, 0x2, P6 ;  /* 0x000000faddd17211 */ /* 0x000fc600030f16ff */
[----:B------:R4:W5:Y:S01]  /*30b90*/  LDL.LU R221, [R1+0x2b28] ;  /* 0x002b280001dd7983 */ /* 0x0009620000300800 */
[----:B--2---:R-:W-:-:S03]  /*30ba0*/  LEA R222, P1, R207, R0, 0x2 ;  /* 0x00000000cfde7211 */ /* 0x004fc600078210ff */
[----:B------:R2:W-:Y:S01]  /*30bb0*/  STL.64 [R1+0xbb0], R208 ;  /* 0x000bb0d001007387 */ /* 0x0005e20000100a00 */
[C---:B-1----:R-:W-:Y:S02]  /*30bc0*/  LEA R204, P0, R246.reuse, R0, 0x2 ;  /* 0x00000000f6cc7211 */ /* 0x042fe400078010ff */
[-C--:B------:R-:W-:Y:S02]  /*30bd0*/  LEA.HI.X.SX32 R223, R207, R250.reuse, 0x2, P1 ;  /* 0x000000facfdf7211 */ /* 0x080fe400008f16ff */
[----:B------:R-:W-:-:S03]  /*30be0*/  LEA.HI.X.SX32 R205, R246, R250, 0x2, P0 ;  /* 0x000000faf6cd7211 */ /* 0x000fc600000f16ff */
[----:B------:R1:W-:Y:S01]  /*30bf0*/  STL.64 [R1+0xbb8], R222 ;  /* 0x000bb8de01007387 */ /* 0x0003e20000100a00 */
[CC--:B--2---:R-:W-:Y:S02]  /*30c00*/  LEA R208, P6, R247.reuse, R0.reuse, 0x2 ;  /* 0x00000000f7d07211 */ /* 0x0c4fe400078c10ff */
[C---:B------:R-:W-:Y:S02]  /*30c10*/  LEA R206, P1, R224.reuse, R0, 0x2 ;  /* 0x00000000e0ce7211 */ /* 0x040fe400078210ff */
[-C--:B------:R-:W-:Y:S01]  /*30c20*/  LEA.HI.X.SX32 R209, R247, R250.reuse, 0x2, P6 ;  /* 0x000000faf7d17211 */ /* 0x080fe200030f16ff */
[----:B-1----:R4:W5:Y:S04]  /*30c30*/  LDL.LU.64 R222, [R1+0x2b20] ;  /* 0x002b200001de7983 */ /* 0x0029680000300a00 */
[----:B------:R4:W5:Y:S01]  /*30c40*/  LDL.LU R246, [R1+0x2b18] ;  /* 0x002b180001f67983 */ /* 0x0009620000300800 */
[----:B------:R-:W-:-:S03]  /*30c50*/  LEA.HI.X.SX32 R207, R224, R250, 0x2, P1 ;  /* 0x000000fae0cf7211 */ /* 0x000fc600008f16ff */
[----:B------:R1:W-:Y:S04]  /*30c60*/  STL.64 [R1+0xbc0], R204 ;  /* 0x000bc0cc01007387 */ /* 0x0003e80000100a00 */
[----:B------:R4:W5:Y:S04]  /*30c70*/  LDL.LU R247, [R1+0x2b14] ;  /* 0x002b140001f77983 */ /* 0x0009680000300800 */
[----:B------:R2:W-:Y:S01]  /*30c80*/  STL.64 [R1+0xbc8], R208 ;  /* 0x000bc8d001007387 */ /* 0x0005e20000100a00 */
[----:B-1----:R-:W-:-:S03]  /*30c90*/  LEA R204, P0, R225, R0, 0x2 ;  /* 0x00000000e1cc7211 */ /* 0x002fc600078010ff */
[----:B------:R4:W5:Y:S01]  /*30ca0*/  LDL.LU R224, [R1+0x2b10] ;  /* 0x002b100001e07983 */ /* 0x0009620000300800 */
[----:B------:R-:W-:Y:S02]  /*30cb0*/  LEA.HI.X.SX32 R205, R225, R250, 0x2, P0 ;  /* 0x000000fae1cd7211 */ /* 0x000fe400000f16ff */
[C---:B--2---:R-:W-:Y:S01]  /*30cc0*/  LEA R208, P6, R228.reuse, R0, 0x2 ;  /* 0x00000000e4d07211 */ /* 0x044fe200078c10ff */
[----:B------:R1:W-:Y:S03]  /*30cd0*/  STL.64 [R1+0xbd0], R206 ;  /* 0x000bd0ce01007387 */ /* 0x0003e60000100a00 */
[----:B------:R-:W-:Y:S01]  /*30ce0*/  LEA.HI.X.SX32 R209, R228, R250, 0x2, P6 ;  /* 0x000000fae4d17211 */ /* 0x000fe200030f16ff */
[----:B------:R4:W5:Y:S04]  /*30cf0*/  LDL.LU R225, [R1+0x2b0c] ;  /* 0x002b0c0001e17983 */ /* 0x0009680000300800 */
[----:B------:R2:W-:Y:S01]  /*30d00*/  STL.64 [R1+0xbd8], R204 ;  /* 0x000bd8cc01007387 */ /* 0x0005e20000100a00 */
[----:B-1----:R-:W-:-:S03]  /*30d10*/  LEA R206, P1, R229, R0, 0x2 ;  /* 0x00000000e5ce7211 */ /* 0x002fc600078210ff */
[----:B------:R4:W5:Y:S01]  /*30d20*/  LDL.LU R228, [R1+0x2b08] ;  /* 0x002b080001e47983 */ /* 0x0009620000300800 */
[----:B------:R-:W-:-:S03]  /*30d30*/  LEA.HI.X.SX32 R207, R229, R250, 0x2, P1 ;  /* 0x000000fae5cf7211 */ /* 0x000fc600008f16ff */
[----:B------:R1:W-:Y:S01]  /*30d40*/  STL.64 [R1+0xbe0], R208 ;  /* 0x000be0d001007387 */ /* 0x0003e20000100a00 */
[----:B--2---:R-:W-:-:S03]  /*30d50*/  LEA R204, P0, R230, R0, 0x2 ;  /* 0x00000000e6cc7211 */ /* 0x004fc600078010ff */
[----:B------:R4:W5:Y:S01]  /*30d60*/  LDL.LU R229, [R1+0x2b04] ;  /* 0x002b040001e57983 */ /* 0x0009620000300800 */
[----:B------:R-:W-:-:S03]  /*30d70*/  LEA.HI.X.SX32 R205, R230, R250, 0x2, P0 ;  /* 0x000000fae6cd7211 */ /* 0x000fc600000f16ff */
        /* <DEDUP_REMOVED lines=39> */
[----:B------:R2:W-:Y:S01]  /*30ff0*/  STL.64 [R1+0xc38], R204 ;  /* 0x000c38cc01007387 */ /* 0x0005e20000100a00 */
[----:B-1----:R-:W-:Y:S01]  /*31000*/  IMAD.MOV.U32 R207, RZ, RZ, R251 ;  /* 0x000000ffffcf7224 */ /* 0x002fe200078e00fb */
[-C--:B------:R-:W-:Y:S01]  /*31010*/  LEA R206, P1, R242, R0.reuse, 0x2 ;  /* 0x00000000f2ce7211 */ /* 0x080fe200078210ff */
[----:B------:R-:W-:Y:S01]  /*31020*/  IMAD.MOV.U32 R251, RZ, RZ, R212 ;  /* 0x000000fffffb7224 */ /* 0x000fe200078e00d4 */
[----:B--2---:R4:W5:Y:S01]  /*31030*/  LDL.LU.64 R204, [R1+0x2ad8] ;  /* 0x002ad80001cc7983 */ /* 0x0049620000300a00 */
[----:B------:R-:W-:-:S03]  /*31040*/  LEA R212, P0, R243, R0, 0x2 ;  /* 0x00000000f3d47211 */ /* 0x000fc600078010ff */
[----:B------:R4:W5:Y:S04]  /*31050*/  LDL.LU R245, [R1+0x2ad4] ;  /* 0x002ad40001f57983 */ /* 0x0009680000300800 */
[----:B------:R1:W-:Y:S01]  /*31060*/  STL.64 [R1+0xc60], R208 ;  /* 0x000c60d001007387 */ /* 0x0003e20000100a00 */
[-C--:B------:R-:W-:Y:S01]  /*31070*/  LEA.HI.X.SX32 R213, R243, R250.reuse, 0x2, P0 ;  /* 0x000000faf3d57211 */ /* 0x080fe200000f16ff */
[----:B-1----:R-:W-:Y:S01]  /*31080*/  IMAD.MOV.U32 R209, RZ, RZ, R207 ;  /* 0x000000ffffd17224 */ /* 0x002fe200078e00cf */
[----:B------:R-:W-:Y:S02]  /*31090*/  LEA.HI.X.SX32 R207, R242, R250, 0x2, P1 ;  /* 0x000000faf2cf7211 */ /* 0x000fe400008f16ff */
[----:B------:R4:W5:Y:S01]  /*310a0*/  LDL.LU R242, [R1+0x2ad0] ;  /* 0x002ad00001f27983 */ /* 0x0009620000300800 */
[----:B------:R-:W-:-:S03]  /*310b0*/  LEA R208, P6, R240, R0, 0x2 ;  /* 0x00000000f0d07211 */ /* 0x000fc600078c10ff */
[----:B------:R1:W-:Y:S04]  /*310c0*/  STL.64 [R1+0xc70], R206 ;  /* 0x000c70ce01007387 */ /* 0x0003e80000100a00 */
[----:B------:R4:W5:Y:S04]  /*310d0*/  LDL.LU R243, [R1+0x2acc] ;  /* 0x002acc0001f37983 */ /* 0x0009680000300800 */
[----:B------:R2:W-:Y:S01]  /*310e0*/  STL.64 [R1+0xc98], R212 ;  /* 0x000c98d401007387 */ /* 0x0005e20000100a00 */
[----:B-1----:R-:W-:-:S04]  /*310f0*/  LEA R206, P1, R241, R0, 0x2 ;  /* 0x00000000f1ce7211 */ /* 0x002fc800078210ff */
[-C--:B------:R-:W-:Y:S01]  /*31100*/  LEA.HI.X.SX32 R207, R241, R250.reuse, 0x2, P1 ;  /* 0x000000faf1cf7211 */ /* 0x080fe200008f16ff */
[----:B--2---:R-:W-:Y:S01]  /*31110*/  IMAD.MOV.U32 R213, RZ, RZ, R209 ;  /* 0x000000ffffd57224 */ /* 0x004fe200078e00d1 */
        /* <DEDUP_REMOVED lines=43> */
[----:B------:R-:W-:Y:S02]  /*313d0*/  LEA.HI.X.SX32 R213, R215, R250, 0x2, P0 ;  /* 0x000000fad7d57211 */ /* 0x000fe400000f16ff */
[----:B--2---:R-:W-:Y:S01]  /*313e0*/  LEA R208, P6, R207, R0, 0x2 ;  /* 0x00000000cfd07211 */ /* 0x004fe200078c10ff */
[----:B------:R-:W-:Y:S01]  /*313f0*/  IMAD.MOV.U32 R209, RZ, RZ, R207 ;  /* 0x000000ffffd17224 */ /* 0x000fe200078e00cf */
[-C--:B------:R-:W-:Y:S02]  /*31400*/  LEA.HI.X.SX32 R207, R214, R250.reuse, 0x2, P1 ;  /* 0x000000fad6cf7211 */ /* 0x080fe400008f16ff */
[----:B------:R4:W5:Y:S04]  /*31410*/  LDL.LU R214, [R1+0x2aa0] ;  /* 0x002aa00001d67983 */ /* 0x0009680000300800 */
[----:B------:R1:W-:Y:S01]  /*31420*/  STL.64 [R1+0xd00], R206 ;  /* 0x000d00ce01007387 */ /* 0x0003e20000100a00 */
[----:B------:R-:W-:-:S03]  /*31430*/  LEA.HI.X.SX32 R209, R209, R250, 0x2, P6 ;  /* 0x000000fad1d17211 */ /* 0x000fc600030f16ff */
[----:B------:R4:W5:Y:S04]  /*31440*/  LDL.LU R215, [R1+0x2a9c] ;  /* 0x002a9c0001d77983 */ /* 0x0009680000300800 */
[----:B------:R2:W-:Y:S01]  /*31450*/  STL.64 [R1+0xd08], R212 ;  /* 0x000d08d401007387 */ /* 0x0005e20000100a00 */
[----:B-1----:R-:W-:-:S03]  /*31460*/  LEA R206, P1, R210, R0, 0x2 ;  /* 0x00000000d2ce7211 */ /* 0x002fc600078210ff */
[----:B------:R1:W-:Y:S01]  /*31470*/  STL.64 [R1+0xd10], R208 ;  /* 0x000d10d001007387 */ /* 0x0003e20000100a00 */
[----:B------:R-:W-:-:S03]  /*31480*/  LEA.HI.X.SX32 R207, R210, R250, 0x2, P1 ;  /* 0x000000fad2cf7211 */ /* 0x000fc600008f16ff */
[----:B------:R4:W5:Y:S01]  /*31490*/  LDL.LU R210, [R1+0x2a98] ;  /* 0x002a980001d27983 */ /* 0x0009620000300800 */
[-C--:B--2---:R-:W-:Y:S01]  /*314a0*/  LEA R212, P0, R251, R0.reuse, 0x2 ;  /* 0x00000000fbd47211 */ /* 0x084fe200078010ff */
[----:B------:R-:W-:Y:S02]  /*314b0*/  IMAD.MOV.U32 R213, RZ, RZ, R251 ;  /* 0x000000ffffd57224 */ /* 0x000fe400078e00fb */
[----:B------:R-:W-:Y:S01]  /*314c0*/  IMAD.MOV.U32 R251, RZ, RZ, c[0x0][0x180] ;  /* 0x00006000fffb7624 */ /* 0x000fe200078e00ff */
[----:B------:R2:W-:Y:S01]  /*314d0*/  STL.64 [R1+0xd18], R206 ;  /* 0x000d18ce01007387 */ /* 0x0005e20000100a00 */
[----:B-1----:R-:W-:-:S03]  /*314e0*/  LEA R208, P6, R211, R0, 0x2 ;  /* 0x00000000d3d07211 */ /* 0x002fc600078c10ff */
[----:B------:R-:W-:Y:S02]  /*314f0*/  IADD3 R209, R251, -0x91, RZ ;  /* 0xffffff6ffbd17810 */ /* 0x000fe40007ffe0ff */
[-C--:B------:R-:W-:Y:S02]  /*31500*/  LEA.HI.X.SX32 R213, R213, R250.reuse, 0x2, P0 ;  /* 0x000000fad5d57211 */ /* 0x080fe400000f16ff */
[----:B------:R-:W-:Y:S02]  /*31510*/  ISETP.GE.U32.AND P0, PT, R209, 0x7ffffef0, PT ;  /* 0x7ffffef0d100780c */ /* 0x000fe40003f06070 */
[----:B------:R-:W-:Y:S02]  /*31520*/  LEA.HI.X.SX32 R209, R211, R250, 0x2, P6 ;  /* 0x000000fad3d17211 */ /* 0x000fe400030f16ff */
[C---:B--2---:R-:W-:Y:S01]  /*31530*/  LEA R206, P1, R252.reuse, R0, 0x2 ;  /* 0x00000000fcce7211 */ /* 0x044fe200078210ff */
[----:B------:R1:W-:Y:S03]  /*31540*/  STL.64 [R1+0xd20], R212 ;  /* 0x000d20d401007387 */ /* 0x0003e60000100a00 */
[----:B------:R-:W-:Y:S01]  /*31550*/  LEA.HI.X.SX32 R207, R252, R250, 0x2, P1 ;  /* 0x000000fafccf7211 */ /* 0x000fe200008f16ff */
[----:B-1----:R4:W5:Y:S04]  /*31560*/  LDL.LU.64 R212, [R1+0x2a90] ;  /* 0x002a900001d47983 */ /* 0x0029680000300a00 */
[----:B------:R4:W5:Y:S04]  /*31570*/  LDL.LU R211, [R1+0x2a88] ;  /* 0x002a880001d37983 */ /* 0x0009680000300800 */
[----:B------:R1:W-:Y:S04]  /*31580*/  STL.64 [R1+0xd30], R208 ;  /* 0x000d30d001007387 */ /* 0x0003e80000100a00 */
[----:B-1----:R4:W5:Y:S04]  /*31590*/  LDL.LU.64 R208, [R1+0x2a80] ;  /* 0x002a800001d07983 */ /* 0x0029680000300a00 */
[----:B------:R1:W-:Y:S04]  /*315a0*/  STL.64 [R1+0xd28], R206 ;  /* 0x000d28ce01007387 */ /* 0x0003e80000100a00 */
[----:B-1----:R4:W5:Y:S04]  /*315b0*/  LDL.LU.64 R206, [R1+0x2a78] ;  /* 0x002a780001ce7983 */ /* 0x0029680000300a00 */
[----:B------:R-:W2:Y:S01]  /*315c0*/  LDL.LU R250, [R1+0xef4] ;  /* 0x000ef40001fa7983 */ /* 0x000ea20000300800 */
[----:B------:R-:W-:Y:S01]  /*315d0*/  IADD3 R251, R251, -0x95, RZ ;  /* 0xffffff6bfbfb7810 */ /* 0x000fe20007ffe0ff */
[----:B------:R-:W-:-:S03]  /*315e0*/  IMAD.MOV.U32 R0, RZ, RZ, c[0x0][0x188] ;  /* 0x00006200ff007624 */ /* 0x000fc600078e00ff */
[----:B------:R-:W-:Y:S01]  /*315f0*/  ISETP.GE.U32.AND P6, PT, R251, 0x7ffffeec, PT ;  /* 0x7ffffeecfb00780c */ /* 0x000fe20003fc6070 */
[----:B------:R-:W-:Y:S02]  /*31600*/  IMAD.MOV.U32 R251, RZ, RZ, c[0x0][0x180] ;  /* 0x00006000fffb7624 */ /* 0x000fe400078e00ff */
[----:B------:R-:W-:Y:S01]  /*31610*/  IMAD.SHL.U32 R0, R0, 0x80, RZ ;  /* 0x0000008000007824 */ /* 0x000fe200078e00ff */
[----:B--2---:R-:W-:Y:S02]  /*31620*/  ISETP.NE.U32.AND P1, PT, R250, RZ, PT ;  /* 0x000000fffa00720c */ /* 0x004fe40003f25070 */
[----:B------:R-:W-:Y:S02]  /*31630*/  IADD3 R250, R251, -0x99, RZ ;  /* 0xffffff67fbfa7810 */ /* 0x000fe40007ffe0ff */
[----:B----4-:R-:W1:Y:S02]  /*31640*/  S2R R251, SR_TID.X ;  /* 0x0000000000fb7919 */ /* 0x010e640000002100 */
[----:B-1----:R-:W-:-:S05]  /*31650*/  LOP3.LUT R251, R251, 0x7f, RZ, 0xc0, !PT ;  /* 0x0000007ffbfb7812 */ /* 0x002fca00078ec0ff */
[----:B------:R-:W-:-:S05]  /*31660*/  IMAD.SHL.U32 R252, R251, 0x4, RZ ;  /* 0x00000004fbfc7824 */ /* 0x000fca00078e00ff */
[C---:B------:R-:W-:Y:S02]  /*31670*/  LOP3.LUT R251, R252.reuse, 0x10, RZ, 0x3c, !PT ;  /* 0x00000010fcfb7812 */ /* 0x040fe400078e3cff */
[C---:B------:R-:W-:Y:S02]  /*31680*/  LOP3.LUT R251, R252.reuse, 0x30, RZ, 0x3c, !PT ;  /* 0x00000030fcfb7812 */ /* 0x040fe400078e3cff */
[C---:B------:R-:W-:Y:S02]  /*31690*/  LOP3.LUT R251, R252.reuse, 0x50, RZ, 0x3c, !PT ;  /* 0x00000050fcfb7812 */ /* 0x040fe400078e3cff */
[----:B------:R-:W-:Y:S02]  /*316a0*/  LOP3.LUT R251, R252, 0x70, RZ, 0x3c, !PT ;  /* 0x00000070fcfb7812 */ /* 0x000fe400078e3cff */
[----:B-----5:R-:W-:Y:S04]  /*316b0*/  STL.64 [R1+0x3078], R204 ;  /* 0x003078cc01007387 */ /* 0x020fe80000100a00 */
[----:B------:R1:W-:Y:S04]  /*316c0*/  STL.64 [R1+0x3070], R206 ;  /* 0x003070ce01007387 */ /* 0x0003e80000100a00 */
[----:B------:R-:W0:Y:S04]  /*316d0*/  LDGDEPBAR ;  /* 0x00000000000079af */ /* 0x000e280000000000 */
[----:B-1----:R-:W2:Y:S04]  /*316e0*/  LDL.64 R206, [R1+0x48] ;  /* 0x0000480001ce7983 */ /* 0x002ea80000100a00 */
[----:B------:R-:W-:Y:S04]  /*316f0*/  STL.64 [R1+0x3068], R208 ;  /* 0x003068d001007387 */ /* 0x000fe80000100a00 */
        /* <DEDUP_REMOVED lines=14> */
[----:B------:R-:W1:Y:S04]  /*317e0*/  S2R R204, SR_TID.X ;  /* 0x0000000000cc7919 */ /* 0x000e680000002100 */
[----:B------:R-:W-:Y:S04]  /*317f0*/  STL.64 [R1+0x2ff0], R228 ;  /* 0x002ff0e401007387 */ /* 0x000fe80000100a00 */
[----:B------:R-:W-:Y:S04]  /*31800*/  STL.64 [R1+0x2fe8], R224 ;  /* 0x002fe8e001007387 */ /* 0x000fe80000100a00 */
[----:B------:R-:W-:Y:S04]  /*31810*/  STL.64 [R1+0x2fe0], R246 ;  /* 0x002fe0f601007387 */ /* 0x000fe80000100a00 */
[----:B------:R-:W-:Y:S04]  /*31820*/  STL.64 [R1+0x2fd8], R222 ;  /* 0x002fd8de01007387 */ /* 0x000fe80000100a00 */
[----:B------:R-:W-:Y:S04]  /*31830*/  STL.64 [R1+0x2fd0], R220 ;  /* 0x002fd0dc01007387 */ /* 0x000fe80000100a00 */
[----:B------:R3:W-:Y:S01]  /*31840*/  STL.64 [R1+0x2fc8], R216 ;  /* 0x002fc8d801007387 */ /* 0x0007e20000100a00 */
[----:B-1----:R-:W-:-:S03]  /*31850*/  LOP3.LUT R205, R204, 0x7f, RZ, 0xc0, !PT ;  /* 0x0000007fcccd7812 */ /* 0x002fc600078ec0ff */
[----:B------:R1:W-:Y:S04]  /*31860*/  STL.64 [R1+0x3080], R202 ;  /* 0x003080ca01007387 */ /* 0x0003e80000100a00 */
[----:B------:R4:W-:Y:S04]  /*31870*/  STL.64 [R1+0x2fc0], R140 ;  /* 0x002fc08c01007387 */ /* 0x0009e80000100a00 */
[----:B------:R-:W-:Y:S01]  /*31880*/  STL.64 [R1+0x2fa8], R142 ;  /* 0x002fa88e01007387 */ /* 0x000fe20000100a00 */
[----:B---3--:R-:W-:-:S03]  /*31890*/  IMAD.SHL.U32 R216, R205, 0x4, RZ ;  /* 0x00000004cdd87824 */ /* 0x008fc600078e00ff */
[----:B------:R-:W-:Y:S04]  /*318a0*/  STL.64 [R1+0x2f90], R144 ;  /* 0x002f909001007387 */ /* 0x000fe80000100a00 */
[----:B------:R-:W-:Y:S04]  /*318b0*/  STL.64 [R1+0x2f78], R146 ;  /* 0x002f789201007387 */ /* 0x000fe80000100a00 */
[----:B------:R-:W-:Y:S04]  /*318c0*/  STL.64 [R1+0x2f60], R148 ;  /* 0x002f609401007387 */ /* 0x000fe80000100a00 */
[----:B------:R-:W-:Y:S04]  /*318d0*/  STL.64 [R1+0x2f48], R150 ;  /* 0x002f489601007387 */ /* 0x000fe80000100a00 */
[----:B------:R-:W-:Y:S04]  /*318e0*/  STL.64 [R1+0x2f30], R152 ;  /* 0x002f309801007387 */ /* 0x000fe80000100a00 */
[----:B------:R-:W-:Y:S04]  /*318f0*/  STL.64 [R1+0x2f18], R154 ;  /* 0x002f189a01007387 */ /* 0x000fe80000100a00 */
[----:B------:R3:W-:Y:S04]  /*31900*/  STL.64 [R1+0x2f00], R156 ;  /* 0x002f009c01007387 */ /* 0x0007e80000100a00 */
        /* <DEDUP_REMOVED lines=18> */
[----:B------:R1:W-:Y:S04]  /*31a30*/  LDGSTS.E [R216], [R202.64], P1 ;  /* 0x00000000cad87fae */ /* 0x0003e80008921848 */
[----:B------:R-:W-:Y:S04]  /*31a40*/  STL.64 [R1+0x2ca0], R194 ;  /* 0x002ca0c201007387 */ /* 0x000fe80000100a00 */
[----:B------:R4:W-:Y:S04]  /*31a50*/  LDGSTS.E [R216+0x1000], [R140.64], P1 ;  /* 0x010000008cd87fae */ /* 0x0009e80008921848 */
[----:B------:R-:W-:Y:S04]  /*31a60*/  STL.64 [R1+0x2c70], R196 ;  /* 0x002c70c401007387 */ /* 0x000fe80000100a00 */
[----:B-1----:R-:W3:Y:S04]  /*31a70*/  LDL.64 R202, [R1+0x760] ;  /* 0x0007600001ca7983 */ /* 0x002ee80000100a00 */
[----:B----4-:R-:W4:Y:S04]  /*31a80*/  LDL.64 R140, [R1+0x6f0] ;  /* 0x0006f000018c7983 */ /* 0x010f280000100a00 */
[----:B------:R-:W4:Y:S04]  /*31a90*/  LDL.64 R220, [R1+0x7a0] ;  /* 0x0007a00001dc7983 */ /* 0x000f280000100a00 */
        /* <DEDUP_REMOVED lines=19> */
[----:B------:R1:W-:Y:S04]  /*31bd0*/  LDGSTS.E [R216+0x2000], [R142.64], P1 ;  /* 0x020000008ed87fae */ /* 0x0003e80008921848 */
        /* <DEDUP_REMOVED lines=27> */
[----:B--2---:R2:W-:Y:S04]  /*31d90*/  LDGSTS.E [R216+0x1e000], [R206.64], P1 ;  /* 0x1e000000ced87fae */ /* 0x0045e80008921848 */
[----:B------:R1:W-:Y:S04]  /*31da0*/  LDGSTS.E [R216+0x1f000], [R198.64], P1 ;  /* 0x1f000000c6d87fae */ /* 0x0003e80008921848 */
[----:B------:R1:W-:Y:S04]  /*31db0*/  LDGSTS.E [R216+0x20000], [R200.64], P1 ;  /* 0x20000000c8d87fae */ /* 0x0003e80008921848 */
[----:B--2---:R-:W2:Y:S04]  /*31dc0*/  LDL.64 R206, [R1+0xd00] ;  /* 0x000d000001ce7983 */ /* 0x004ea80000100a00 */
        /* <DEDUP_REMOVED lines=8> */
[----:B------:R1:W-:Y:S04]  /*31e50*/  STL.64 [R1+0x2c18], R18 ;  /* 0x002c181201007387 */ /* 0x0003e80000100a00 */
[----:B------:R1:W-:Y:S04]  /*31e60*/  LDGSTS.E [R216+0x21000], [R114.64], P1 ;  /* 0x2100000072d87fae */ /* 0x0003e80008921848 */
[----:B------:R-:W-:Y:S04]  /*31e70*/  STL.64 [R1+0x2c20], R2 ;  /* 0x002c200201007387 */ /* 0x000fe80000100a00 */
[----:B------:R1:W-:Y:S04]  /*31e80*/  LDGSTS.E [R216+0x22000], [R98.64], P1 ;  /* 0x2200000062d87fae */ /* 0x0003e80008921848 */
[----:B---3--:R-:W3:Y:S04]  /*31e90*/  LDL.64 R156, [R1+0x6e0] ;  /* 0x0006e000019c7983 */ /* 0x008ee80000100a00 */
[----:B------:R2:W-:Y:S04]  /*31ea0*/  LDGSTS.E [R216+0x23000], [R82.64], P1 ;  /* 0x2300000052d87fae */ /* 0x0005e80008921848 */
[----:B-1----:R-:W3:Y:S04]  /*31eb0*/  LDL.64 R154, [R1+0x6a8] ;  /* 0x0006a800019a7983 */ /* 0x002ee80000100a00 */
[----:B------:R1:W-:Y:S04]  /*31ec0*/  LDGSTS.E [R216+0x24000], [R66.64], P1 ;  /* 0x2400000042d87fae */ /* 0x0003e80008921848 */
[----:B------:R-:W3:Y:S04]  /*31ed0*/  LDL.64 R152, [R1+0x670] ;  /* 0x0006700001987983 */ /* 0x000ee80000100a00 */
        /* <DEDUP_REMOVED lines=8> */
[----:B----4-:R4:W-:Y:S04]  /*31f60*/  LDGSTS.E [R216+0x29000], [R140.64], P1 ;  /* 0x290000008cd87fae */ /* 0x0109e80008921848 */
[----:B------:R-:W3:Y:S04]  /*31f70*/  LDL.64 R142, [R1+0x558] ;  /* 0x00055800018e7983 */ /* 0x000ee80000100a00 */
[----:B------:R1:W-:Y:S04]  /*31f80*/  LDGSTS.E [R216+0x2a000], [R202.64], P1 ;  /* 0x2a000000cad87fae */ /* 0x0003e80008921848 */
[----:B----4-:R-:W4:Y:S04]  /*31f90*/  LDL.64 R140, [R1+0x518] ;  /* 0x00051800018c7983 */ /* 0x010f280000100a00 */
[----:B------:R1:W-:Y:S04]  /*31fa0*/  LDGSTS.E [R216+0x2b000], [R220.64], P1 ;  /* 0x2b000000dcd87fae */ /* 0x0003e80008921848 */
[----:B-1----:R-:W4:Y:S04]  /*31fb0*/  LDL.64 R202, [R1+0x4e0] ;  /* 0x0004e00001ca7983 */ /* 0x002f280000100a00 */
[----:B------:R1:W-:Y:S04]  /*31fc0*/  LDGSTS.E [R216+0x2c000], [R222.64], P1 ;  /* 0x2c000000ded87fae */ /* 0x0003e80008921848 */
[----:B------:R-:W4:Y:S04]  /*31fd0*/  LDL.64 R220, [R1+0x4a8] ;  /* 0x0004a80001dc7983 */ /* 0x000f280000100a00 */
        /* <DEDUP_REMOVED lines=36> */
[----:B-1----:R-:W4:Y:S04]  /*32220*/  LDL.64 R208, [R1+0x80] ;  /* 0x0000800001d07983 */ /* 0x002f280000100a00 */
[----:B------:R-:W-:Y:S04]  /*32230*/  STL [R1+0x3088], R216 ;  /* 0x003088d801007387 */ /* 0x000fe80000100800 */
[----:B------:R-:W4:Y:S04]  /*32240*/  LDL.LU.64 R18, [R1+0x40] ;  /* 0x0000400001127983 */ /* 0x000f280000300a00 */
[----:B------:R-:W4:Y:S04]  /*32250*/  LDL.LU.64 R200, [R1+0x8] ;  /* 0x0000080001c87983 */ /* 0x000f280000300a00 */
[----:B--2---:R1:W-:Y:S02]  /*32260*/  LDGSTS.E [R216+0x3f000], [R206.64], P1 ;  /* 0x3f000000ced87fae */ /* 0x0043e40008921848 */
[----:B-1----:R-:W-:-:S05]  /*32270*/  LOP3.LUT R207, R252, 0x10, RZ, 0x3c, !PT ;  /* 0x00000010fccf7812 */ /* 0x002fca00078e3cff */
[----:B---3--:R1:W-:Y:S04]  /*32280*/  LDGSTS.E [R207+0x200], [R156.64], P1 ;  /* 0x002000009ccf7fae */ /* 0x0083e80008921848 */
[----:B------:R1:W-:Y:S04]  /*32290*/  LDGSTS.E [R207+0x1200], [R154.64], P1 ;  /* 0x012000009acf7fae */ /* 0x0003e80008921848 */
[----:B------:R1:W-:Y:S04]  /*322a0*/  LDGSTS.E [R207+0x2200], [R152.64], P1 ;  /* 0x0220000098cf7fae */ /* 0x0003e80008921848 */
[----:B------:R2:W-:Y:S04]  /*322b0*/  LDGSTS.E [R207+0x3200], [R150.64], P1 ;  /* 0x0320000096cf7fae */ /* 0x0005e80008921848 */
[----:B------:R3:W-:Y:S04]  /*322c0*/  LDGSTS.E [R207+0x4200], [R148.64], P1 ;  /* 0x0420000094cf7fae */ /* 0x0007e80008921848 */
[----:B------:R1:W-:Y:S04]  /*322d0*/  LDGSTS.E [R207+0x5200], [R146.64], P1 ;  /* 0x0520000092cf7fae */ /* 0x0003e80008921848 */
[----:B------:R1:W-:Y:S04]  /*322e0*/  LDGSTS.E [R207+0x6200], [R144.64], P1 ;  /* 0x0620000090cf7fae */ /* 0x0003e80008921848 */
[----:B------:R2:W-:Y:S04]  /*322f0*/  LDGSTS.E [R207+0x7200], [R142.64], P1 ;  /* 0x072000008ecf7fae */ /* 0x0005e80008921848 */
[----:B-1----:R-:W3:Y:S04]  /*32300*/  LDL.64 R144, [R1+0x6e8] ;  /* 0x0006e80001907983 */ /* 0x002ee80000100a00 */
[----:B----4-:R1:W-:Y:S04]  /*32310*/  LDGSTS.E [R207+0x8200], [R140.64], P1 ;  /* 0x082000008ccf7fae */ /* 0x0103e80008921848 */
[----:B--2---:R-:W2:Y:S04]  /*32320*/  LDL.64 R142, [R1+0x728] ;  /* 0x00072800018e7983 */ /* 0x004ea80000100a00 */
[----:B------:R4:W-:Y:S04]  /*32330*/  LDGSTS.E [R207+0x9200], [R202.64], P1 ;  /* 0x09200000cacf7fae */ /* 0x0009e80008921848 */
[----:B-1----:R-:W2:Y:S04]  /*32340*/  LDL.64 R140, [R1+0x768] ;  /* 0x00076800018c7983 */ /* 0x002ea80000100a00 */
        /* <DEDUP_REMOVED lines=42> */
[----:B------:R-:W-:Y:S04]  /*325f0*/  STL.64 [R1+0x2c38], R18 ;  /* 0x002c381201007387 */ /* 0x000fe80000100a00 */
[----:B------:R1:W-:Y:S04]  /*32600*/  LDGSTS.E [R207+0x1f200], [R200.64], P1 ;  /* 0x1f200000c8cf7fae */ /* 0x0003e80008921848 */
        /* <DEDUP_REMOVED lines=16> */
[----:B------:R1:W-:Y:S04]  /*32710*/  STL.64 [R1+0x2c78], R16 ;  /* 0x002c781001007387 */ /* 0x0003e80000100a00 */
[----:B-1----:R-:W4:Y:S04]  /*32720*/  LDL.LU.64 R16, [R1+0xb0] ;  /* 0x0000b00001107983 */ /* 0x002f280000300a00 */
[----:B------:R-:W4:Y:S04]  /*32730*/  LDL.64 R150, [R1+0x6d8] ;  /* 0x0006d80001967983 */ /* 0x000f280000100a00 */
[----:B---3--:R-:W3:Y:S04]  /*32740*/  LDL.64 R148, [R1+0x6a0] ;  /* 0x0006a00001947983 */ /* 0x008ee80000100a00 */
[----:B------:R-:W3:Y:S04]  /*32750*/  LDL.64 R146, [R1+0x668] ;  /* 0x0006680001927983 */ /* 0x000ee80000100a00 */
[----:B------:R1:W-:Y:S04]  /*32760*/  LDGSTS.E [R207+0x28200], [R144.64], P1 ;  /* 0x2820000090cf7fae */ /* 0x0003e80008921848 */
[----:B--2---:R2:W-:Y:S04]  /*32770*/  LDGSTS.E [R207+0x29200], [R142.64], P1 ;  /* 0x292000008ecf7fae */ /* 0x0045e80008921848 */
[----:B-1----:R-:W3:Y:S04]  /*32780*/  LDL.64 R144, [R1+0x630] ;  /* 0x0006300001907983 */ /* 0x002ee80000100a00 */
[----:B------:R1:W-:Y:S04]  /*32790*/  LDGSTS.E [R207+0x2a200], [R140.64], P1 ;  /* 0x2a2000008ccf7fae */ /* 0x0003e80008921848 */
[----:B--2---:R-:W2:Y:S04]  /*327a0*/  LDL.64 R142, [R1+0x5f8] ;  /* 0x0005f800018e7983 */ /* 0x004ea80000100a00 */
[----:B----4-:R4:W-:Y:S04]  /*327b0*/  LDGSTS.E [R207+0x2b200], [R202.64], P1 ;  /* 0x2b200000cacf7fae */ /* 0x0109e80008921848 */
        /* <DEDUP_REMOVED lines=41> */
[----:B------:R-:W4:Y:S04]  /*32a50*/  LDL.64 R208, [R1+0x120] ;  /* 0x0001200001d07983 */ /* 0x000f280000100a00 */
[----:B------:R-:W4:Y:S01]  /*32a60*/  LDL.64 R206, [R1+0xe8] ;  /* 0x0000e80001ce7983 */ /* 0x000f220000100a00 */
[----:B------:R-:W-:-:S03]  /*32a70*/  LOP3.LUT R204, R204, 0x7f, RZ, 0xc0, !PT ;  /* 0x0000007fcccc7812 */ /* 0x000fc600078ec0ff */
[----:B------:R-:W4:Y:S02]  /*32a80*/  LDL.LU.64 R96, [R1+0x78] ;  /* 0x0000780001607983 */ /* 0x000f240000300a00 */
[----:B------:R-:W-:Y:S02]  /*32a90*/  IMAD.SHL.U32 R204, R204, 0x4, RZ ;  /* 0x00000004cccc7824 */ /* 0x000fe400078e00ff */
[----:B------:R-:W4:Y:S03]  /*32aa0*/  LDL.LU.64 R34, [R1+0x38] ;  /* 0x0000380001227983 */ /* 0x000f260000300a00 */
[----:B------:R-:W-:Y:S01]  /*32ab0*/  LOP3.LUT R204, R204, 0x20, RZ, 0x3c, !PT ;  /* 0x00000020cccc7812 */ /* 0x000fe200078e3cff */
[----:B------:R-:W4:Y:S04]  /*32ac0*/  LDL.LU.64 R114, [R1] ;  /* 0x0000000001727983 */ /* 0x000f280000300a00 */
[----:B------:R1:W-:Y:S04]  /*32ad0*/  LDGSTS.E [R204+0x400], [R150.64], P1 ;  /* 0x0040000096cc7fae */ /* 0x0003e80008921848 */
[----:B---3--:R1:W-:Y:S04]  /*32ae0*/  LDGSTS.E [R204+0x1400], [R148.64], P1 ;  /* 0x0140000094cc7fae */ /* 0x0083e80008921848 */
[----:B------:R1:W-:Y:S04]  /*32af0*/  LDGSTS.E [R204+0x2400], [R146.64], P1 ;  /* 0x0240000092cc7fae */ /* 0x0003e80008921848 */
[----:B------:R1:W-:Y:S04]  /*32b00*/  LDGSTS.E [R204+0x3400], [R144.64], P1 ;  /* 0x0340000090cc7fae */ /* 0x0003e80008921848 */
[----:B--2---:R1:W-:Y:S04]  /*32b10*/  LDGSTS.E [R204+0x4400], [R142.64], P1 ;  /* 0x044000008ecc7fae */ /* 0x0043e80008921848 */
[----:B------:R1:W-:Y:S04]  /*32b20*/  LDGSTS.E [R204+0x5400], [R140.64], P1 ;  /* 0x054000008ccc7fae */ /* 0x0003e80008921848 */
[----:B----4-:R1:W-:Y:S04]  /*32b30*/  LDGSTS.E [R204+0x6400], [R202.64], P1 ;  /* 0x06400000cacc7fae */ /* 0x0103e80008921848 */
[----:B------:R1:W-:Y:S04]  /*32b40*/  LDGSTS.E [R204+0x7400], [R220.64], P1 ;  /* 0x07400000dccc7fae */ /* 0x0003e80008921848 */
[----:B------:R1:W-:Y:S04]  /*32b50*/  LDGSTS.E [R204+0x8400], [R222.64], P1 ;  /* 0x08400000decc7fae */ /* 0x0003e80008921848 */
[----:B------:R1:W-:Y:S04]  /*32b60*/  LDGSTS.E [R204+0x9400], [R246.64], P1 ;  /* 0x09400000f6cc7fae */ /* 0x0003e80008921848 */
[----:B------:R2:W-:Y:S04]  /*32b70*/  LDGSTS.E [R204+0xa400], [R224.64], P1 ;  /* 0x0a400000e0cc7fae */ /* 0x0005e80008921848 */
[----:B------:R3:W-:Y:S04]  /*32b80*/  LDGSTS.E [R204+0xb400], [R228.64], P1 ;  /* 0x0b400000e4cc7fae */ /* 0x0007e80008921848 */
[----:B--2---:R-:W2:Y:S04]  /*32b90*/  LDL.64 R224, [R1+0x750] ;  /* 0x0007500001e07983 */ /* 0x004ea80000100a00 */
[----:B------:R4:W-:Y:S04]  /*32ba0*/  LDGSTS.E [R204+0xc400], [R230.64], P1 ;  /* 0x0c400000e6cc7fae */ /* 0x0009e80008921848 */
[----:B---3--:R-:W3:Y:S04]  /*32bb0*/  LDL.64 R228, [R1+0x770] ;  /* 0x0007700001e47983 */ /* 0x008ee80000100a00 */
[----:B------:R1:W-:Y:S04]  /*32bc0*/  LDGSTS.E [R204+0xd400], [R234.64], P1 ;  /* 0x0d400000eacc7fae */ /* 0x0003e80008921848 */
[----:B----4-:R-:W4:Y:S04]  /*32bd0*/  LDL.64 R230, [R1+0x7b0] ;  /* 0x0007b00001e67983 */ /* 0x010f280000100a00 */
[----:B------:R1:W-:Y:S04]  /*32be0*/  LDGSTS.E [R204+0xe400], [R238.64], P1 ;  /* 0x0e400000eecc7fae */ /* 0x0003e80008921848 */
[----:B-1----:R-:W2:Y:S04]  /*32bf0*/  LDL.64 R234, [R1+0x7f0] ;  /* 0x0007f00001ea7983 */ /* 0x002ea80000100a00 */
[----:B------:R1:W-:Y:S04]  /*32c00*/  LDGSTS.E [R204+0xf400], [R248.64], P1 ;  /* 0x0f400000f8cc7fae */ /* 0x0003e80008921848 */
[----:B------:R-:W2:Y:S04]  /*32c10*/  LDL.64 R238, [R1+0x970] ;  /* 0x0009700001ee7983 */ /* 0x000ea80000100a00 */
[----:B------:R1:W-:Y:S04]  /*32c20*/  LDGSTS.E [R204+0x10400], [R244.64], P1 ;  /* 0x10400000f4cc7fae */ /* 0x0003e80008921848 */
[----:B-1----:R-:W2:Y:S04]  /*32c30*/  LDL.64 R248, [R1+0x9b0] ;  /* 0x0009b00001f87983 */ /* 0x002ea80000100a00 */
[----:B------:R1:W-:Y:S04]  /*32c40*/  LDGSTS.E [R204+0x11400], [R242.64], P1 ;  /* 0x11400000f2cc7fae */ /* 0x0003e80008921848 */
[----:B------:R-:W2:Y:S04]  /*32c50*/  LDL.64 R244, [R1+0x9f0] ;  /* 0x0009f00001f47983 */ /* 0x000ea80000100a00 */
[----:B------:R1:W-:Y:S04]  /*32c60*/  LDGSTS.E [R204+0x12400], [R240.64], P1 ;  /* 0x12400000f0cc7fae */ /* 0x0003e80008921848 */
[----:B-1----:R-:W2:Y:S04]  /*32c70*/  LDL.64 R242, [R1+0xa38] ;  /* 0x000a380001f27983 */ /* 0x002ea80000100a00 */
[----:B------:R1:W-:Y:S04]  /*32c80*/  LDGSTS.E [R204+0x13400], [R236.64], P1 ;  /* 0x13400000eccc7fae */ /* 0x0003e80008921848 */
[----:B------:R1:W-:Y:S04]  /*32c90*/  LDGSTS.E [R204+0x14400], [R232.64], P1 ;  /* 0x14400000e8cc7fae */ /* 0x0003e80008921848 */
[----:B-1----:R-:W2:Y:S04]  /*32ca0*/  LDL.64 R236, [R1+0x720] ;  /* 0x0007200001ec7983 */ /* 0x002ea80000100a00 */
[----:B------:R1:W-:Y:S04]  /*32cb0*/  LDGSTS.E [R204+0x15400], [R226.64], P1 ;  /* 0x15400000e2cc7fae */ /* 0x0003e80008921848 */
[----:B------:R-:W3:Y:S04]  /*32cc0*/  LDL.64 R232, [R1+0x830] ;  /* 0x0008300001e87983 */ /* 0x000ee80000100a00 */
        /* <DEDUP_REMOVED lines=37> */
[----:B------:R-:W4:Y:S04]  /*32f20*/  LDL.64 R240, [R1+0xb38] ;  /* 0x000b380001f07983 */ /* 0x000f280000100a00 */
[----:B--2---:R2:W-:Y:S04]  /*32f30*/  LDGSTS.E [R204+0x28400], [R236.64], P1 ;  /* 0x28400000eccc7fae */ /* 0x0045e80008921848 */
[----:B------:R1:W-:Y:S04]  /*32f40*/  LDGSTS.E [R204+0x29400], [R224.64], P1 ;  /* 0x29400000e0cc7fae */ /* 0x0003e80008921848 */
[----:B---3--:R1:W-:Y:S04]  /*32f50*/  LDGSTS.E [R204+0x2a400], [R228.64], P1 ;  /* 0x2a400000e4cc7fae */ /* 0x0083e80008921848 */
[----:B--2---:R-:W2:Y:S04]  /*32f60*/  LDL.64 R236, [R1+0xb78] ;  /* 0x000b780001ec7983 */ /* 0x004ea80000100a00 */
[----:B----4-:R1:W-:Y:S04]  /*32f70*/  LDGSTS.E [R204+0x2b400], [R230.64], P1 ;  /* 0x2b400000e6cc7fae */ /* 0x0103e80008921848 */
[----:B------:R1:W-:Y:S04]  /*32f80*/  LDGSTS.E [R204+0x2c400], [R234.64], P1 ;  /* 0x2c400000eacc7fae */ /* 0x0003e80008921848 */
[----:B------:R3:W-:Y:S04]  /*32f90*/  LDGSTS.E [R204+0x2d400], [R232.64], P1 ;  /* 0x2d400000e8cc7fae */ /* 0x0007e80008921848 */
[----:B------:R4:W-:Y:S04]  /*32fa0*/  LDGSTS.E [R204+0x2e400], [R226.64], P1 ;  /* 0x2e400000e2cc7fae */ /* 0x0009e80008921848 */
[----:B------:R1:W-:Y:S04]  /*32fb0*/  LDGSTS.E [R204+0x2f400], [R218.64], P1 ;  /* 0x2f400000dacc7fae */ /* 0x0003e80008921848 */
[----:B---3--:R-:W3:Y:S04]  /*32fc0*/  LDL.64 R232, [R1+0xbb8] ;  /* 0x000bb80001e87983 */ /* 0x008ee80000100a00 */
[----:B----4-:R-:W4:Y:S04]  /*32fd0*/  LDL.64 R226, [R1+0xbf8] ;  /* 0x000bf80001e27983 */ /* 0x010f280000100a00 */
[----:B------:R1:W-:Y:S04]  /*32fe0*/  LDGSTS.E [R204+0x30400], [R214.64], P1 ;  /* 0x30400000d6cc7fae */ /* 0x0003e80008921848 */
[----:B-1----:R-:W4:Y:S04]  /*32ff0*/  LDL.64 R218, [R1+0xc38] ;  /* 0x000c380001da7983 */ /* 0x002f280000100a00 */
[----:B------:R1:W-:Y:S04]  /*33000*/  LDGSTS.E [R204+0x31400], [R212.64], P1 ;  /* 0x31400000d4cc7fae */ /* 0x0003e80008921848 */
[----:B------:R-:W4:Y:S04]  /*33010*/  LDL.64 R214, [R1+0xcd0] ;  /* 0x000cd00001d67983 */ /* 0x000f280000100a00 */
[----:B------:R2:W-:Y:S04]  /*33020*/  LDGSTS.E [R204+0x32400], [R238.64], P1 ;  /* 0x32400000eecc7fae */ /* 0x0005e80008921848 */
[----:B-1----:R-:W4:Y:S04]  /*33030*/  LDL.64 R212, [R1+0xd10] ;  /* 0x000d100001d47983 */ /* 0x002f280000100a00 */
[----:B------:R-:W4:Y:S04]  /*33040*/  LDL.LU.64 R156, [R1+0x508] ;  /* 0x00050800019c7983 */ /* 0x000f280000300a00 */
[----:B------:R1:W-:Y:S04]  /*33050*/  LDGSTS.E [R204+0x33400], [R248.64], P1 ;  /* 0x33400000f8cc7fae */ /* 0x0003e80008921848 */
        /* <DEDUP_REMOVED lines=8> */
[----:B-1----:R-:W4:Y:S04]  /*330e0*/  LDL.64 R210, [R1+0x6d0] ;  /* 0x0006d00001d27983 */ /* 0x002f280000100a00 */
[----:B------:R1:W-:Y:S04]  /*330f0*/  LDGSTS.E [R204+0x38400], [R206.64], P1 ;  /* 0x38400000cecc7fae */ /* 0x0003e80008921848 */
[----:B------:R-:W4:Y:S04]  /*33100*/  LDL.64 R208, [R1+0x698] ;  /* 0x0006980001d07983 */ /* 0x000f280000100a00 */
[----:B------:R-:W4:Y:S04]  /*33110*/  LDL.64 R248, [R1+0x628] ;  /* 0x0006280001f87983 */ /* 0x000f280000100a00 */
[----:B-1----:R-:W4:Y:S04]  /*33120*/  LDL.64 R206, [R1+0x660] ;  /* 0x0006600001ce7983 */ /* 0x002f280000100a00 */
[----:B------:R-:W4:Y:S04]  /*33130*/  LDL.64 R244, [R1+0x5f0] ;  /* 0x0005f00001f47983 */ /* 0x000f280000100a00 */
[----:B------:R-:W4:Y:S04]  /*33140*/  LDL.64 R242, [R1+0x5b8] ;  /* 0x0005b80001f27983 */ /* 0x000f280000100a00 */
[----:B------:R1:W-:Y:S04]  /*33150*/  LDGSTS.E [R204+0x39400], [R240.64], P1 ;  /* 0x39400000f0cc7fae */ /* 0x0003e80008921848 */
[----:B-1----:R-:W4:Y:S04]  /*33160*/  LDL.64 R240, [R1+0x580] ;  /* 0x0005800001f07983 */ /* 0x002f280000100a00 */
[----:B--2---:R1:W-:Y:S04]  /*33170*/  LDGSTS.E [R204+0x3a400], [R236.64], P1 ;  /* 0x3a400000eccc7fae */ /* 0x0043e80008921848 */
[----:B-1----:R-:W2:Y:S04]  /*33180*/  LDL.64 R236, [R1+0x540] ;  /* 0x0005400001ec7983 */ /* 0x002ea80000100a00 */
[----:B------:R-:W2:Y:S04]  /*33190*/  LDL.LU.64 R172, [R1+0x348] ;  /* 0x0003480001ac7983 */ /* 0x000ea80000300a00 */
[----:B------:R-:W2:Y:S04]  /*331a0*/  LDL.LU.64 R176, [R1+0x2d8] ;  /* 0x0002d80001b07983 */ /* 0x000ea80000300a00 */
[----:B---3--:R1:W-:Y:S04]  /*331b0*/  LDGSTS.E [R204+0x3b400], [R232.64], P1 ;  /* 0x3b400000e8cc7fae */ /* 0x0083e80008921848 */
[----:B----4-:R3:W-:Y:S04]  /*331c0*/  LDGSTS.E [R204+0x3c400], [R226.64], P1 ;  /* 0x3c400000e2cc7fae */ /* 0x0107e80008921848 */
[----:B------:R-:W4:Y:S04]  /*331d0*/  LDL.LU.64 R180, [R1+0x268] ;  /* 0x0002680001b47983 */ /* 0x000f280000300a00 */
[----:B------:R-:W4:Y:S04]  /*331e0*/  LDL.LU.64 R182, [R1+0x230] ;  /* 0x0002300001b67983 */ /* 0x000f280000300a00 */
[----:B------:R3:W-:Y:S04]  /*331f0*/  LDGSTS.E [R204+0x3d400], [R218.64], P1 ;  /* 0x3d400000dacc7fae */ /* 0x0007e80008921848 */
[----:B------:R3:W-:Y:S04]  /*33200*/  LDGSTS.E [R204+0x3e400], [R214.64], P1 ;  /* 0x3e400000d6cc7fae */ /* 0x0007e80008921848 */
[----:B-1----:R-:W4:Y:S04]  /*33210*/  LDL.64 R232, [R1+0x3f0] ;  /* 0x0003f00001e87983 */ /* 0x002f280000100a00 */
[----:B------:R1:W-:Y:S04]  /*33220*/  LDGSTS.E [R204+0x3f400], [R212.64], P1 ;  /* 0x3f400000d4cc7fae */ /* 0x0003e80008921848 */
[----:B---3--:R-:W3:Y:S04]  /*33230*/  LDL.64 R226, [R1+0x3b8] ;  /* 0x0003b80001e27983 */ /* 0x008ee80000100a00 */
[----:B------:R-:W3:Y:S04]  /*33240*/  LDL.64 R218, [R1+0x380] ;  /* 0x0003800001da7983 */ /* 0x000ee80000100a00 */
[----:B------:R-:W3:Y:S01]  /*33250*/  LDL.64 R214, [R1+0x310] ;  /* 0x0003100001d67983 */ /* 0x000ee20000100a00 */
[----:B-1----:R-:W-:-:S03]  /*33260*/  LOP3.LUT R204, R252, 0x30, RZ, 0x3c, !PT ;  /* 0x00000030fccc7812 */ /* 0x002fc600078e3cff */
[----:B------:R-:W3:Y:S04]  /*33270*/  LDL.64 R212, [R1+0x2a0] ;  /* 0x0002a00001d47983 */ /* 0x000ee80000100a00 */
[----:B------:R-:W3:Y:S04]  /*33280*/  LDL.LU.64 R190, [R1+0x150] ;  /* 0x0001500001be7983 */ /* 0x000ee80000300a00 */
[----:B------:R-:W3:Y:S04]  /*33290*/  LDL.LU.64 R192, [R1+0x118] ;  /* 0x0001180001c07983 */ /* 0x000ee80000300a00 */
[----:B------:R-:W3:Y:S04]  /*332a0*/  LDL.LU.64 R194, [R1+0xe0] ;  /* 0x0000e00001c27983 */ /* 0x000ee80000300a00 */
[----:B------:R-:W3:Y:S04]  /*332b0*/  LDL.LU.64 R196, [R1+0xa8] ;  /* 0x0000a80001c47983 */ /* 0x000ee80000300a00 */
[----:B------:R-:W3:Y:S04]  /*332c0*/  LDL.LU.64 R112, [R1+0x70] ;  /* 0x0000700001707983 */ /* 0x000ee80000300a00 */
[----:B------:R-:W3:Y:S04]  /*332d0*/  LDL.LU.64 R198, [R1+0x30] ;  /* 0x0000300001c67983 */ /* 0x000ee80000300a00 */
[----:B------:R1:W-:Y:S04]  /*332e0*/  LDGSTS.E [R204+0x600], [R210.64], P1 ;  /* 0x00600000d2cc7fae */ /* 0x0003e80008921848 */
[----:B------:R1:W-:Y:S04]  /*332f0*/  LDGSTS.E [R204+0x1600], [R208.64], P1 ;  /* 0x01600000d0cc7fae */ /* 0x0003e80008921848 */
[----:B-1----:R-:W3:Y:S04]  /*33300*/  LDL.64 R210, [R1+0x1f8] ;  /* 0x0001f80001d27983 */ /* 0x002ee80000100a00 */
[----:B------:R1:W-:Y:S04]  /*33310*/  LDGSTS.E [R204+0x2600], [R206.64], P1 ;  /* 0x02600000cecc7fae */ /* 0x0003e80008921848 */
[----:B------:R-:W3:Y:S04]  /*33320*/  LDL.64 R208, [R1+0x1c0] ;  /* 0x0001c00001d07983 */ /* 0x000ee80000100a00 */
[----:B------:R2:W-:Y:S04]  /*33330*/  LDGSTS.E [R204+0x3600], [R248.64], P1 ;  /* 0x03600000f8cc7fae */ /* 0x0005e80008921848 */
[----:B-1----:R-:W3:Y:S04]  /*33340*/  LDL.64 R206, [R1+0x188] ;  /* 0x0001880001ce7983 */ /* 0x002ee80000100a00 */
[----:B------:R1:W-:Y:S04]  /*33350*/  LDGSTS.E [R204+0x4600], [R244.64], P1 ;  /* 0x04600000f4cc7fae */ /* 0x0003e80008921848 */
[----:B------:R1:W-:Y:S04]  /*33360*/  LDGSTS.E [R204+0x5600], [R242.64], P1 ;  /* 0x05600000f2cc7fae */ /* 0x0003e80008921848 */
[----:B------:R-:W-:Y:S04]  /*33370*/  STL.64 [R1+0x2f08], R156 ;  /* 0x002f089c01007387 */ /* 0x000fe80000100a00 */
[----:B------:R-:W-:Y:S04]  /*33380*/  STL.64 [R1+0x2ef8], R158 ;  /* 0x002ef89e01007387 */ /* 0x000fe80000100a00 */
[----:B------:R-:W-:Y:S04]  /*33390*/  STL.64 [R1+0x2ee0], R160 ;  /* 0x002ee0a001007387 */ /* 0x000fe80000100a00 */
[----:B------:R-:W-:Y:S04]  /*333a0*/  STL.64 [R1+0x2ec8], R162 ;  /* 0x002ec8a201007387 */ /* 0x000fe80000100a00 */
[----:B------:R1:W-:Y:S04]  /*333b0*/  LDGSTS.E [R204+0x6600], [R240.64], P1 ;  /* 0x06600000f0cc7fae */ /* 0x0003e80008921848 */
[----:B------:R-:W-:Y:S04]  /*333c0*/  STL.64 [R1+0x2ea8], R164 ;  /* 0x002ea8a401007387 */ /* 0x000fe80000100a00 */
[----:B--2---:R2:W-:Y:S04]  /*333d0*/  LDGSTS.E [R204+0x7600], [R236.64], P1 ;  /* 0x07600000eccc7fae */ /* 0x0045e80008921848 */
[----:B------:R1:W-:Y:S04]  /*333e0*/  LDGSTS.E [R204+0x8600], [R156.64], P1 ;  /* 0x086000009ccc7fae */ /* 0x0003e80008921848 */
[----:B------:R1:W-:Y:S04]  /*333f0*/  LDGSTS.E [R204+0x9600], [R158.64], P1 ;  /* 0x096000009ecc7fae */ /* 0x0003e80008921848 */
[----:B------:R1:W-:Y:S04]  /*33400*/  LDGSTS.E [R204+0xa600], [R160.64], P1 ;  /* 0x0a600000a0cc7fae */ /* 0x0003e80008921848 */
[----:B------:R1:W-:Y:S04]  /*33410*/  LDGSTS.E [R204+0xb600], [R162.64], P1 ;  /* 0x0b600000a2cc7fae */ /* 0x0003e80008921848 */
[----:B------:R1:W-:Y:S04]  /*33420*/  LDGSTS.E [R204+0xc600], [R164.64], P1 ;  /* 0x0c600000a4cc7fae */ /* 0x0003e80008921848 */
[----:B------:R-:W-:Y:S04]  /*33430*/  STL.64 [R1+0x2e28], R172 ;  /* 0x002e28ac01007387 */ /* 0x000fe80000100a00 */
[----:B------:R-:W-:Y:S04]  /*33440*/  STL.64 [R1+0x2de8], R176 ;  /* 0x002de8b001007387 */ /* 0x000fe80000100a00 */
[----:B----4-:R4:W-:Y:S04]  /*33450*/  LDGSTS.E [R204+0xd600], [R232.64], P1 ;  /* 0x0d600000e8cc7fae */ /* 0x0109e80008921848 */
[----:B------:R-:W-:Y:S04]  /*33460*/  STL.64 [R1+0x2db0], R180 ;  /* 0x002db0b401007387 */ /* 0x000fe80000100a00 */
[----:B---3--:R2:W-:Y:S04]  /*33470*/  LDGSTS.E [R204+0xe600], [R226.64], P1 ;  /* 0x0e600000e2cc7fae */ /* 0x0085e80008921848 */
[----:B------:R1:W-:Y:S04]  /*33480*/  LDGSTS.E [R204+0xf600], [R218.64], P1 ;  /* 0x0f600000dacc7fae */ /* 0x0003e80008921848 */
[----:B------:R1:W-:Y:S04]  /*33490*/  LDGSTS.E [R204+0x10600], [R172.64], P1 ;  /* 0x10600000accc7fae */ /* 0x0003e80008921848 */
[----:B------:R1:W-:Y:S04]  /*334a0*/  LDGSTS.E [R204+0x11600], [R214.64], P1 ;  /* 0x11600000d6cc7fae */ /* 0x0003e80008921848 */
[----:B------:R1:W-:Y:S04]  /*334b0*/  LDGSTS.E [R204+0x12600], [R176.64], P1 ;  /* 0x12600000b0cc7fae */ /* 0x0003e80008921848 */
[----:B------:R1:W-:Y:S04]  /*334c0*/  LDGSTS.E [R204+0x13600], [R212.64], P1 ;  /* 0x13600000d4cc7fae */ /* 0x0003e80008921848 */
[----:B------:R-:W-:Y:S04]  /*334d0*/  STL.64 [R1+0x2d80], R182 ;  /* 0x002d80b601007387 */ /* 0x000fe80000100a00 */
[----:B------:R2:W-:Y:S04]  /*334e0*/  LDGSTS.E [R204+0x14600], [R180.64], P1 ;  /* 0x14600000b4cc7fae */ /* 0x0005e80008921848 */
[----:B-1----:R-:W3:Y:S04]  /*334f0*/  LDL.64 R212, [R1+0x718] ;  /* 0x0007180001d47983 */ /* 0x002ee80000100a00 */
[----:B------:R1:W-:Y:S04]  /*33500*/  LDGSTS.E [R204+0x15600], [R182.64], P1 ;  /* 0x15600000b6cc7fae */ /* 0x0003e80008921848 */
[----:B------:R-:W3:Y:S04]  /*33510*/  LDL.64 R222, [R1+0x748] ;  /* 0x0007480001de7983 */ /* 0x000ee80000100a00 */
[----:B------:R-:W3:Y:S04]  /*33520*/  LDL.64 R246, [R1+0x778] ;  /* 0x0007780001f67983 */ /* 0x000ee80000100a00 */
[----:B------:R-:W3:Y:S04]  /*33530*/  LDL.64 R224, [R1+0x878] ;  /* 0x0008780001e07983 */ /* 0x000ee80000100a00 */
[----:B------:R1:W-:Y:S04]  /*33540*/  LDGSTS.E [R204+0x16600], [R210.64], P1 ;  /* 0x16600000d2cc7fae */ /* 0x0003e80008921848 */
[----:B------:R-:W3:Y:S04]  /*33550*/  LDL.64 R228, [R1+0x8b8] ;  /* 0x0008b80001e47983 */ /* 0x000ee80000100a00 */
[----:B------:R2:W-:Y:S04]  /*33560*/  LDGSTS.E [R204+0x17600], [R208.64], P1 ;  /* 0x17600000d0cc7fae */ /* 0x0005e80008921848 */
[----:B-1----:R-:W3:Y:S04]  /*33570*/  LDL.64 R210, [R1+0x7b8] ;  /* 0x0007b80001d27983 */ /* 0x002ee80000100a00 */
[----:B------:R1:W-:Y:S04]  /*33580*/  LDGSTS.E [R204+0x18600], [R206.64], P1 ;  /* 0x18600000cecc7fae */ /* 0x0003e80008921848 */
[----:B--2---:R-:W2:Y:S04]  /*33590*/  LDL.64 R208, [R1+0x7f8] ;  /* 0x0007f80001d07983 */ /* 0x004ea80000100a00 */
[----:B------:R-:W2:Y:S04]  /*335a0*/  LDL.64 R230, [R1+0x8f8] ;  /* 0x0008f80001e67983 */ /* 0x000ea80000100a00 */
[----:B-1----:R-:W2:Y:S04]  /*335b0*/  LDL.64 R206, [R1+0x838] ;  /* 0x0008380001ce7983 */ /* 0x002ea80000100a00 */
[----:B------:R-:W2:Y:S04]  /*335c0*/  LDL.64 R234, [R1+0x938] ;  /* 0x0009380001ea7983 */ /* 0x000ea80000100a00 */
[----:B------:R-:W2:Y:S04]  /*335d0*/  LDL.64 R238, [R1+0x978] ;  /* 0x0009780001ee7983 */ /* 0x000ea80000100a00 */
[----:B------:R-:W2:Y:S04]  /*335e0*/  LDL.64 R248, [R1+0x9b8] ;  /* 0x0009b80001f87983 */ /* 0x000ea80000100a00 */
[----:B------:R-:W2:Y:S04]  /*335f0*/  LDL.64 R244, [R1+0x9f8] ;  /* 0x0009f80001f47983 */ /* 0x000ea80000100a00 */
[----:B------:R-:W2:Y:S04]  /*33600*/  LDL.64 R242, [R1+0xa40] ;  /* 0x000a400001f27983 */ /* 0x000ea80000100a00 */
[----:B------:R-:W2:Y:S04]  /*33610*/  LDL.64 R240, [R1+0xa80] ;  /* 0x000a800001f07983 */ /* 0x000ea80000100a00 */
[----:B------:R-:W2:Y:S04]  /*33620*/  LDL.64 R236, [R1+0xac0] ;  /* 0x000ac00001ec7983 */ /* 0x000ea80000100a00 */
[----:B------:R1:W-:Y:S04]  /*33630*/  LDGSTS.E [R204+0x19600], [R190.64], P1 ;  /* 0x19600000becc7fae */ /* 0x0003e80008921848 */
[----:B------:R1:W-:Y:S04]  /*33640*/  LDGSTS.E [R204+0x1a600], [R192.64], P1 ;  /* 0x1a600000c0cc7fae */ /* 0x0003e80008921848 */
[----:B----4-:R-:W4:Y:S04]  /*33650*/  LDL.64 R232, [R1+0xb00] ;  /* 0x000b000001e87983 */ /* 0x010f280000100a00 */
[----:B------:R-:W4:Y:S04]  /*33660*/  LDL.64 R226, [R1+0xb40] ;  /* 0x000b400001e27983 */ /* 0x000f280000100a00 */
[----:B------:R-:W4:Y:S04]  /*33670*/  LDL.64 R218, [R1+0xb80] ;  /* 0x000b800001da7983 */ /* 0x000f280000100a00 */
[----:B------:R-:W4:Y:S04]  /*33680*/  LDL.64 R214, [R1+0xbc0] ;  /* 0x000bc00001d67983 */ /* 0x000f280000100a00 */
        /* <DEDUP_REMOVED lines=26> */
[----:B------:R-:W-:Y:S04]  /*33830*/  STL.64 [R1+0x2d88], R28 ;  /* 0x002d881c01007387 */ /* 0x000fe80000100a00 */
[----:B------:R-:W-:Y:S04]  /*33840*/  STL.64 [R1+0x2d90], R12 ;  /* 0x002d900c01007387 */ /* 0x000fe80000100a00 */
[----:B---3--:R3:W-:Y:S04]  /*33850*/  LDGSTS.E [R204+0x28600], [R212.64], P1 ;  /* 0x28600000d4cc7fae */ /* 0x0087e80008921848 */
[----:B------:R1:W-:Y:S04]  /*33860*/  LDGSTS.E [R204+0x29600], [R222.64], P1 ;  /* 0x29600000decc7fae */ /* 0x0003e80008921848 */
[----:B------:R1:W-:Y:S04]  /*33870*/  LDGSTS.E [R204+0x2a600], [R246.64], P1 ;  /* 0x2a600000f6cc7fae */ /* 0x0003e80008921848 */
[----:B---3--:R-:W3:Y:S04]  /*33880*/  LDL.64 R212, [R1+0xc00] ;  /* 0x000c000001d47983 */ /* 0x008ee80000100a00 */
[----:B------:R1:W-:Y:S04]  /*33890*/  LDGSTS.E [R204+0x2b600], [R210.64], P1 ;  /* 0x2b600000d2cc7fae */ /* 0x0003e80008921848 */
[----:B--2---:R2:W-:Y:S04]  /*338a0*/  LDGSTS.E [R204+0x2c600], [R208.64], P1 ;  /* 0x2c600000d0cc7fae */ /* 0x0045e80008921848 */
[----:B-1----:R-:W3:Y:S04]  /*338b0*/  LDL.64 R210, [R1+0xc60] ;  /* 0x000c600001d27983 */ /* 0x002ee80000100a00 */
[----:B------:R1:W-:Y:S04]  /*338c0*/  LDGSTS.E [R204+0x2d600], [R206.64], P1 ;  /* 0x2d600000cecc7fae */ /* 0x0003e80008921848 */
[----:B--2---:R-:W2:Y:S04]  /*338d0*/  LDL.64 R208, [R1+0xcd8] ;  /* 0x000cd80001d07983 */ /* 0x004ea80000100a00 */
[----:B------:R2:W-:Y:S04]  /*338e0*/  LDGSTS.E [R204+0x2e600], [R224.64], P1 ;  /* 0x2e600000e0cc7fae */ /* 0x0005e80008921848 */
[----:B-1----:R-:W2:Y:S04]  /*338f0*/  LDL.64 R206, [R1+0xd18] ;  /* 0x000d180001ce7983 */ /* 0x002ea80000100a00 */
[----:B------:R1:W-:Y:S04]  /*33900*/  LDGSTS.E [R204+0x2f600], [R228.64], P1 ;  /* 0x2f600000e4cc7fae */ /* 0x0003e80008921848 */
[----:B------:R1:W-:Y:S04]  /*33910*/  LDGSTS.E [R204+0x30600], [R230.64], P1 ;  /* 0x30600000e6cc7fae */ /* 0x0003e80008921848 */
[----:B------:R1:W-:Y:S04]  /*33920*/  LDGSTS.E [R204+0x31600], [R234.64], P1 ;  /* 0x31600000eacc7fae */ /* 0x0003e80008921848 */
[----:B------:R1:W-:Y:S04]  /*33930*/  LDGSTS.E [R204+0x32600], [R238.64], P1 ;  /* 0x32600000eecc7fae */ /* 0x0003e80008921848 */
[----:B------:R1:W-:Y:S04]  /*33940*/  LDGSTS.E [R204+0x33600], [R248.64], P1 ;  /* 0x33600000f8cc7fae */ /* 0x0003e80008921848 */
[----:B------:R-:W2:Y:S04]  /*33950*/  LDL.LU.64 R146, [R1+0x620] ;  /* 0x0006200001927983 */ /* 0x000ea80000300a00 */
        /* <DEDUP_REMOVED lines=8> */
[----:B-1----:R-:W2:Y:S04]  /*339e0*/  LDL.64 R242, [R1+0x6c8] ;  /* 0x0006c80001f27983 */ /* 0x002ea80000100a00 */
[----:B------:R-:W2:Y:S04]  /*339f0*/  LDL.64 R240, [R1+0x690] ;  /* 0x0006900001f07983 */ /* 0x000ea80000100a00 */
[----:B----4-:R-:W4:Y:S04]  /*33a00*/  LDL.64 R236, [R1+0x658] ;  /* 0x0006580001ec7983 */ /* 0x010f280000100a00 */
[----:B------:R-:W4:Y:S04]  /*33a10*/  LDL.LU.64 R166, [R1+0x3e8] ;  /* 0x0003e80001a67983 */ /* 0x000f280000300a00 */
[----:B------:R-:W4:Y:S04]  /*33a20*/  LDL.LU.64 R168, [R1+0x3b0] ;  /* 0x0003b00001a87983 */ /* 0x000f280000300a00 */
[----:B------:R-:W4:Y:S04]  /*33a30*/  LDL.LU.64 R170, [R1+0x378] ;  /* 0x0003780001aa7983 */ /* 0x000f280000300a00 */
[----:B------:R-:W4:Y:S04]  /*33a40*/  LDL.LU.64 R174, [R1+0x308] ;  /* 0x0003080001ae7983 */ /* 0x000f280000300a00 */
[----:B------:R-:W4:Y:S04]  /*33a50*/  LDL.LU.64 R178, [R1+0x298] ;  /* 0x0002980001b27983 */ /* 0x000f280000300a00 */
[----:B------:R1:W-:Y:S04]  /*33a60*/  LDGSTS.E [R204+0x38600], [R232.64], P1 ;  /* 0x38600000e8cc7fae */ /* 0x0003e80008921848 */
[----:B------:R1:W-:Y:S04]  /*33a70*/  LDGSTS.E [R204+0x39600], [R226.64], P1 ;  /* 0x39600000e2cc7fae */ /* 0x0003e80008921848 */
[----:B------:R1:W-:Y:S04]  /*33a80*/  LDGSTS.E [R204+0x3a600], [R218.64], P1 ;  /* 0x3a600000dacc7fae */ /* 0x0003e80008921848 */
[----:B------:R1:W-:Y:S04]  /*33a90*/  LDGSTS.E [R204+0x3b600], [R214.64], P1 ;  /* 0x3b600000d6cc7fae */ /* 0x0003e80008921848 */
[----:B-1----:R-:W4:Y:S04]  /*33aa0*/  LDL.64 R232, [R1+0x500] ;  /* 0x0005000001e87983 */ /* 0x002f280000100a00 */
[----:B------:R-:W4:Y:S04]  /*33ab0*/  LDL.64 R226, [R1+0x4c8] ;  /* 0x0004c80001e27983 */ /* 0x000f280000100a00 */
[----:B------:R-:W4:Y:S04]  /*33ac0*/  LDL.64 R218, [R1+0x490] ;  /* 0x0004900001da7983 */ /* 0x000f280000100a00 */
[----:B------:R-:W4:Y:S04]  /*33ad0*/  LDL.64 R214, [R1+0x458] ;  /* 0x0004580001d67983 */ /* 0x000f280000100a00 */
[----:B---3--:R1:W-:Y:S04]  /*33ae0*/  LDGSTS.E [R204+0x3c600], [R212.64], P1 ;  /* 0x3c600000d4cc7fae */ /* 0x0083e80008921848 */
[----:B-1----:R-:W3:Y:S04]  /*33af0*/  LDL.64 R212, [R1+0x420] ;  /* 0x0004200001d47983 */ /* 0x002ee80000100a00 */
[----:B------:R1:W-:Y:S04]  /*33b00*/  LDGSTS.E [R204+0x3d600], [R210.64], P1 ;  /* 0x3d600000d2cc7fae */ /* 0x0003e80008921848 */
[----:B--2---:R2:W-:Y:S04]  /*33b10*/  LDGSTS.E [R204+0x3e600], [R208.64], P1 ;  /* 0x3e600000d0cc7fae */ /* 0x0045e80008921848 */
[----:B-1----:R-:W3:Y:S04]  /*33b20*/  LDL.64 R210, [R1+0x340] ;  /* 0x0003400001d27983 */ /* 0x002ee80000100a00 */
[----:B------:R-:W3:Y:S04]  /*33b30*/  LDL.LU.64 R44, [R1+0x228] ;  /* 0x00022800012c7983 */ /* 0x000ee80000300a00 */
[----:B------:R-:W3:Y:S04]  /*33b40*/  LDL.LU.64 R184, [R1+0x1f0] ;  /* 0x0001f00001b87983 */ /* 0x000ee80000300a00 */
[----:B------:R-:W3:Y:S04]  /*33b50*/  LDL.LU.64 R186, [R1+0x1b8] ;  /* 0x0001b80001ba7983 */ /* 0x000ee80000300a00 */
[----:B------:R-:W3:Y:S04]  /*33b60*/  LDL.LU.64 R188, [R1+0x180] ;  /* 0x0001800001bc7983 */ /* 0x000ee80000300a00 */
[----:B------:R-:W3:Y:S04]  /*33b70*/  LDL.LU.64 R14, [R1+0x148] ;  /* 0x00014800010e7983 */ /* 0x000ee80000300a00 */
[----:B------:R-:W3:Y:S04]  /*33b80*/  LDL.LU.64 R78, [R1+0x110] ;  /* 0x00011000014e7983 */ /* 0x000ee80000300a00 */
[----:B------:R-:W3:Y:S04]  /*33b90*/  LDL.LU.64 R16, [R1+0xd8] ;  /* 0x0000d80001107983 */ /* 0x000ee80000300a00 */
[----:B--2---:R-:W2:Y:S04]  /*33ba0*/  LDL.64 R208, [R1+0x2d0] ;  /* 0x0002d00001d07983 */ /* 0x004ea80000100a00 */
[----:B------:R1:W-:Y:S04]  /*33bb0*/  LDGSTS.E [R204+0x3f600], [R206.64], P1 ;  /* 0x3f600000cecc7fae */ /* 0x0003e80008921848 */
[----:B-1----:R-:W2:Y:S04]  /*33bc0*/  LDL.64 R206, [R1+0x260] ;  /* 0x0002600001ce7983 */ /* 0x002ea80000100a00 */
[----:B------:R-:W2:Y:S04]  /*33bd0*/  LDL.LU.64 R32, [R1+0xa0] ;  /* 0x0000a00001207983 */ /* 0x000ea80000300a00 */
[----:B------:R-:W2:Y:S04]  /*33be0*/  LDL.LU.64 R18, [R1+0x68] ;  /* 0x0000680001127983 */ /* 0x000ea80000300a00 */
[----:B------:R-:W2:Y:S04]  /*33bf0*/  LDL.LU.64 R50, [R1+0x28] ;  /* 0x0000280001327983 */ /* 0x000ea80000300a00 */
[----:B------:R-:W-:Y:S04]  /*33c00*/  STL.64 [R1+0x2f88], R146 ;  /* 0x002f889201007387 */ /* 0x000fe80000100a00 */
[----:B------:R-:W-:Y:S01]  /*33c10*/  STL.64 [R1+0x2f70], R148 ;  /* 0x002f709401007387 */ /* 0x000fe20000100a00 */
[----:B------:R-:W-:-:S03]  /*33c20*/  IMAD.SHL.U32 R205, R205, 0x4, RZ ;  /* 0x00000004cdcd7824 */ /* 0x000fc600078e00ff */
[----:B------:R-:W-:Y:S04]  /*33c30*/  STL.64 [R1+0x2f58], R150 ;  /* 0x002f589601007387 */ /* 0x000fe80000100a00 */
[----:B------:R-:W-:Y:S04]  /*33c40*/  STL.64 [R1+0x2f40], R152 ;  /* 0x002f409801007387 */ /* 0x000fe80000100a00 */
[----:B------:R-:W-:Y:S04]  /*33c50*/  STL.64 [R1+0x2f20], R154 ;  /* 0x002f209a01007387 */ /* 0x000fe80000100a00 */
[----:B----4-:R-:W-:Y:S04]  /*33c60*/  STL.64 [R1+0x2e88], R166 ;  /* 0x002e88a601007387 */ /* 0x010fe80000100a00 */
[----:B------:R-:W-:Y:S01]  /*33c70*/  STL.64 [R1+0x2e68], R168 ;  /* 0x002e68a801007387 */ /* 0x000fe20000100a00 */
[----:B------:R-:W-:-:S03]  /*33c80*/  LOP3.LUT R205, R205, 0x40, RZ, 0x3c, !PT ;  /* 0x00000040cdcd7812 */ /* 0x000fc600078e3cff */
[----:B------:R-:W-:Y:S04]  /*33c90*/  STL.64 [R1+0x2e48], R170 ;  /* 0x002e48aa01007387 */ /* 0x000fe80000100a00 */
[----:B------:R-:W-:Y:S04]  /*33ca0*/  STL.64 [R1+0x2e08], R174 ;  /* 0x002e08ae01007387 */ /* 0x000fe80000100a00 */
[----:B------:R-:W-:Y:S04]  /*33cb0*/  STL.64 [R1+0x2dc8], R178 ;  /* 0x002dc8b201007387 */ /* 0x000fe80000100a00 */
[----:B------:R-:W4:Y:S04]  /*33cc0*/  LDL.64 R142, [R1+0x710] ;  /* 0x00071000018e7983 */ /* 0x000f280000100a00 */
[----:B------:R-:W4:Y:S04]  /*33cd0*/  LDL.64 R140, [R1+0x740] ;  /* 0x00074000018c7983 */ /* 0x000f280000100a00 */
[----:B------:R1:W-:Y:S04]  /*33ce0*/  LDGSTS.E [R205+0x800], [R242.64], P1 ;  /* 0x00800000f2cd7fae */ /* 0x0003e80008921848 */
        /* <DEDUP_REMOVED lines=22> */
[----:B-1----:R-:W4:Y:S04]  /*33e50*/  LDL.64 R242, [R1+0xa48] ;  /* 0x000a480001f27983 */ /* 0x002f280000100a00 */
[----:B------:R-:W4:Y:S04]  /*33e60*/  LDL.64 R240, [R1+0xa88] ;  /* 0x000a880001f07983 */ /* 0x000f280000100a00 */
[----:B------:R-:W4:Y:S04]  /*33e70*/  LDL.64 R236, [R1+0xac8] ;  /* 0x000ac80001ec7983 */ /* 0x000f280000100a00 */
[----:B------:R-:W4:Y:S04]  /*33e80*/  LDL.64 R232, [R1+0xb08] ;  /* 0x000b080001e87983 */ /* 0x000f280000100a00 */
[----:B------:R-:W4:Y:S04]  /*33e90*/  LDL.64 R226, [R1+0xb48] ;  /* 0x000b480001e27983 */ /* 0x000f280000100a00 */
[----:B------:R-:W4:Y:S04]  /*33ea0*/  LDL.64 R218, [R1+0xb88] ;  /* 0x000b880001da7983 */ /* 0x000f280000100a00 */
[----:B------:R-:W4:Y:S04]  /*33eb0*/  LDL.64 R214, [R1+0xbc8] ;  /* 0x000bc80001d67983 */ /* 0x000f280000100a00 */
[----:B---3--:R1:W-:Y:S04]  /*33ec0*/  LDGSTS.E [R205+0xc800], [R212.64], P1 ;  /* 0x0c800000d4cd7fae */ /* 0x0083e80008921848 */
[----:B------:R3:W-:Y:S04]  /*33ed0*/  LDGSTS.E [R205+0xd800], [R166.64], P1 ;  /* 0x0d800000a6cd7fae */ /* 0x0007e80008921848 */
[----:B------:R3:W-:Y:S04]  /*33ee0*/  LDGSTS.E [R205+0xe800], [R168.64], P1 ;  /* 0x0e800000a8cd7fae */ /* 0x0007e80008921848 */
[----:B------:R3:W-:Y:S04]  /*33ef0*/  LDGSTS.E [R205+0xf800], [R170.64], P1 ;  /* 0x0f800000aacd7fae */ /* 0x0007e80008921848 */
[----:B-1----:R-:W3:Y:S04]  /*33f00*/  LDL.64 R212, [R1+0xc08] ;  /* 0x000c080001d47983 */ /* 0x002ee80000100a00 */
[----:B------:R1:W-:Y:S04]  /*33f10*/  LDGSTS.E [R205+0x10800], [R210.64], P1 ;  /* 0x10800000d2cd7fae */ /* 0x0003e80008921848 */
[----:B------:R2:W-:Y:S04]  /*33f20*/  LDGSTS.E [R205+0x11800], [R174.64], P1 ;  /* 0x11800000aecd7fae */ /* 0x0005e80008921848 */
[----:B-1----:R-:W3:Y:S04]  /*33f30*/  LDL.64 R210, [R1+0xc70] ;  /* 0x000c700001d27983 */ /* 0x002ee80000100a00 */
[----:B--2---:R1:W-:Y:S04]  /*33f40*/  LDGSTS.E [R205+0x12800], [R208.64], P1 ;  /* 0x12800000d0cd7fae */ /* 0x0043e80008921848 */
[----:B------:R3:W-:Y:S04]  /*33f50*/  LDGSTS.E [R205+0x13800], [R178.64], P1 ;  /* 0x13800000b2cd7fae */ /* 0x0007e80008921848 */
[----:B-1----:R-:W3:Y:S04]  /*33f60*/  LDL.64 R208, [R1+0xce0] ;  /* 0x000ce00001d07983 */ /* 0x002ee80000100a00 */
[----:B------:R1:W-:Y:S04]  /*33f70*/  LDGSTS.E [R205+0x14800], [R206.64], P1 ;  /* 0x14800000cecd7fae */ /* 0x0003e80008921848 */
[----:B------:R3:W-:Y:S04]  /*33f80*/  LDGSTS.E [R205+0x15800], [R44.64], P1 ;  /* 0x158000002ccd7fae */ /* 0x0007e80008921848 */
[----:B------:R3:W-:Y:S04]  /*33f90*/  LDGSTS.E [R205+0x16800], [R184.64], P1 ;  /* 0x16800000b8cd7fae */ /* 0x0007e80008921848 */
[----:B-1----:R-:W3:Y:S04]  /*33fa0*/  LDL.64 R206, [R1+0xd20] ;  /* 0x000d200001ce7983 */ /* 0x002ee80000100a00 */
        /* <DEDUP_REMOVED lines=35> */
[----:B----4-:R4:W-:Y:S04]  /*341e0*/  LDGSTS.E [R205+0x28800], [R142.64], P1 ;  /* 0x288000008ecd7fae */ /* 0x0109e80008921848 */
[----:B------:R-:W-:Y:S04]  /*341f0*/  STL.64 [R1+0x2ec0], R10 ;  /* 0x002ec00a01007387 */ /* 0x000fe80000100a00 */
[----:B------:R1:W-:Y:S04]  /*34200*/  LDGSTS.E [R205+0x29800], [R140.64], P1 ;  /* 0x298000008ccd7fae */ /* 0x0003e80008921848 */
[----:B------:R3:W-:Y:S04]  /*34210*/  LDGSTS.E [R205+0x2a800], [R202.64], P1 ;  /* 0x2a800000cacd7fae */ /* 0x0007e80008921848 */
[----:B------:R3:W-:Y:S04]  /*34220*/  LDGSTS.E [R205+0x2b800], [R220.64], P1 ;  /* 0x2b800000dccd7fae */ /* 0x0007e80008921848 */
[----:B-1----:R-:W2:Y:S04]  /*34230*/  LDL.LU.64 R140, [R1+0x6c0] ;  /* 0x0006c000018c7983 */ /* 0x002ea80000300a00 */
[----:B----4-:R-:W4:Y:S04]  /*34240*/  LDL.LU.64 R142, [R1+0x688] ;  /* 0x00068800018e7983 */ /* 0x010f280000300a00 */
[----:B------:R-:W4:Y:S04]  /*34250*/  LDL.LU.64 R144, [R1+0x650] ;  /* 0x0006500001907983 */ /* 0x000f280000300a00 */
        /* <DEDUP_REMOVED lines=15> */
[----:B-1----:R-:W4:Y:S04]  /*34350*/  LDL.64 R232, [R1+0x618] ;  /* 0x0006180001e87983 */ /* 0x002f280000100a00 */
[----:B------:R-:W4:Y:S04]  /*34360*/  LDL.64 R226, [R1+0x5e0] ;  /* 0x0005e00001e27983 */ /* 0x000f280000100a00 */
[----:B------:R1:W-:Y:S04]  /*34370*/  LDGSTS.E [R205+0x3b800], [R214.64], P1 ;  /* 0x3b800000d6cd7fae */ /* 0x0003e80008921848 */
[----:B------:R-:W4:Y:S04]  /*34380*/  LDL.64 R218, [R1+0x5a8] ;  /* 0x0005a80001da7983 */ /* 0x000f280000100a00 */
[----:B---3--:R3:W-:Y:S04]  /*34390*/  LDGSTS.E [R205+0x3c800], [R212.64], P1 ;  /* 0x3c800000d4cd7fae */ /* 0x0087e80008921848 */
[----:B-1----:R-:W4:Y:S04]  /*343a0*/  LDL.64 R214, [R1+0x570] ;  /* 0x0005700001d67983 */ /* 0x002f280000100a00 */
[----:B------:R1:W-:Y:S04]  /*343b0*/  LDGSTS.E [R205+0x3d800], [R210.64], P1 ;  /* 0x3d800000d2cd7fae */ /* 0x0003e80008921848 */
[----:B---3--:R-:W3:Y:S04]  /*343c0*/  LDL.64 R212, [R1+0x530] ;  /* 0x0005300001d47983 */ /* 0x008ee80000100a00 */
[----:B-1----:R-:W3:Y:S04]  /*343d0*/  LDL.64 R210, [R1+0x4f8] ;  /* 0x0004f80001d27983 */ /* 0x002ee80000100a00 */
[----:B------:R1:W-:Y:S04]  /*343e0*/  LDGSTS.E [R205+0x3e800], [R208.64], P1 ;  /* 0x3e800000d0cd7fae */ /* 0x0003e80008921848 */
[----:B-1----:R-:W3:Y:S04]  /*343f0*/  LDL.64 R208, [R1+0x4c0] ;  /* 0x0004c00001d07983 */ /* 0x002ee80000100a00 */
[----:B------:R1:W-:Y:S04]  /*34400*/  LDGSTS.E [R205+0x3f800], [R206.64], P1 ;  /* 0x3f800000cecd7fae */ /* 0x0003e80008921848 */
        /* <DEDUP_REMOVED lines=20> */
[----:B------:R-:W3:Y:S01]  /*34550*/  LDL.LU.64 R66, [R1+0x20] ;  /* 0x0000200001427983 */ /* 0x000ee20000300a00 */
[----:B------:R-:W-:-:S05]  /*34560*/  LOP3.LUT R205, R252, 0x50, RZ, 0x3c, !PT ;  /* 0x00000050fccd7812 */ /* 0x000fca00078e3cff */
[----:B--2---:R1:W-:Y:S04]  /*34570*/  LDGSTS.E [R205+0xa00], [R140.64], P1 ;  /* 0x00a000008ccd7fae */ /* 0x0043e80008921848 */
[----:B----4-:R2:W-:Y:S04]  /*34580*/  STL.64 [R1+0x2fb8], R142 ;  /* 0x002fb88e01007387 */ /* 0x0105e80000100a00 */
[----:B------:R4:W-:Y:S04]  /*34590*/  STL.64 [R1+0x2fa0], R144 ;  /* 0x002fa09001007387 */ /* 0x0009e80000100a00 */
        /* <DEDUP_REMOVED lines=21> */
[----:B------:R1:W-:Y:S04]  /*346f0*/  LDGSTS.E [R205+0x5a00], [R218.64], P1 ;  /* 0x05a00000dacd7fae */ /* 0x0003e80008921848 */
[----:B--2---:R-:W2:Y:S04]  /*34700*/  LDL.64 R226, [R1+0xb50] ;  /* 0x000b500001e27983 */ /* 0x004ea80000100a00 */
[----:B------:R3:W-:Y:S04]  /*34710*/  LDGSTS.E [R205+0x6a00], [R214.64], P1 ;  /* 0x06a00000d6cd7fae */ /* 0x0007e80008921848 */
[----:B-1----:R-:W2:Y:S04]  /*34720*/  LDL.64 R218, [R1+0xb90] ;  /* 0x000b900001da7983 */ /* 0x002ea80000100a00 */
[----:B---3--:R1:W-:Y:S04]  /*34730*/  LDGSTS.E [R205+0x7a00], [R212.64], P1 ;  /* 0x07a00000d4cd7fae */ /* 0x0083e80008921848 */
[----:B------:R-:W2:Y:S04]  /*34740*/  LDL.64 R214, [R1+0xbd0] ;  /* 0x000bd00001d67983 */ /* 0x000ea80000100a00 */
[----:B------:R1:W-:Y:S04]  /*34750*/  LDGSTS.E [R205+0x8a00], [R210.64], P1 ;  /* 0x08a00000d2cd7fae */ /* 0x0003e80008921848 */
[----:B-1----:R-:W2:Y:S04]  /*34760*/  LDL.64 R212, [R1+0xc10] ;  /* 0x000c100001d47983 */ /* 0x002ea80000100a00 */
[----:B------:R1:W-:Y:S04]  /*34770*/  LDGSTS.E [R205+0x9a00], [R208.64], P1 ;  /* 0x09a00000d0cd7fae */ /* 0x0003e80008921848 */
[----:B------:R-:W2:Y:S04]  /*34780*/  LDL.64 R210, [R1+0xc98] ;  /* 0x000c980001d27983 */ /* 0x000ea80000100a00 */
[----:B-1----:R-:W2:Y:S04]  /*34790*/  LDL.64 R208, [R1+0xce8] ;  /* 0x000ce80001d07983 */ /* 0x002ea80000100a00 */
[----:B------:R1:W-:Y:S04]  /*347a0*/  LDGSTS.E [R205+0xaa00], [R206.64], P1 ;  /* 0x0aa00000cecd7fae */ /* 0x0003e80008921848 */
[----:B------:R2:W-:Y:S04]  /*347b0*/  LDGSTS.E [R205+0xba00], [R26.64], P1 ;  /* 0x0ba000001acd7fae */ /* 0x0005e80008921848 */
[----:B------:R2:W-:Y:S04]  /*347c0*/  LDGSTS.E [R205+0xca00], [R58.64], P1 ;  /* 0x0ca000003acd7fae */ /* 0x0005e80008921848 */
[----:B-1----:R-:W2:Y:S04]  /*347d0*/  LDL.64 R206, [R1+0xd30] ;  /* 0x000d300001ce7983 */ /* 0x002ea80000100a00 */
        /* <DEDUP_REMOVED lines=33> */
[----:B------:R1:W-:Y:S04]  /*349f0*/  LDGSTS.E [R205+0x24a00], [R56.64], P1 ;  /* 0x24a0000038cd7fae */ /* 0x0003e80008921848 */
[----:B------:R-:W3:Y:S04]  /*34a00*/  LDL.LU.64 R142, [R1+0x6b8] ;  /* 0x0006b800018e7983 */ /* 0x000ee80000300a00 */
[----:B------:R1:W-:Y:S04]  /*34a10*/  LDGSTS.E [R205+0x25a00], [R40.64], P1 ;  /* 0x25a0000028cd7fae */ /* 0x0003e80008921848 */
[----:B----4-:R-:W4:Y:S04]  /*34a20*/  LDL.LU.64 R144, [R1+0x680] ;  /* 0x0006800001907983 */ /* 0x010f280000300a00 */
[----:B------:R1:W-:Y:S04]  /*34a30*/  LDGSTS.E [R205+0x26a00], [R24.64], P1 ;  /* 0x26a0000018cd7fae */ /* 0x0003e80008921848 */
[----:B------:R-:W3:Y:S04]  /*34a40*/  LDL.LU.64 R146, [R1+0x648] ;  /* 0x0006480001927983 */ /* 0x000ee80000300a00 */
[----:B------:R1:W-:Y:S04]  /*34a50*/  LDGSTS.E [R205+0x27a00], [R8.64], P1 ;  /* 0x27a0000008cd7fae */ /* 0x0003e80008921848 */
[----:B------:R-:W3:Y:S04]  /*34a60*/  LDL.LU.64 R148, [R1+0x610] ;  /* 0x0006100001947983 */ /* 0x000ee80000300a00 */
[----:B------:R1:W-:Y:S04]  /*34a70*/  LDGSTS.E [R205+0x28a00], [R82.64], P1 ;  /* 0x28a0000052cd7fae */ /* 0x0003e80008921848 */
[----:B------:R-:W3:Y:S04]  /*34a80*/  LDL.LU.64 R150, [R1+0x5d8] ;  /* 0x0005d80001967983 */ /* 0x000ee80000300a00 */
[----:B------:R1:W-:Y:S04]  /*34a90*/  LDGSTS.E [R205+0x29a00], [R98.64], P1 ;  /* 0x29a0000062cd7fae */ /* 0x0003e80008921848 */
[----:B------:R-:W4:Y:S04]  /*34aa0*/  LDL.LU.64 R152, [R1+0x5a0] ;  /* 0x0005a00001987983 */ /* 0x000f280000300a00 */
[----:B------:R2:W-:Y:S04]  /*34ab0*/  LDGSTS.E [R205+0x2aa00], [R202.64], P1 ;  /* 0x2aa00000cacd7fae */ /* 0x0005e80008921848 */
[----:B-1----:R-:W4:Y:S04]  /*34ac0*/  LDL.LU.64 R122, [R1+0x568] ;  /* 0x00056800017a7983 */ /* 0x002f280000300a00 */
        /* <DEDUP_REMOVED lines=28> */
[----:B--2---:R2:W-:Y:S04]  /*34c90*/  LDGSTS.E [R205+0x39a00], [R226.64], P1 ;  /* 0x39a00000e2cd7fae */ /* 0x0045e80008921848 */
        /* <DEDUP_REMOVED lines=13> */
[----:B------:R-:W4:Y:S04]  /*34d70*/  LDL.64 R98, [R1+0x700] ;  /* 0x0007000001627983 */ /* 0x000f280000100a00 */
[----:B------:R-:W4:Y:S04]  /*34d80*/  LDL.64 R202, [R1+0x730] ;  /* 0x0007300001ca7983 */ /* 0x000f280000100a00 */
[----:B-1----:R-:W4:Y:S04]  /*34d90*/  LDL.64 R220, [R1+0x790] ;  /* 0x0007900001dc7983 */ /* 0x002f280000100a00 */
        /* <DEDUP_REMOVED lines=13> */
[----:B--2---:R-:W2:Y:S04]  /*34e70*/  LDL.64 R226, [R1+0xb18] ;  /* 0x000b180001e27983 */ /* 0x004ea80000100a00 */
[----:B------:R-:W2:Y:S04]  /*34e80*/  LDL.64 R218, [R1+0xb58] ;  /* 0x000b580001da7983 */ /* 0x000ea80000100a00 */
[----:B------:R-:W2:Y:S04]  /*34e90*/  LDL.64 R214, [R1+0xb98] ;  /* 0x000b980001d67983 */ /* 0x000ea80000100a00 */
[----:B------:R-:W2:Y:S04]  /*34ea0*/  LDL.64 R212, [R1+0xbd8] ;  /* 0x000bd80001d47983 */ /* 0x000ea80000100a00 */
[----:B------:R-:W2:Y:S04]  /*34eb0*/  LDL.64 R210, [R1+0xc18] ;  /* 0x000c180001d27983 */ /* 0x000ea80000100a00 */
[----:B------:R-:W2:Y:S04]  /*34ec0*/  LDL.64 R208, [R1+0xca0] ;  /* 0x000ca00001d07983 */ /* 0x000ea80000100a00 */
[----:B------:R-:W2:Y:S04]  /*34ed0*/  LDL.64 R206, [R1+0xcf0] ;  /* 0x000cf00001ce7983 */ /* 0x000ea80000100a00 */
[----:B------:R-:W2:Y:S04]  /*34ee0*/  LDL.64 R204, [R1+0xd28] ;  /* 0x000d280001cc7983 */ /* 0x000ea80000100a00 */
[----:B------:R-:W2:Y:S04]  /*34ef0*/  LDL.LU.64 R64, [R1+0x90] ;  /* 0x0000900001407983 */ /* 0x000ea80000300a00 */
[----:B------:R-:W2:Y:S04]  /*34f00*/  LDL.LU.64 R200, [R1+0x58] ;  /* 0x0000580001c87983 */ /* 0x000ea80000300a00 */
[----:B------:R-:W2:Y:S01]  /*34f10*/  LDL.LU.64 R82, [R1+0x18] ;  /* 0x0000180001527983 */ /* 0x000ea20000300a00 */
[----:B------:R-:W-:-:S03]  /*34f20*/  LOP3.LUT R252, R252, 0x60, RZ, 0x3c, !PT ;  /* 0x00000060fcfc7812 */ /* 0x000fc600078e3cff */
[----:B------:R-:W2:Y:S04]  /*34f30*/  LDL.64 R216, [R1+0x758] ;  /* 0x0007580001d87983 */ /* 0x000ea80000100a00 */
[----:B---3--:R1:W-:Y:S04]  /*34f40*/  LDGSTS.E [R252+0xc00], [R142.64], P1 ;  /* 0x00c000008efc7fae */ /* 0x0083e80008921848 */
[----:B----4-:R1:W-:Y:S04]  /*34f50*/  LDGSTS.E [R252+0x1c00], [R144.64], P1 ;  /* 0x01c0000090fc7fae */ /* 0x0103e80008921848 */
        /* <DEDUP_REMOVED lines=62> */
[----:B----4-:R-:W4:Y:S04]  /*35340*/  LDL.64 R220, [R1+0x6f8] ;  /* 0x0006f80001dc7983 */ /* 0x010f280000100a00 */
[----:B---3--:R-:W3:Y:S04]  /*35350*/  LDL.64 R202, [R1+0x798] ;  /* 0x0007980001ca7983 */ /* 0x008ee80000100a00 */
[----:B-1----:R-:W3:Y:S04]  /*35360*/  LDL.64 R204, [R1+0x7d8] ;  /* 0x0007d80001cc7983 */ /* 0x002ee80000100a00 */
[----:B------:R-:W3:Y:S04]  /*35370*/  LDL.64 R206, [R1+0x818] ;  /* 0x0008180001ce7983 */ /* 0x000ee80000100a00 */
        /* <DEDUP_REMOVED lines=19> */
[----:B------:R-:W3:Y:S04]  /*354b0*/  LDL.LU.64 R12, [R1+0x6b0] ;  /* 0x0006b000010c7983 */ /* 0x000ee80000300a00 */
[----:B------:R-:W4:Y:S04]  /*354c0*/  LDL.LU.64 R180, [R1+0x678] ;  /* 0x0006780001b47983 */ /* 0x000f280000300a00 */
        /* <DEDUP_REMOVED lines=28> */
[----:B--2---:R-:W2:Y:S04]  /*35690*/  LDL.LU.64 R98, [R1+0x10] ;  /* 0x0000100001627983 */ /* 0x004ea80000300a00 */
        /* <DEDUP_REMOVED lines=43> */
[----:B--2---:R-:W2:Y:S04]  /*35950*/  LDL.LU.64 R220, [R1+0xcb8] ;  /* 0x000cb80001dc7983 */ /* 0x004ea80000300a00 */
[----:B---3--:R-:W3:Y:S04]  /*35960*/  LDL.LU R216, [R1+0x3088] ;  /* 0x0030880001d87983 */ /* 0x008ee80000300800 */
[----:B----4-:R-:W4:Y:S04]  /*35970*/  LDL.LU.64 R202, [R1+0x3080] ;  /* 0x0030800001ca7983 */ /* 0x010f280000300a00 */
[----:B------:R1:W-:Y:S04]  /*35980*/  LDGSTS.E [R251+0x2be00], [R204.64], P1 ;  /* 0x2be00000ccfb7fae */ /* 0x0003e80008921848 */
[----:B------:R1:W-:Y:S04]  /*35990*/  LDGSTS.E [R251+0x2ce00], [R206.64], P1 ;  /* 0x2ce00000cefb7fae */ /* 0x0003e80008921848 */
[----:B------:R1:W-:Y:S04]  /*359a0*/  LDGSTS.E [R251+0x2de00], [R208.64], P1 ;  /* 0x2de00000d0fb7fae */ /* 0x0003e80008921848 */
[----:B-1----:R-:W2:Y:S04]  /*359b0*/  LDL.LU.64 R204, [R1+0x3078] ;  /* 0x0030780001cc7983 */ /* 0x002ea80000300a00 */
[----:B------:R-:W4:Y:S04]  /*359c0*/  LDL.LU.64 R206, [R1+0x3070] ;  /* 0x0030700001ce7983 */ /* 0x000f280000300a00 */
[----:B------:R-:W4:Y:S04]  /*359d0*/  LDL.LU.64 R208, [R1+0x3068] ;  /* 0x0030680001d07983 */ /* 0x000f280000300a00 */
[----:B------:R1:W-:Y:S04]  /*359e0*/  LDGSTS.E [R251+0x2ee00], [R210.64], P1 ;  /* 0x2ee00000d2fb7fae */ /* 0x0003e80008921848 */
[----:B------:R1:W-:Y:S04]  /*359f0*/  LDGSTS.E [R251+0x2fe00], [R212.64], P1 ;  /* 0x2fe00000d4fb7fae */ /* 0x0003e80008921848 */
[----:B------:R1:W-:Y:S04]  /*35a00*/  LDGSTS.E [R251+0x30e00], [R214.64], P1 ;  /* 0x30e00000d6fb7fae */ /* 0x0003e80008921848 */
[----:B-1----:R-:W4:Y:S04]  /*35a10*/  LDL.LU.64 R210, [R1+0x3060] ;  /* 0x0030600001d27983 */ /* 0x002f280000300a00 */
        /* <DEDUP_REMOVED lines=29> */
[----:B-1----:R-:W4:Y:S01]  /*35bf0*/  LDL.LU.64 R224, [R1+0x2fe8] ;  /* 0x002fe80001e07983 */ /* 0x002f220000300a00 */
[----:B------:R-:W-:-:S03]  /*35c00*/  ISETP.GE.U32.AND P1, PT, R250, 0x7ffffee8, PT ;  /* 0x7ffffee8fa00780c */ /* 0x000fc60003f26070 */
[----:B------:R-:W0:Y:S01]  /*35c10*/  LDGDEPBAR ;  /* 0x00000000000079af */ /* 0x000e220000000000 */
[----:B------:R-:W-:-:S03]  /*35c20*/  IMAD.MOV.U32 R217, RZ, RZ, c[0x0][0x180] ;  /* 0x00006000ffd97624 */ /* 0x000fc600078e00ff */
[----:B------:R-:W4:Y:S02]  /*35c30*/  LDL.LU.64 R246, [R1+0x2fe0] ;  /* 0x002fe00001f67983 */ /* 0x000f240000300a00 */
[C---:B------:R-:W-:Y:S02]  /*35c40*/  IADD3 R251, R217.reuse, -0x9d, RZ ;  /* 0xffffff63d9fb7810 */ /* 0x040fe40007ffe0ff */
[----:B------:R-:W-:Y:S02]  /*35c50*/  IADD3 R252, R217, -0xa1, RZ ;  /* 0xffffff5fd9fc7810 */ /* 0x000fe40007ffe0ff */
[----:B---3--:R-:W-:Y:S01]  /*35c60*/  IADD3 R250, R216, 0x100000, RZ ;  /* 0x00100000d8fa7810 */ /* 0x008fe20007ffe0ff */
[----:B--2---:R-:W-:Y:S01]  /*35c70*/  IMAD.WIDE R222, R0, 0x4, R204 ;  /* 0x0000000400de7825 */ /* 0x004fe200078e02cc */
[----:B------:R-:W-:Y:S01]  /*35c80*/  IADD3 R204, R216, 0x100000, RZ ;  /* 0x00100000d8cc7810 */ /* 0x000fe20007ffe0ff */
[----:B------:R-:W-:Y:S06]  /*35c90*/  BAR.SYNC.DEFER_BLOCKING 0x0 ;  /* 0x0000000000007b1d */ /* 0x000fec0000010000 */
[----:B------:R-:W1:Y:S01]  /*35ca0*/  S2R R216, SR_TID.X ;  /* 0x0000000000d87919 */ /* 0x000e620000002100 */
[----:B------:R-:W-:-:S04]  /*35cb0*/  IMAD.WIDE R220, R0, 0x4, R220 ;  /* 0x0000000400dc7825 */ /* 0x000fc800078e02dc */
[----:B----4-:R-:W-:Y:S01]  /*35cc0*/  IMAD.WIDE R206, R0, 0x4, R206 ;  /* 0x0000000400ce7825 */ /* 0x010fe200078e02ce */
[----:B------:R2:W-:Y:S04]  /*35cd0*/  STL.64 [R1+0x1540], R222 ;  /* 0x001540de01007387 */ /* 0x0005e80000100a00 */
[----:B------:R3:W-:Y:S04]  /*35ce0*/  STL.64 [R1+0x1520], R220 ;  /* 0x001520dc01007387 */ /* 0x0007e80000100a00 */
[----:B------:R-:W-:Y:S01]  /*35cf0*/  @!PT LDS RZ, [RZ] ;  /* 0x00000000fffff984 */ /* 0x000fe20000000800 */
[----:B------:R-:W-:Y:S01]  /*35d00*/  @!PT LDS RZ, [RZ] ;  /* 0x00000000fffff984 */ /* 0x000fe20000000800 */
[----:B------:R-:W-:Y:S01]  /*35d10*/  @!PT LDS RZ, [RZ] ;  /* 0x00000000fffff984 */ /* 0x000fe20000000800 */
[----:B------:R2:W-:Y:S01]  /*35d20*/  LDGSTS.E [R250+-0x30000], [R222.64], !P4 ;  /* 0xd0000000defa7fae */ /* 0x0005e2000e121848 */
[----:B------:R-:W-:-:S03]  /*35d30*/  ISETP.GE.U32.AND P4, PT, R251, 0x7ffffee4, PT ;  /* 0x7ffffee4fb00780c */ /* 0x000fc60003f86070 */
[----:B------:R4:W-:Y:S01]  /*35d40*/  LDGSTS.E [R204+-0x2f800], [R220.64], !P5 ;  /* 0xd0800000dccc7fae */ /* 0x0009e2000e921848 */
[----:B-1----:R-:W-:Y:S02]  /*35d50*/  LOP3.LUT R216, R216, 0x7f, RZ, 0xc0, !PT ;  /* 0x0000007fd8d87812 */ /* 0x002fe400078ec0ff */
[----:B------:R-:W-:Y:S02]  /*35d60*/  ISETP.GE.U32.AND P5, PT, R252, 0x7ffffee0, PT ;  /* 0x7ffffee0fc00780c */ /* 0x000fe40003fa6070 */
[C---:B------:R-:W-:Y:S02]  /*35d70*/  IADD3 R251, R217.reuse, -0xa5, RZ ;  /* 0xffffff5bd9fb7810 */ /* 0x040fe40007ffe0ff */
[----:B------:R-:W-:Y:S01]  /*35d80*/  IADD3 R252, R217, -0xa9, RZ ;  /* 0xffffff57d9fc7810 */ /* 0x000fe20007ffe0ff */
[----:B--2---:R-:W2:Y:S01]  /*35d90*/  LDL.LU.64 R222, [R1+0x2fd8] ;  /* 0x002fd80001de7983 */ /* 0x004ea20000300a00 */
[----:B----4-:R-:W-:-:S03]  /*35da0*/  IMAD.SHL.U32 R204, R216, 0x4, RZ ;  /* 0x00000004d8cc7824 */ /* 0x010fc600078e00ff */
[----:B---3--:R-:W3:Y:S01]  /*35db0*/  LDL.LU.64 R220, [R1+0x2fd0] ;  /* 0x002fd00001dc7983 */ /* 0x008ee20000300a00 */
[----:B------:R-:W-:-:S04]  /*35dc0*/  IMAD.WIDE R216, R0, 0x4, R208 ;  /* 0x0000000400d87825 */ /* 0x000fc800078e02d0 */
[----:B------:R-:W-:Y:S01]  /*35dd0*/  IMAD.MOV.U32 R209, RZ, RZ, R207 ;  /* 0x000000ffffd17224 */ /* 0x000fe200078e00cf */
[----:B------:R1:W-:Y:S01]  /*35de0*/  STL.64 [R1+0x1500], R206 ;  /* 0x001500ce01007387 */ /* 0x0003e20000100a00 */
[----:B------:R-:W-:Y:S02]  /*35df0*/  IMAD.MOV.U32 R208, RZ, RZ, R206 ;  /* 0x000000ffffd07224 */ /* 0x000fe400078e00ce */
[----:B-1----:R-:W-:-:S04]  /*35e00*/  IMAD.WIDE R206, R0, 0x4, R210 ;  /* 0x0000000400ce7825 */ /* 0x002fc800078e02d2 */
[----:B------:R-:W-:Y:S02]  /*35e10*/  IMAD.MOV.U32 R211, RZ, RZ, R209 ;  /* 0x000000ffffd37224 */ /* 0x000fe400078e00d1 */
[----:B------:R-:W1:Y:S01]  /*35e20*/  S2R R209, SR_TID.X ;  /* 0x0000000000d17919 */ /* 0x000e620000002100 */
[C---:B------:R-:W-:Y:S01]  /*35e30*/  IADD3 R250, R204.reuse, 0x100000, RZ ;  /* 0x00100000ccfa7810 */ /* 0x040fe20007ffe0ff */
[----:B------:R-:W-:Y:S01]  /*35e40*/  IMAD.MOV.U32 R210, RZ, RZ, R208 ;  /* 0x000000ffffd27224 */ /* 0x000fe200078e00d0 */
[----:B------:R-:W-:-:S04]  /*35e50*/  IADD3 R205, R204, 0x100000, RZ ;  /* 0x00100000cccd7810 */ /* 0x000fc80007ffe0ff */
[----:B------:R1:W-:Y:S01]  /*35e60*/  LDGSTS.E [R250+-0x2f000], [R210.64], !P3 ;  /* 0xd1000000d2fa7fae */ /* 0x0003e2000d921848 */
[----:B------:R-:W-:Y:S02]  /*35e70*/  IADD3 R204, R204, 0x100000, RZ ;  /* 0x00100000cccc7810 */ /* 0x000fe40007ffe0ff */
[----:B------:R-:W-:Y:S01]  /*35e80*/  ISETP.GE.U32.AND P3, PT, R251, 0x7ffffedc, PT ;  /* 0x7ffffedcfb00780c */ /* 0x000fe20003f66070 */
[----:B------:R4:W-:Y:S04]  /*35e90*/  STL.64 [R1+0x14e0], R216 ;  /* 0x0014e0d801007387 */ /* 0x0009e80000100a00 */
[----:B------:R4:W-:Y:S01]  /*35ea0*/  LDGSTS.E [R205+-0x2e800], [R216.64], !P2 ;  /* 0xd1800000d8cd7fae */ /* 0x0009e2000d121848 */
[----:B-1----:R-:W-:Y:S01]  /*35eb0*/  LOP3.LUT R211, R209, 0x7f, RZ, 0xc0, !PT ;  /* 0x0000007fd1d37812 */ /* 0x002fe200078ec0ff */
[----:B------:R-:W-:-:S02]  /*35ec0*/  IMAD.MOV.U32 R209, RZ, RZ, c[0x0][0x180] ;  /* 0x00006000ffd17624 */ /* 0x000fc400078e00ff */
[----:B------:R1:W-:Y:S02]  /*35ed0*/  STL.64 [R1+0x14c0], R206 ;  /* 0x0014c0ce01007387 */ /* 0x0003e40000100a00 */
[----:B------:R-:W-:Y:S02]  /*35ee0*/  IMAD.SHL.U32 R251, R211, 0x4, RZ ;  /* 0x00000004d3fb7824 */ /* 0x000fe400078e00ff */
[----:B------:R1:W-:Y:S01]  /*35ef0*/  LDGSTS.E [R204+-0x2e000], [R206.64], !P0 ;  /* 0xd2000000cecc7fae */ /* 0x0003e2000c121848 */
[C---:B------:R-:W-:Y:S02]  /*35f00*/  IMAD.WIDE R212, R0.reuse, 0x4, R212 ;  /* 0x0000000400d47825 */ /* 0x040fe400078e02d4 */
[----:B----4-:R-:W-:Y:S02]  /*35f10*/  IADD3 R205, R251, 0x100000, RZ ;  /* 0x00100000fbcd7810 */ /* 0x010fe40007ffe0ff */
[----:B------:R-:W-:Y:S01]  /*35f20*/  IMAD.WIDE R214, R0, 0x4, R214 ;  /* 0x0000000400d67825 */ /* 0x000fe200078e02d6 */
[----:B------:R-:W3:Y:S01]  /*35f30*/  LDL.LU.64 R216, [R1+0x2fc8] ;  /* 0x002fc80001d87983 */ /* 0x000ee20000300a00 */
[----:B------:R-:W-:-:S03]  /*35f40*/  ISETP.GE.U32.AND P2, PT, R252, 0x7ffffed8, PT ;  /* 0x7ffffed8fc00780c */ /* 0x000fc60003f46070 */
[----:B------:R1:W-:Y:S02]  /*35f50*/  LDGSTS.E [R205+-0x2d800], [R212.64], !P6 ;  /* 0xd2800000d4cd7fae */ /* 0x0003e4000f121848 */
[----:B-1----:R-:W-:Y:S02]  /*35f60*/  IADD3 R206, R209, -0xad, RZ ;  /* 0xffffff53d1ce7810 */ /* 0x002fe40007ffe0ff */
[----:B------:R-:W-:Y:S02]  /*35f70*/  IADD3 R204, R251, 0x100000, RZ ;  /* 0x00100000fbcc7810 */ /* 0x000fe40007ffe0ff */
[----:B------:R-:W-:Y:S02]  /*35f80*/  ISETP.GE.U32.AND P0, PT, R206, 0x7ffffed4, PT ;  /* 0x7ffffed4ce00780c */ /* 0x000fe40003f06070 */
[----:B------:R-:W-:Y:S01]  /*35f90*/  IADD3 R206, R209, -0xb5, RZ ;  /* 0xffffff4bd1ce7810 */ /* 0x000fe20007ffe0ff */
[----:B------:R1:W-:Y:S01]  /*35fa0*/  LDGSTS.E [R204+-0x2d000], [R214.64], !P1 ;  /* 0xd3000000d6cc7fae */ /* 0x0003e2000c921848 */
[----:B------:R-:W-:-:S02]  /*35fb0*/  IMAD.WIDE R218, R0, 0x4, R218 ;  /* 0x0000000400da7825 */ /* 0x000fc400078e02da */
[----:B------:R-:W-:Y:S01]  /*35fc0*/  ISETP.GE.U32.AND P1, PT, R206, 0x7ffffecc, PT ;  /* 0x7ffffeccce00780c */ /* 0x000fe20003f26070 */
[----:B------:R1:W-:Y:S01]  /*35fd0*/  STL.64 [R1+0x14a0], R212 ;  /* 0x0014a0d401007387 */ /* 0x0003e20000100a00 */
[----:B------:R-:W-:Y:S02]  /*35fe0*/  IADD3 R206, R251, 0x100000, RZ ;  /* 0x00100000fbce7810 */ /* 0x000fe40007ffe0ff */
[----:B------:R-:W-:Y:S01]  /*35ff0*/  IADD3 R207, R209, -0xb1, RZ ;  /* 0xffffff4fd1cf7810 */ /* 0x000fe20007ffe0ff */
[----:B------:R1:W-:Y:S03]  /*36000*/  STL.64 [R1+0x1480], R214 ;  /* 0x001480d601007387 */ /* 0x0003e60000100a00 */
[----:B------:R-:W-:Y:S01]  /*36010*/  ISETP.GE.U32.AND P6, PT, R207, 0x7ffffed0, PT ;  /* 0x7ffffed0cf00780c */ /* 0x000fe20003fc6070 */
[----:B------:R1:W-:Y:S01]  /*36020*/  LDGSTS.E [R206+-0x2c800], [R218.64], !P4 ;  /* 0xd3800000dace7fae */ /* 0x0003e2000e121848 */
[----:B------:R-:W-:Y:S01]  /*36030*/  IADD3 R207, R209, -0xb9, RZ ;  /* 0xffffff47d1cf7810 */ /* 0x000fe20007ffe0ff */
[----:B-1----:R-:W-:-:S04]  /*36040*/  IMAD.WIDE R212, R0, 0x4, R232 ;  /* 0x0000000400d47825 */ /* 0x002fc800078e02e8 */
[----:B------:R-:W-:Y:S01]  /*36050*/  IMAD.WIDE R214, R0, 0x4, R226 ;  /* 0x0000000400d67825 */ /* 0x000fe200078e02e2 */
[----:B------:R-:W-:Y:S01]  /*36060*/  STL.64 [R1+0x1460], R218 ;  /* 0x001460da01007387 */ /* 0x000fe20000100a00 */
[----:B------:R-:W-:-:S03]  /*36070*/  IADD3 R206, R209, -0xc1, RZ ;  /* 0xffffff3fd1ce7810 */ /* 0x000fc60007ffe0ff */
[----:B------:R1:W-:Y:S01]  /*36080*/  STL.64 [R1+0x1440], R214 ;  /* 0x001440d601007387 */ /* 0x0003e20000100a00 */
[----:B------:R-:W-:-:S03]  /*36090*/  ISETP.GE.U32.AND P4, PT, R207, 0x7ffffec8, PT ;  /* 0x7ffffec8cf00780c */ /* 0x000fc60003f86070 */
[----:B------:R1:W-:Y:S01]  /*360a0*/  LDGSTS.E [R205+-0x2c000], [R214.64], !P5 ;  /* 0xd4000000d6cd7fae */ /* 0x0003e2000e921848 */
[----:B------:R-:W-:-:S03]  /*360b0*/  IADD3 R208, R209, -0xbd, RZ ;  /* 0xffffff43d1d07810 */ /* 0x000fc60007ffe0ff */
[----:B------:R1:W-:Y:S04]  /*360c0*/  STL.64 [R1+0x1420], R212 ;  /* 0x001420d401007387 */ /* 0x0003e80000100a00 */
[----:B------:R1:W-:Y:S01]  /*360d0*/  LDGSTS.E [R204+-0x2b800], [R212.64], !P3 ;  /* 0xd4800000d4cc7fae */ /* 0x0003e2000d921848 */
[----:B------:R-:W-:Y:S01]  /*360e0*/  ISETP.GE.U32.AND P3, PT, R206, 0x7ffffec0, PT ;  /* 0x7ffffec0ce00780c */ /* 0x000fe20003f66070 */
[----:B-1----:R-:W-:Y:S01]  /*360f0*/  IMAD.WIDE R214, R0, 0x4, R236 ;  /* 0x0000000400d67825 */ /* 0x002fe200078e02ec */
[----:B------:R-:W-:Y:S02]  /*36100*/  IADD3 R206, R209, -0xc9, RZ ;  /* 0xffffff37d1ce7810 */ /* 0x000fe40007ffe0ff */
[----:B------:R-:W-:Y:S02]  /*36110*/  ISETP.GE.U32.AND P5, PT, R208, 0x7ffffec4, PT ;  /* 0x7ffffec4d000780c */ /* 0x000fe40003fa6070 */
[----:B------:R1:W-:Y:S01]  /*36120*/  LDGSTS.E [R205+-0x2b000], [R214.64], !P2 ;  /* 0xd5000000d6cd7fae */ /* 0x0003e2000d121848 */
[----:B------:R-:W-:-:S03]  /*36130*/  IMAD.WIDE R212, R0, 0x4, R240 ;  /* 0x0000000400d47825 */ /* 0x000fc600078e02f0 */
[----:B------:R1:W-:Y:S04]  /*36140*/  STL.64 [R1+0x1400], R214 ;  /* 0x001400d601007387 */ /* 0x0003e80000100a00 */
[----:B------:R1:W-:Y:S01]  /*36150*/  LDGSTS.E [R204+-0x2a800], [R212.64], !P0 ;  /* 0xd5800000d4cc7fae */ /* 0x0003e2000c121848 */
[----:B------:R-:W-:Y:S01]  /*36160*/  ISETP.GE.U32.AND P0, PT, R206, 0x7ffffeb8, PT ;  /* 0x7ffffeb8ce00780c */ /* 0x000fe20003f06070 */
[C---:B------:R-:W-:Y:S01]  /*36170*/  IMAD.WIDE R218, R0.reuse, 0x4, R242 ;  /* 0x0000000400da7825 */ /* 0x040fe200078e02f2 */
[----:B------:R-:W-:Y:S01]  /*36180*/  IADD3 R206, R251, 0x100000, RZ ;  /* 0x00100000fbce7810 */ /* 0x000fe20007ffe0ff */
[----:B------:R1:W-:Y:S02]  /*36190*/  STL.64 [R1+0x13e0], R212 ;  /* 0x0013e0d401007387 */ /* 0x0003e40000100a00 */
[----:B-1----:R-:W-:-:S02]  /*361a0*/  IMAD.WIDE R214, R0, 0x4, R244 ;  /* 0x0000000400d67825 */ /* 0x002fc400078e02f4 */
[----:B------:R-:W-:Y:S01]  /*361b0*/  STL.64 [R1+0x13c0], R218 ;  /* 0x0013c0da01007387 */ /* 0x000fe20000100a00 */
[----:B------:R-:W-:-:S03]  /*361c0*/  IADD3 R207, R209, -0xc5, RZ ;  /* 0xffffff3bd1cf7810 */ /* 0x000fc60007ffe0ff */
[----:B------:R1:W-:Y:S01]  /*361d0*/  LDGSTS.E [R206+-0x2a000], [R218.64], !P6 ;  /* 0xd6000000dace7fae */ /* 0x0003e2000f121848 */
[----:B------:R-:W-:-:S03]  /*361e0*/  IMAD.WIDE R212, R0, 0x4, R248 ;  /* 0x0000000400d47825 */ /* 0x000fc600078e02f8 */
[----:B------:R1:W-:Y:S04]  /*361f0*/  STL.64 [R1+0x13a0], R214 ;  /* 0x0013a0d601007387 */ /* 0x0003e80000100a00 */
[----:B------:R1:W-:Y:S01]  /*36200*/  LDGSTS.E [R205+-0x29800], [R214.64], !P1 ;  /* 0xd6800000d6cd7fae */ /* 0x0003e2000c921848 */
[----:B------:R-:W-:-:S03]  /*36210*/  ISETP.GE.U32.AND P2, PT, R207, 0x7ffffebc, PT ;  /* 0x7ffffebccf00780c */ /* 0x000fc60003f46070 */
[----:B------:R1:W-:Y:S02]  /*36220*/  STL.64 [R1+0x1380], R212 ;  /* 0x001380d401007387 */ /* 0x0003e40000100a00 */
[C---:B-1----:R-:W-:Y:S02]  /*36230*/  IADD3 R206, R209.reuse, -0xd5, RZ ;  /* 0xffffff2bd1ce7810 */ /* 0x042fe40007ffe0ff */
[----:B------:R1:W-:Y:S01]  /*36240*/  LDGSTS.E [R204+-0x29000], [R212.64], !P4 ;  /* 0xd7000000d4cc7fae */ /* 0x0003e2000e121848 */
[----:B------:R-:W-:Y:S01]  /*36250*/  IMAD.WIDE R214, R0, 0x4, R238 ;  /* 0x0000000400d67825 */ /* 0x000fe200078e02ee */
[----:B------:R-:W-:Y:S02]  /*36260*/  ISETP.GE.U32.AND P4, PT, R206, 0x7ffffeac, PT ;  /* 0x7ffffeacce00780c */ /* 0x000fe40003f86070 */
[----:B------:R-:W-:Y:S01]  /*36270*/  IADD3 R206, R209, -0xdd, RZ ;  /* 0xffffff23d1ce7810 */ /* 0x000fe20007ffe0ff */
[C---:B-1----:R-:W-:Y:S01]  /*36280*/  IMAD.WIDE R212, R0.reuse, 0x4, R234 ;  /* 0x0000000400d47825 */ /* 0x042fe200078e02ea */
[----:B------:R1:W-:Y:S04]  /*36290*/  STL.64 [R1+0x1360], R214 ;  /* 0x001360d601007387 */ /* 0x0003e80000100a00 */
[----:B------:R1:W-:Y:S01]  /*362a0*/  LDGSTS.E [R205+-0x28800], [R214.64], !P5 ;  /* 0xd7800000d6cd7fae */ /* 0x0003e2000e921848 */
[----:B------:R-:W-:-:S03]  /*362b0*/  IMAD.WIDE R226, R0, 0x4, R230 ;  /* 0x0000000400e27825 */ /* 0x000fc600078e02e6 */
[----:B------:R1:W-:Y:S04]  /*362c0*/  STL.64 [R1+0x1340], R212 ;  /* 0x001340d401007387 */ /* 0x0003e80000100a00 */
[----:B------:R1:W-:Y:S01]  /*362d0*/  LDGSTS.E [R204+-0x28000], [R212.64], !P3 ;  /* 0xd8000000d4cc7fae */ /* 0x0003e2000d921848 */
[----:B------:R-:W-:Y:S01]  /*362e0*/  ISETP.GE.U32.AND P3, PT, R206, 0x7ffffea4, PT ;  /* 0x7ffffea4ce00780c */ /* 0x000fe20003f66070 */
[----:B------:R-:W-:Y:S01]  /*362f0*/  IMAD.WIDE R218, R0, 0x4, R228 ;  /* 0x0000000400da7825 */ /* 0x000fe200078e02e4 */
[----:B------:R-:W-:-:S03]  /*36300*/  IADD3 R206, R251, 0x100000, RZ ;  /* 0x00100000fbce7810 */ /* 0x000fc60007ffe0ff */
[----:B-1----:R-:W-:Y:S02]  /*36310*/  IMAD.WIDE R214, R0, 0x4, R224 ;  /* 0x0000000400d67825 */ /* 0x002fe400078e02e0 */
[----:B------:R1:W-:Y:S04]  /*36320*/  LDGSTS.E [R206+-0x27800], [R226.64], !P2 ;  /* 0xd8800000e2ce7fae */ /* 0x0003e8000d121848 */
[----:B------:R-:W4:Y:S04]  /*36330*/  LDL.LU.64 R212, [R1+0xc40] ;  /* 0x000c400001d47983 */ /* 0x000f280000300a00 */
[----:B------:R1:W-:Y:S04]  /*36340*/  STL.64 [R1+0x1320], R226 ;  /* 0x001320e201007387 */ /* 0x0003e80000100a00 */
[----:B------:R1:W-:Y:S04]  /*36350*/  STL.64 [R1+0x1300], R218 ;  /* 0x001300da01007387 */ /* 0x0003e80000100a00 */
[----:B------:R2:W-:Y:S04]  /*36360*/  STL.64 [R1+0x12e0], R214 ;  /* 0x0012e0d601007387 */ /* 0x0005e80000100a00 */
[----:B-1----:R-:W4:Y:S01]  /*36370*/  LDL.LU.64 R226, [R1+0xc48] ;  /* 0x000c480001e27983 */ /* 0x002f220000300a00 */
[----:B------:R-:W-:-:S02]  /*36380*/  IADD3 R207, R209, -0xcd, RZ ;  /* 0xffffff33d1cf7810 */ /* 0x000fc40007ffe0ff */
[----:B------:R-:W-:Y:S01]  /*36390*/  IADD3 R208, R209, -0xd1, RZ ;  /* 0xffffff2fd1d07810 */ /* 0x000fe20007ffe0ff */
[----:B------:R1:W-:Y:S01]  /*363a0*/  LDGSTS.E [R205+-0x27000], [R218.64], !P0 ;  /* 0xd9000000dacd7fae */ /* 0x0003e2000c121848 */
[----:B------:R-:W-:Y:S02]  /*363b0*/  ISETP.GE.U32.AND P6, PT, R207, 0x7ffffeb4, PT ;  /* 0x7ffffeb4cf00780c */ /* 0x000fe40003fc6070 */
[----:B------:R-:W-:Y:S01]  /*363c0*/  ISETP.GE.U32.AND P1, PT, R208, 0x7ffffeb0, PT ;  /* 0x7ffffeb0d000780c */ /* 0x000fe20003f26070 */
[----:B------:R-:W4:Y:S01]  /*363d0*/  LDL.LU.64 R232, [R1+0xc50] ;  /* 0x000c500001e87983 */ /* 0x000f220000300a00 */
[C---:B------:R-:W-:Y:S02]  /*363e0*/  IADD3 R207, R209.reuse, -0xd9, RZ ;  /* 0xffffff27d1cf7810 */ /* 0x040fe40007ffe0ff */
[----:B------:R-:W-:Y:S02]  /*363f0*/  IADD3 R206, R209, -0xe9, RZ ;  /* 0xffffff17d1ce7810 */ /* 0x000fe40007ffe0ff */
[----:B------:R-:W-:Y:S01]  /*36400*/  ISETP.GE.U32.AND P5, PT, R207, 0x7ffffea8, PT ;  /* 0x7ffffea8cf00780c */ /* 0x000fe20003fa6070 */
[----:B-1----:R-:W-:-:S04]  /*36410*/  IMAD.WIDE R218, R0, 0x4, R246 ;  /* 0x0000000400da7825 */ /* 0x002fc800078e02f6 */
[----:B------:R2:W-:Y:S01]  /*36420*/  LDGSTS.E [R204+-0x26800], [R214.64], !P6 ;  /* 0xd9800000d6cc7fae */ /* 0x0005e2000f121848 */
[----:B------:R-:W-:-:S03]  /*36430*/  IADD3 R207, R209, -0xe1, RZ ;  /* 0xffffff1fd1cf7810 */ /* 0x000fc60007ffe0ff */
[----:B------:R-:W-:Y:S01]  /*36440*/  STL.64 [R1+0x12c0], R218 ;  /* 0x0012c0da01007387 */ /* 0x000fe20000100a00 */
[----:B------:R-:W-:-:S03]  /*36450*/  ISETP.GE.U32.AND P2, PT, R207, 0x7ffffea0, PT ;  /* 0x7ffffea0cf00780c */ /* 0x000fc60003f46070 */
[----:B------:R1:W-:Y:S01]  /*36460*/  LDGSTS.E [R205+-0x26000], [R218.64], !P1 ;  /* 0xda000000dacd7fae */ /* 0x0003e2000c921848 */
[----:B------:R-:W-:Y:S02]  /*36470*/  ISETP.GE.U32.AND P6, PT, R206, 0x7ffffe98, PT ;  /* 0x7ffffe98ce00780c */ /* 0x000fe40003fc6070 */
[----:B------:R-:W-:Y:S01]  /*36480*/  IADD3 R206, R209, -0xf1, RZ ;  /* 0xffffff0fd1ce7810 */ /* 0x000fe20007ffe0ff */
[----:B--2---:R-:W-:-:S05]  /*36490*/  IMAD.WIDE R214, R0, 0x4, R222 ;  /* 0x0000000400d67825 */ /* 0x004fca00078e02de */
[----:B------:R2:W-:Y:S04]  /*364a0*/  STL.64 [R1+0x12a0], R214 ;  /* 0x0012a0d601007387 */ /* 0x0005e80000100a00 */
[----:B------:R2:W-:Y:S01]  /*364b0*/  LDGSTS.E [R204+-0x25800], [R214.64], !P4 ;  /* 0xda800000d6cc7fae */ /* 0x0005e2000e121848 */
[----:B------:R-:W-:Y:S01]  /*364c0*/  ISETP.GE.U32.AND P4, PT, R206, 0x7ffffe90, PT ;  /* 0x7ffffe90ce00780c */ /* 0x000fe20003f86070 */
[----:B---3--:R-:W-:Y:S01]  /*364d0*/  IMAD.WIDE R220, R0, 0x4, R220 ;  /* 0x0000000400dc7825 */ /* 0x008fe200078e02dc */
[----:B------:R-:W-:-:S05]  /*364e0*/  IADD3 R206, R251, 0x100000, RZ ;  /* 0x00100000fbce7810 */ /* 0x000fca0007ffe0ff */
[----:B------:R3:W-:Y:S04]  /*364f0*/  LDGSTS.E [R206+-0x25000], [R220.64], !P5 ;  /* 0xdb000000dcce7fae */ /* 0x0007e8000e921848 */
[----:B--2---:R-:W2:Y:S04]  /*36500*/  LDL.LU.64 R214, [R1+0xc58] ;  /* 0x000c580001d67983 */ /* 0x004ea80000300a00 */
[----:B-1----:R-:W2:Y:S04]  /*36510*/  LDL.LU.64 R218, [R1+0xc68] ;  /* 0x000c680001da7983 */ /* 0x002ea80000300a00 */
[----:B------:R-:W2:Y:S04]  /*36520*/  LDL.LU.64 R240, [R1+0xc78] ;  /* 0x000c780001f07983 */ /* 0x000ea80000300a00 */
[----:B------:R3:W-:Y:S01]  /*36530*/  STL.64 [R1+0x1280], R220 ;  /* 0x001280dc01007387 */ /* 0x0007e20000100a00 */
[----:B------:R-:W-:-:S05]  /*36540*/  IMAD.WIDE R216, R0, 0x4, R216 ;  /* 0x0000000400d87825 */ /* 0x000fca00078e02d8 */
[----:B------:R-:W-:Y:S04]  /*36550*/  STL.64 [R1+0x1260], R216 ;  /* 0x001260d801007387 */ /* 0x000fe80000100a00 */
[----:B------:R1:W-:Y:S01]  /*36560*/  LDGSTS.E [R205+-0x24800], [R216.64], !P3 ;  /* 0xdb800000d8cd7fae */ /* 0x0003e2000d921848 */
[----:B----4-:R-:W-:-:S05]  /*36570*/  IMAD.WIDE R212, R0, 0x4, R212 ;  /* 0x0000000400d47825 */ /* 0x010fca00078e02d4 */
[----:B------:R4:W-:Y:S04]  /*36580*/  STL.64 [R1+0x1240], R212 ;  /* 0x001240d401007387 */ /* 0x0009e80000100a00 */
[----:B------:R4:W-:Y:S01]  /*36590*/  LDGSTS.E [R204+-0x24000], [R212.64], !P2 ;  /* 0xdc000000d4cc7fae */ /* 0x0009e2000d121848 */
[----:B---3--:R-:W-:-:S03]  /*365a0*/  IMAD.WIDE R220, R0, 0x4, R226 ;  /* 0x0000000400dc7825 */ /* 0x008fc600078e02e2 */
[----:B----4-:R-:W3:Y:S04]  /*365b0*/  LDL.LU.64 R212, [R1+0xc80] ;  /* 0x000c800001d47983 */ /* 0x010ee80000300a00 */
[----:B------:R-:W4:Y:S01]  /*365c0*/  LDL.LU.64 R226, [R1+0xc88] ;  /* 0x000c880001e27983 */ /* 0x000f220000300a00 */
[----:B------:R-:W-:-:S04]  /*365d0*/  IADD3 R208, R209, -0xe5, RZ ;  /* 0xffffff1bd1d07810 */ /* 0x000fc80007ffe0ff */
[----:B------:R-:W-:Y:S02]  /*365e0*/  ISETP.GE.U32.AND P0, PT, R208, 0x7ffffe9c, PT ;  /* 0x7ffffe9cd000780c */ /* 0x000fe40003f06070 */
[C---:B------:R-:W-:Y:S02]  /*365f0*/  IADD3 R207, R209.reuse, -0xed, RZ ;  /* 0xffffff13d1cf7810 */ /* 0x040fe40007ffe0ff */
[----:B------:R-:W-:Y:S01]  /*36600*/  IADD3 R206, R209, -0xfd, RZ ;  /* 0xffffff03d1ce7810 */ /* 0x000fe20007ffe0ff */
[----:B-1----:R-:W-:Y:S01]  /*36610*/  IMAD.WIDE R216, R0, 0x4, R232 ;  /* 0x0000000400d87825 */ /* 0x002fe200078e02e8 */
[----:B------:R-:W-:Y:S02]  /*36620*/  ISETP.GE.U32.AND P1, PT, R207, 0x7ffffe94, PT ;  /* 0x7ffffe94cf00780c */ /* 0x000fe40003f26070 */
[----:B------:R-:W-:Y:S02]  /*36630*/  ISETP.GE.U32.AND P2, PT, R206, 0x7ffffe84, PT ;  /* 0x7ffffe84ce00780c */ /* 0x000fe40003f46070 */
[C---:B------:R-:W-:Y:S01]  /*36640*/  IADD3 R206, R209.reuse, -0x86, RZ ;  /* 0xffffff7ad1ce7810 */ /* 0x040fe20007ffe0ff */
[----:B------:R-:W-:Y:S01]  /*36650*/  STL.64 [R1+0x1220], R220 ;  /* 0x001220dc01007387 */ /* 0x000fe20000100a00 */
[----:B------:R-:W-:-:S03]  /*36660*/  IADD3 R207, R209, -0xf5, RZ ;  /* 0xffffff0bd1cf7810 */ /* 0x000fc60007ffe0ff */
[----:B------:R1:W-:Y:S04]  /*36670*/  LDGSTS.E [R205+-0x23800], [R220.64], !P0 ;  /* 0xdc800000dccd7fae */ /* 0x0003e8000c121848 */
[----:B------:R1:W-:Y:S04]  /*36680*/  STL.64 [R1+0x1208], R216 ;  /* 0x001208d801007387 */ /* 0x0003e80000100a00 */
[----:B------:R1:W-:Y:S01]  /*36690*/  LDGSTS.E [R204+-0x23000], [R216.64], !P6 ;  /* 0xdd000000d8cc7fae */ /* 0x0003e2000f121848 */
[----:B------:R-:W-:Y:S02]  /*366a0*/  ISETP.GE.U32.AND P6, PT, R206, 0x7ffffefb, PT ;  /* 0x7ffffefbce00780c */ /* 0x000fe40003fc6070 */
[----:B------:R-:W-:Y:S01]  /*366b0*/  IADD3 R206, R251, 0x100000, RZ ;  /* 0x00100000fbce7810 */ /* 0x000fe20007ffe0ff */
[----:B------:R-:W4:Y:S01]  /*366c0*/  LDL.LU.64 R236, [R1+0xc90] ;  /* 0x000c900001ec7983 */ /* 0x000f220000300a00 */
[----:B------:R-:W-:Y:S01]  /*366d0*/  ISETP.GE.U32.AND P5, PT, R207, 0x7ffffe8c, PT ;  /* 0x7ffffe8ccf00780c */ /* 0x000fe20003fa6070 */
[----:B--2---:R-:W-:-:S04]  /*366e0*/  IMAD.WIDE R214, R0, 0x4, R214 ;  /* 0x0000000400d67825 */ /* 0x004fc800078e02d6 */
[C---:B------:R-:W-:Y:S01]  /*366f0*/  IMAD.WIDE R218, R0.reuse, 0x4, R218 ;  /* 0x0000000400da7825 */ /* 0x040fe200078e02da */
[----:B------:R2:W-:Y:S04]  /*36700*/  STL.64 [R1+0x11f0], R214 ;  /* 0x0011f0d601007387 */ /* 0x0005e80000100a00 */
[----:B------:R-:W4:Y:S01]  /*36710*/  LDL.LU.64 R232, [R1+0xca8] ;  /* 0x000ca80001e87983 */ /* 0x000f220000300a00 */
[----:B-1----:R-:W-:-:S03]  /*36720*/  IMAD.WIDE R216, R0, 0x4, R240 ;  /* 0x0000000400d87825 */ /* 0x002fc600078e02f0 */
[----:B------:R3:W-:Y:S04]  /*36730*/  STL.64 [R1+0x11d8], R218 ;  /* 0x0011d8da01007387 */ /* 0x0007e80000100a00 */
[----:B------:R2:W-:Y:S04]  /*36740*/  LDGSTS.E [R206+-0x22800], [R214.64], !P1 ;  /* 0xdd800000d6ce7fae */ /* 0x0005e8000c921848 */
[----:B------:R3:W-:Y:S04]  /*36750*/  LDGSTS.E [R205+-0x22000], [R218.64], !P4 ;  /* 0xde000000dacd7fae */ /* 0x0007e8000e121848 */
[----:B------:R4:W-:Y:S04]  /*36760*/  LDGSTS.E [R204+-0x21800], [R216.64], !P5 ;  /* 0xde800000d8cc7fae */ /* 0x0009e8000e921848 */
[----:B--2---:R-:W2:Y:S04]  /*36770*/  LDL.LU.64 R214, [R1+0xd40] ;  /* 0x000d400001d67983 */ /* 0x004ea80000300a00 */
[----:B------:R4:W-:Y:S01]  /*36780*/  STL.64 [R1+0x11c0], R216 ;  /* 0x0011c0d801007387 */ /* 0x0009e20000100a00 */
[----:B---3--:R-:W-:-:S03]  /*36790*/  IMAD.WIDE R218, R0, 0x4, R212 ;  /* 0x0000000400da7825 */ /* 0x008fc600078e02d4 */
[----:B------:R-:W3:Y:S01]  /*367a0*/  LDL.LU.64 R212, [R1+0xd48] ;  /* 0x000d480001d47983 */ /* 0x000ee20000300a00 */
[----:B----4-:R-:W-:-:S03]  /*367b0*/  IMAD.WIDE R216, R0, 0x4, R226 ;  /* 0x0000000400d87825 */ /* 0x010fc600078e02e2 */
[----:B------:R1:W-:Y:S04]  /*367c0*/  STL.64 [R1+0x11a8], R218 ;  /* 0x0011a8da01007387 */ /* 0x0003e80000100a00 */
[----:B------:R-:W4:Y:S01]  /*367d0*/  LDL.LU.64 R226, [R1+0xd50] ;  /* 0x000d500001e27983 */ /* 0x000f220000300a00 */
[----:B------:R-:W-:-:S04]  /*367e0*/  IADD3 R208, R209, -0xf9, RZ ;  /* 0xffffff07d1d07810 */ /* 0x000fc80007ffe0ff */
[----:B------:R-:W-:Y:S02]  /*367f0*/  ISETP.GE.U32.AND P3, PT, R208, 0x7ffffe88, PT ;  /* 0x7ffffe88d000780c */ /* 0x000fe40003f66070 */
[----:B------:R-:W-:Y:S01]  /*36800*/  IADD3 R207, R209, -0x82, RZ ;  /* 0xffffff7ed1cf7810 */ /* 0x000fe20007ffe0ff */
[----:B------:R-:W-:Y:S01]  /*36810*/  IMAD.SHL.U32 R211, R211, 0x4, RZ ;  /* 0x00000004d3d37824 */ /* 0x000fe200078e00ff */
[----:B------:R-:W-:Y:S02]  /*36820*/  IADD3 R206, R209, -0x92, RZ ;  /* 0xffffff6ed1ce7810 */ /* 0x000fe40007ffe0ff */
[----:B------:R-:W-:Y:S02]  /*36830*/  ISETP.GE.U32.AND P0, PT, R207, 0x7ffffeff, PT ;  /* 0x7ffffeffcf00780c */ /* 0x000fe40003f06070 */
[----:B------:R-:W-:Y:S01]  /*36840*/  IADD3 R207, R209, -0x8a, RZ ;  /* 0xffffff76d1cf7810 */ /* 0x000fe20007ffe0ff */
[----:B------:R1:W-:Y:S01]  /*36850*/  STL.64 [R1+0x1190], R216 ;  /* 0x001190d801007387 */ /* 0x0003e20000100a00 */
[----:B------:R-:W-:-:S02]  /*36860*/  ISETP.GE.U32.AND P5, PT, R206, 0x7ffffeef, PT ;  /* 0x7ffffeefce00780c */ /* 0x000fc40003fa6070 */
[----:B------:R-:W-:Y:S01]  /*36870*/  ISETP.GE.U32.AND P1, PT, R207, 0x7ffffef7, PT ;  /* 0x7ffffef7cf00780c */ /* 0x000fe20003f26070 */
[----:B------:R1:W-:Y:S01]  /*36880*/  LDGSTS.E [R205+-0x21000], [R218.64], !P3 ;  /* 0xdf000000dacd7fae */ /* 0x0003e2000d921848 */
[----:B------:R-:W-:Y:S02]  /*36890*/  IADD3 R206, R209, -0x9a, RZ ;  /* 0xffffff66d1ce7810 */ /* 0x000fe40007ffe0ff */
[----:B------:R-:W-:Y:S01]  /*368a0*/  LOP3.LUT R211, R211, 0x20, RZ, 0x3c, !PT ;  /* 0x00000020d3d37812 */ /* 0x000fe200078e3cff */
[----:B------:R1:W-:Y:S01]  /*368b0*/  LDGSTS.E [R204+-0x20800], [R216.64], !P2 ;  /* 0xdf800000d8cc7fae */ /* 0x0003e2000d121848 */
[----:B------:R-:W-:-:S03]  /*368c0*/  IMAD.WIDE R220, R0, 0x4, R236 ;  /* 0x0000000400dc7825 */ /* 0x000fc600078e02ec */
[----:B-1----:R-:W4:Y:S01]  /*368d0*/  LDL.LU.64 R218, [R1+0xd58] ;  /* 0x000d580001da7983 */ /* 0x002f220000300a00 */
[----:B------:R-:W-:Y:S02]  /*368e0*/  ISETP.GE.U32.AND P2, PT, R206, 0x7ffffee7, PT ;  /* 0x7ffffee7ce00780c */ /* 0x000fe40003f46070 */
[C---:B------:R-:W-:Y:S01]  /*368f0*/  IADD3 R206, R211.reuse, 0x100000, RZ ;  /* 0x00100000d3ce7810 */ /* 0x040fe20007ffe0ff */
[----:B------:R-:W4:Y:S01]  /*36900*/  LDL.LU.64 R236, [R1+0xd60] ;  /* 0x000d600001ec7983 */ /* 0x000f220000300a00 */
[----:B------:R-:W-:-:S03]  /*36910*/  IADD3 R205, R211, 0x100000, RZ ;  /* 0x00100000d3cd7810 */ /* 0x000fc60007ffe0ff */
[----:B------:R-:W-:Y:S01]  /*36920*/  STL.64 [R1+0x1538], R220 ;  /* 0x001538dc01007387 */ /* 0x000fe20000100a00 */
[----:B------:R-:W-:-:S03]  /*36930*/  IADD3 R204, R211, 0x100000, RZ ;  /* 0x00100000d3cc7810 */ /* 0x000fc60007ffe0ff */
[----:B------:R3:W-:Y:S01]  /*36940*/  LDGSTS.E [R206+-0x2fe00], [R220.64], !P0 ;  /* 0xd0200000dcce7fae */ /* 0x0007e2000c121848 */
[----:B------:R-:W-:-:S03]  /*36950*/  IMAD.WIDE R216, R0, 0x4, R232 ;  /* 0x0000000400d87825 */ /* 0x000fc600078e02e8 */
[----:B------:R-:W4:Y:S04]  /*36960*/  LDL.LU.64 R232, [R1+0xd68] ;  /* 0x000d680001e87983 */ /* 0x000f280000300a00 */
[----:B------:R-:W-:Y:S04]  /*36970*/  STL.64 [R1+0x1518], R216 ;  /* 0x001518d801007387 */ /* 0x000fe80000100a00 */
[----:B------:R4:W-:Y:S01]  /*36980*/  LDGSTS.E [R205+-0x2f600], [R216.64], !P6 ;  /* 0xd0a00000d8cd7fae */ /* 0x0009e2000f121848 */
[----:B--2---:R-:W-:-:S05]  /*36990*/  IMAD.WIDE R214, R0, 0x4, R214 ;  /* 0x0000000400d67825 */ /* 0x004fca00078e02d6 */
[----:B------:R1:W-:Y:S04]  /*369a0*/  STL.64 [R1+0x14f8], R214 ;  /* 0x0014f8d601007387 */ /* 0x0003e80000100a00 */
[----:B------:R1:W-:Y:S04]  /*369b0*/  LDGSTS.E [R204+-0x2ee00], [R214.64], !P1 ;  /* 0xd1200000d6cc7fae */ /* 0x0003e8000c921848 */
[----:B-1----:R-:W2:Y:S01]  /*369c0*/  LDL.LU.64 R214, [R1+0xd70] ;  /* 0x000d700001d67983 */ /* 0x002ea20000300a00 */
[----:B---3--:R-:W-:-:S03]  /*369d0*/  IMAD.WIDE R220, R0, 0x4, R212 ;  /* 0x0000000400dc7825 */ /* 0x008fc600078e02d4 */
[----:B------:R-:W3:Y:S01]  /*369e0*/  LDL.LU.64 R212, [R1+0xd78] ;  /* 0x000d780001d47983 */ /* 0x000ee20000300a00 */
[----:B----4-:R-:W-:-:S03]  /*369f0*/  IMAD.WIDE R216, R0, 0x4, R226 ;  /* 0x0000000400d87825 */ /* 0x010fc600078e02e2 */
[----:B------:R1:W-:Y:S04]  /*36a00*/  STL.64 [R1+0x14d8], R220 ;  /* 0x0014d8dc01007387 */ /* 0x0003e80000100a00 */
[----:B------:R4:W-:Y:S04]  /*36a10*/  STL.64 [R1+0x14b8], R216 ;  /* 0x0014b8d801007387 */ /* 0x0009e80000100a00 */
[----:B------:R-:W3:Y:S01]  /*36a20*/  LDL.LU.64 R226, [R1+0xd80] ;  /* 0x000d800001e27983 */ /* 0x000ee20000300a00 */
[C---:B------:R-:W-:Y:S02]  /*36a30*/  IADD3 R208, R209.reuse, -0x8e, RZ ;  /* 0xffffff72d1d07810 */ /* 0x040fe40007ffe0ff */
[----:B------:R-:W-:-:S02]  /*36a40*/  IADD3 R207, R209, -0x96, RZ ;  /* 0xffffff6ad1cf7810 */ /* 0x000fc40007ffe0ff */
[----:B------:R-:W-:Y:S02]  /*36a50*/  ISETP.GE.U32.AND P4, PT, R208, 0x7ffffef3, PT ;  /* 0x7ffffef3d000780c */ /* 0x000fe40003f86070 */
[----:B------:R-:W-:Y:S02]  /*36a60*/  ISETP.GE.U32.AND P3, PT, R207, 0x7ffffeeb, PT ;  /* 0x7ffffeebcf00780c */ /* 0x000fe40003f66070 */
[C---:B------:R-:W-:Y:S02]  /*36a70*/  IADD3 R207, R209.reuse, -0x9e, RZ ;  /* 0xffffff62d1cf7810 */ /* 0x040fe40007ffe0ff */
[----:B------:R-:W-:Y:S02]  /*36a80*/  IADD3 R206, R209, -0xa6, RZ ;  /* 0xffffff5ad1ce7810 */ /* 0x000fe40007ffe0ff */
[----:B------:R-:W-:Y:S02]  /*36a90*/  ISETP.GE.U32.AND P0, PT, R207, 0x7ffffee3, PT ;  /* 0x7ffffee3cf00780c */ /* 0x000fe40003f06070 */
[----:B------:R-:W-:-:S02]  /*36aa0*/  ISETP.GE.U32.AND P1, PT, R206, 0x7ffffedb, PT ;  /* 0x7ffffedbce00780c */ /* 0x000fc40003f26070 */
[C---:B------:R-:W-:Y:S01]  /*36ab0*/  IADD3 R206, R209.reuse, -0xae, RZ ;  /* 0xffffff52d1ce7810 */ /* 0x040fe20007ffe0ff */
[----:B------:R1:W-:Y:S01]  /*36ac0*/  LDGSTS.E [R205+-0x2e600], [R220.64], !P4 ;  /* 0xd1a00000dccd7fae */ /* 0x0003e2000e121848 */
[----:B------:R-:W-:Y:S01]  /*36ad0*/  IADD3 R208, R209, -0xa2, RZ ;  /* 0xffffff5ed1d07810 */ /* 0x000fe20007ffe0ff */
[----:B------:R-:W-:Y:S02]  /*36ae0*/  IMAD.WIDE R222, R0, 0x4, R218 ;  /* 0x0000000400de7825 */ /* 0x000fe400078e02da */
[----:B------:R4:W-:Y:S01]  /*36af0*/  LDGSTS.E [R204+-0x2de00], [R216.64], !P5 ;  /* 0xd2200000d8cc7fae */ /* 0x0009e2000e921848 */
[----:B------:R-:W-:Y:S02]  /*36b00*/  ISETP.GE.U32.AND P5, PT, R206, 0x7ffffed3, PT ;  /* 0x7ffffed3ce00780c */ /* 0x000fe40003fa6070 */
[----:B------:R-:W-:Y:S01]  /*36b10*/  IADD3 R206, R211, 0x100000, RZ ;  /* 0x00100000d3ce7810 */ /* 0x000fe20007ffe0ff */
[----:B------:R-:W3:Y:S01]  /*36b20*/  LDL.LU.64 R218, [R1+0xd88] ;  /* 0x000d880001da7983 */ /* 0x000ee20000300a00 */
[----:B------:R-:W-:Y:S01]  /*36b30*/  ISETP.GE.U32.AND P6, PT, R208, 0x7ffffedf, PT ;  /* 0x7ffffedfd000780c */ /* 0x000fe20003fc6070 */
[----:B-1----:R-:W-:-:S02]  /*36b40*/  IMAD.WIDE R220, R0, 0x4, R236 ;  /* 0x0000000400dc7825 */ /* 0x002fc400078e02ec */
[----:B------:R-:W-:Y:S04]  /*36b50*/  STL.64 [R1+0x1498], R222 ;  /* 0x001498de01007387 */ /* 0x000fe80000100a00 */
[----:B------:R-:W3:Y:S04]  /*36b60*/  LDL.LU.64 R240, [R1+0xd90] ;  /* 0x000d900001f07983 */ /* 0x000ee80000300a00 */
[----:B------:R-:W-:Y:S04]  /*36b70*/  STL.64 [R1+0x1478], R220 ;  /* 0x001478dc01007387 */ /* 0x000fe80000100a00 */
[----:B------:R1:W-:Y:S04]  /*36b80*/  LDGSTS.E [R206+-0x2d600], [R222.64], !P3 ;  /* 0xd2a00000dece7fae */ /* 0x0003e8000d921848 */
[----:B------:R1:W-:Y:S01]  /*36b90*/  LDGSTS.E [R205+-0x2ce00], [R220.64], !P2 ;  /* 0xd3200000dccd7fae */ /* 0x0003e2000d121848 */
[----:B----4-:R-:W-:-:S05]  /*36ba0*/  IMAD.WIDE R216, R0, 0x4, R232 ;  /* 0x0000000400d87825 */ /* 0x010fca00078e02e8 */
[----:B------:R2:W-:Y:S04]  /*36bb0*/  STL.64 [R1+0x1458], R216 ;  /* 0x001458d801007387 */ /* 0x0005e80000100a00 */
[----:B------:R2:W-:Y:S04]  /*36bc0*/  LDGSTS.E [R204+-0x2c600], [R216.64], !P0 ;  /* 0xd3a00000d8cc7fae */ /* 0x0005e8000c121848 */
[----:B------:R-:W4:Y:S01]  /*36bd0*/  LDL.LU.64 R232, [R1+0xd98] ;  /* 0x000d980001e87983 */ /* 0x000f220000300a00 */
[----:B--2---:R-:W-:-:S03]  /*36be0*/  IMAD.WIDE R216, R0, 0x4, R214 ;  /* 0x0000000400d87825 */ /* 0x004fc600078e02d6 */
[----:B------:R-:W2:Y:S04]  /*36bf0*/  LDL.LU.64 R214, [R1+0xda0] ;  /* 0x000da00001d67983 */ /* 0x000ea80000300a00 */
[----:B------:R-:W-:Y:S04]  /*36c00*/  STL.64 [R1+0x1438], R216 ;  /* 0x001438d801007387 */ /* 0x000fe80000100a00 */
[----:B------:R1:W-:Y:S01]  /*36c10*/  LDGSTS.E [R205+-0x2be00], [R216.64], !P6 ;  /* 0xd4200000d8cd7fae */ /* 0x0003e2000f121848 */
[----:B---3--:R-:W-:-:S05]  /*36c20*/  IMAD.WIDE R212, R0, 0x4, R212 ;  /* 0x0000000400d47825 */ /* 0x008fca00078e02d4 */
[----:B------:R3:W-:Y:S04]  /*36c30*/  STL.64 [R1+0x1418], R212 ;  /* 0x001418d401007387 */ /* 0x0007e80000100a00 */
[----:B------:R3:W-:Y:S01]  /*36c40*/  LDGSTS.E [R204+-0x2b600], [R212.64], !P1 ;  /* 0xd4a00000d4cc7fae */ /* 0x0007e2000c921848 */
[----:B-1----:R-:W-:-:S03]  /*36c50*/  IMAD.WIDE R220, R0, 0x4, R226 ;  /* 0x0000000400dc7825 */ /* 0x002fc600078e02e2 */
[----:B---3--:R-:W3:Y:S04]  /*36c60*/  LDL.LU.64 R212, [R1+0xda8] ;  /* 0x000da80001d47983 */ /* 0x008ee80000300a00 */
[----:B------:R-:W3:Y:S04]  /*36c70*/  LDL.LU.64 R236, [R1+0xdb0] ;  /* 0x000db00001ec7983 */ /* 0x000ee80000300a00 */
[----:B------:R-:W-:Y:S04]  /*36c80*/  STL.64 [R1+0x13f8], R220 ;  /* 0x0013f8dc01007387 */ /* 0x000fe80000100a00 */
[----:B------:R-:W3:Y:S01]  /*36c90*/  LDL.LU.64 R226, [R1+0xdb8] ;  /* 0x000db80001e27983 */ /* 0x000ee20000300a00 */
[----:B------:R-:W-:-:S02]  /*36ca0*/  IADD3 R207, R209, -0xaa, RZ ;  /* 0xffffff56d1cf7810 */ /* 0x000fc40007ffe0ff */
[----:B------:R-:W-:Y:S02]  /*36cb0*/  IADD3 R206, R209, -0xba, RZ ;  /* 0xffffff46d1ce7810 */ /* 0x000fe40007ffe0ff */
[----:B------:R-:W-:Y:S02]  /*36cc0*/  ISETP.GE.U32.AND P4, PT, R207, 0x7ffffed7, PT ;  /* 0x7ffffed7cf00780c */ /* 0x000fe40003f86070 */
[----:B------:R-:W-:Y:S02]  /*36cd0*/  IADD3 R207, R209, -0xb2, RZ ;  /* 0xffffff4ed1cf7810 */ /* 0x000fe40007ffe0ff */
[----:B------:R-:W-:Y:S02]  /*36ce0*/  ISETP.GE.U32.AND P0, PT, R206, 0x7ffffec7, PT ;  /* 0x7ffffec7ce00780c */ /* 0x000fe40003f06070 */
[----:B------:R-:W-:Y:S02]  /*36cf0*/  ISETP.GE.U32.AND P3, PT, R207, 0x7ffffecf, PT ;  /* 0x7ffffecfcf00780c */ /* 0x000fe40003f66070 */
[----:B------:R-:W-:-:S02]  /*36d00*/  IADD3 R206, R209, -0xc2, RZ ;  /* 0xffffff3ed1ce7810 */ /* 0x000fc40007ffe0ff */
[----:B------:R-:W-:Y:S02]  /*36d10*/  IADD3 R208, R209, -0xb6, RZ ;  /* 0xffffff4ad1d07810 */ /* 0x000fe40007ffe0ff */
[----:B------:R-:W-:Y:S01]  /*36d20*/  ISETP.GE.U32.AND P1, PT, R206, 0x7ffffebf, PT ;  /* 0x7ffffebfce00780c */ /* 0x000fe20003f26070 */
[----:B------:R-:W-:Y:S01]  /*36d30*/  IMAD.WIDE R218, R0, 0x4, R218 ;  /* 0x0000000400da7825 */ /* 0x000fe200078e02da */
[----:B------:R-:W-:Y:S02]  /*36d40*/  IADD3 R206, R211, 0x100000, RZ ;  /* 0x00100000d3ce7810 */ /* 0x000fe40007ffe0ff */
[----:B------:R-:W-:Y:S01]  /*36d50*/  ISETP.GE.U32.AND P2, PT, R208, 0x7ffffecb, PT ;  /* 0x7ffffecbd000780c */ /* 0x000fe20003f46070 */
[C---:B------:R-:W-:Y:S01]  /*36d60*/  IMAD.WIDE R216, R0.reuse, 0x4, R240 ;  /* 0x0000000400d87825 */ /* 0x040fe200078e02f0 */
[----:B------:R1:W-:Y:S04]  /*36d70*/  STL.64 [R1+0x13d8], R218 ;  /* 0x0013d8da01007387 */ /* 0x0003e80000100a00 */
[----:B------:R1:W-:Y:S04]  /*36d80*/  LDGSTS.E [R206+-0x2ae00], [R220.64], !P4 ;  /* 0xd5200000dcce7fae */ /* 0x0003e8000e121848 */
[----:B------:R1:W-:Y:S04]  /*36d90*/  LDGSTS.E [R205+-0x2a600], [R218.64], !P5 ;  /* 0xd5a00000dacd7fae */ /* 0x0003e8000e921848 */
[----:B------:R4:W-:Y:S04]  /*36da0*/  STL.64 [R1+0x13b8], R216 ;  /* 0x0013b8d801007387 */ /* 0x0009e80000100a00 */
[----:B------:R4:W-:Y:S04]  /*36db0*/  LDGSTS.E [R204+-0x29e00], [R216.64], !P3 ;  /* 0xd6200000d8cc7fae */ /* 0x0009e8000d921848 */
[----:B-1----:R-:W3:Y:S01]  /*36dc0*/  LDL.LU.64 R218, [R1+0xdc0] ;  /* 0x000dc00001da7983 */ /* 0x002ee20000300a00 */
[----:B----4-:R-:W-:-:S03]  /*36dd0*/  IMAD.WIDE R216, R0, 0x4, R232 ;  /* 0x0000000400d87825 */ /* 0x010fc600078e02e8 */
[----:B------:R-:W4:Y:S04]  /*36de0*/  LDL.LU.64 R232, [R1+0xdc8] ;  /* 0x000dc80001e87983 */ /* 0x000f280000300a00 */
[----:B------:R-:W-:Y:S04]  /*36df0*/  STL.64 [R1+0x1398], R216 ;  /* 0x001398d801007387 */ /* 0x000fe80000100a00 */
[----:B------:R1:W-:Y:S01]  /*36e00*/  LDGSTS.E [R205+-0x29600], [R216.64], !P2 ;  /* 0xd6a00000d8cd7fae */ /* 0x0003e2000d121848 */
[----:B--2---:R-:W-:-:S05]  /*36e10*/  IMAD.WIDE R214, R0, 0x4, R214 ;  /* 0x0000000400d67825 */ /* 0x004fca00078e02d6 */
[----:B------:R2:W-:Y:S04]  /*36e20*/  STL.64 [R1+0x1378], R214 ;  /* 0x001378d601007387 */ /* 0x0005e80000100a00 */
[----:B------:R2:W-:Y:S04]  /*36e30*/  LDGSTS.E [R204+-0x28e00], [R214.64], !P0 ;  /* 0xd7200000d6cc7fae */ /* 0x0005e8000c121848 */
[----:B--2---:R-:W2:Y:S01]  /*36e40*/  LDL.LU.64 R214, [R1+0xdd0] ;  /* 0x000dd00001d67983 */ /* 0x004ea20000300a00 */
[----:B---3--:R-:W-:-:S03]  /*36e50*/  IMAD.WIDE R222, R0, 0x4, R212 ;  /* 0x0000000400de7825 */ /* 0x008fc600078e02d4 */
[----:B------:R-:W3:Y:S04]  /*36e60*/  LDL.LU.64 R212, [R1+0xdd8] ;  /* 0x000dd80001d47983 */ /* 0x000ee80000300a00 */
[----:B------:R-:W-:Y:S01]  /*36e70*/  STL.64 [R1+0x1358], R222 ;  /* 0x001358de01007387 */ /* 0x000fe20000100a00 */
[----:B------:R-:W-:-:S03]  /*36e80*/  IMAD.WIDE R220, R0, 0x4, R236 ;  /* 0x0000000400dc7825 */ /* 0x000fc600078e02ec */
[----:B------:R-:W3:Y:S01]  /*36e90*/  LDL.LU.64 R240, [R1+0xde0] ;  /* 0x000de00001f07983 */ /* 0x000ee20000300a00 */
[----:B-1----:R-:W-:-:S03]  /*36ea0*/  IMAD.WIDE R216, R0, 0x4, R226 ;  /* 0x0000000400d87825 */ /* 0x002fc600078e02e2 */
[----:B------:R-:W-:Y:S04]  /*36eb0*/  STL.64 [R1+0x1338], R220 ;  /* 0x001338dc01007387 */ /* 0x000fe80000100a00 */
[----:B------:R4:W-:Y:S04]  /*36ec0*/  STL.64 [R1+0x1318], R216 ;  /* 0x001318d801007387 */ /* 0x0009e80000100a00 */
[----:B------:R-:W3:Y:S01]  /*36ed0*/  LDL.LU.64 R226, [R1+0xde8] ;  /* 0x000de80001e27983 */ /* 0x000ee20000300a00 */
[C---:B------:R-:W-:Y:S02]  /*36ee0*/  IADD3 R207, R209.reuse, -0xbe, RZ ;  /* 0xffffff42d1cf7810 */ /* 0x040fe40007ffe0ff */
[----:B------:R-:W-:Y:S01]  /*36ef0*/  IADD3 R206, R209, -0xce, RZ ;  /* 0xffffff32d1ce7810 */ /* 0x000fe20007ffe0ff */
[----:B------:R-:W3:Y:S01]  /*36f00*/  LDL.LU.64 R236, [R1+0xdf0] ;  /* 0x000df00001ec7983 */ /* 0x000ee20000300a00 */
[----:B------:R-:W-:-:S02]  /*36f10*/  ISETP.GE.U32.AND P6, PT, R207, 0x7ffffec3, PT ;  /* 0x7ffffec3cf00780c */ /* 0x000fc40003fc6070 */
[----:B------:R-:W-:Y:S02]  /*36f20*/  IADD3 R207, R209, -0xc6, RZ ;  /* 0xffffff3ad1cf7810 */ /* 0x000fe40007ffe0ff */
[----:B------:R-:W-:Y:S02]  /*36f30*/  ISETP.GE.U32.AND P3, PT, R206, 0x7ffffeb3, PT ;  /* 0x7ffffeb3ce00780c */ /* 0x000fe40003f66070 */
[----:B------:R-:W-:Y:S02]  /*36f40*/  ISETP.GE.U32.AND P4, PT, R207, 0x7ffffebb, PT ;  /* 0x7ffffebbcf00780c */ /* 0x000fe40003f86070 */
[C---:B------:R-:W-:Y:S02]  /*36f50*/  IADD3 R206, R209.reuse, -0xd6, RZ ;  /* 0xffffff2ad1ce7810 */ /* 0x040fe40007ffe0ff */
[----:B------:R-:W-:Y:S02]  /*36f60*/  IADD3 R208, R209, -0xca, RZ ;  /* 0xffffff36d1d07810 */ /* 0x000fe40007ffe0ff */
[----:B------:R-:W-:-:S02]  /*36f70*/  ISETP.GE.U32.AND P0, PT, R206, 0x7ffffeab, PT ;  /* 0x7ffffeabce00780c */ /* 0x000fc40003f06070 */
[----:B------:R-:W-:Y:S02]  /*36f80*/  IADD3 R206, R211, 0x100000, RZ ;  /* 0x00100000d3ce7810 */ /* 0x000fe40007ffe0ff */
[----:B------:R-:W-:-:S03]  /*36f90*/  ISETP.GE.U32.AND P5, PT, R208, 0x7ffffeb7, PT ;  /* 0x7ffffeb7d000780c */ /* 0x000fc60003fa6070 */
[----:B------:R1:W-:Y:S01]  /*36fa0*/  LDGSTS.E [R206+-0x28600], [R222.64], !P6 ;  /* 0xd7a00000dece7fae */ /* 0x0003e2000f121848 */
[----:B------:R-:W-:-:S03]  /*36fb0*/  IADD3 R207, R209, -0xd2, RZ ;  /* 0xffffff2ed1cf7810 */ /* 0x000fc60007ffe0ff */
[----:B------:R2:W-:Y:S04]  /*36fc0*/  LDGSTS.E [R205+-0x27e00], [R220.64], !P1 ;  /* 0xd8200000dccd7fae */ /* 0x0005e8000c921848 */
[----:B------:R4:W-:Y:S01]  /*36fd0*/  LDGSTS.E [R204+-0x27600], [R216.64], !P4 ;  /* 0xd8a00000d8cc7fae */ /* 0x0009e2000e121848 */
[----:B------:R-:W-:Y:S01]  /*36fe0*/  IMAD.WIDE R218, R0, 0x4, R218 ;  /* 0x0000000400da7825 */ /* 0x000fe200078e02da */
[----:B------:R-:W-:Y:S02]  /*36ff0*/  ISETP.GE.U32.AND P2, PT, R207, 0x7ffffeaf, PT ;  /* 0x7ffffeafcf00780c */ /* 0x000fe40003f46070 */
[----:B-1----:R-:W-:Y:S02]  /*37000*/  IADD3 R206, R209, -0xe2, RZ ;  /* 0xffffff1ed1ce7810 */ /* 0x002fe40007ffe0ff */
[----:B------:R3:W-:Y:S02]  /*37010*/  STL.64 [R1+0x12f8], R218 ;  /* 0x0012f8da01007387 */ /* 0x0007e40000100a00 */
[----:B------:R-:W-:-:S02]  /*37020*/  ISETP.GE.U32.AND P4, PT, R206, 0x7ffffe9f, PT ;  /* 0x7ffffe9fce00780c */ /* 0x000fc40003f86070 */
[----:B------:R-:W-:Y:S01]  /*37030*/  IADD3 R206, R209, -0xea, RZ ;  /* 0xffffff16d1ce7810 */ /* 0x000fe20007ffe0ff */
[----:B------:R3:W-:Y:S01]  /*37040*/  LDGSTS.E [R205+-0x26e00], [R218.64], !P5 ;  /* 0xd9200000dacd7fae */ /* 0x0007e2000e921848 */
[----:B----4-:R-:W-:-:S05]  /*37050*/  IMAD.WIDE R216, R0, 0x4, R232 ;  /* 0x0000000400d87825 */ /* 0x010fca00078e02e8 */
[----:B------:R1:W-:Y:S04]  /*37060*/  STL.64 [R1+0x12d8], R216 ;  /* 0x0012d8d801007387 */ /* 0x0003e80000100a00 */
[----:B------:R-:W4:Y:S04]  /*37070*/  LDL.LU.64 R232, [R1+0xdf8] ;  /* 0x000df80001e87983 */ /* 0x000f280000300a00 */
[----:B------:R1:W-:Y:S01]  /*37080*/  LDGSTS.E [R204+-0x26600], [R216.64], !P3 ;  /* 0xd9a00000d8cc7fae */ /* 0x0003e2000d921848 */
[----:B------:R-:W-:Y:S02]  /*37090*/  ISETP.GE.U32.AND P3, PT, R206, 0x7ffffe97, PT ;  /* 0x7ffffe97ce00780c */ /* 0x000fe40003f66070 */
[----:B------:R-:W-:Y:S01]  /*370a0*/  IADD3 R206, R211, 0x100000, RZ ;  /* 0x00100000d3ce7810 */ /* 0x000fe20007ffe0ff */
[----:B--2---:R-:W-:-:S02]  /*370b0*/  IMAD.WIDE R220, R0, 0x4, R214 ;  /* 0x0000000400dc7825 */ /* 0x004fc400078e02d6 */
[----:B------:R-:W2:Y:S04]  /*370c0*/  LDL.LU.64 R214, [R1+0xe00] ;  /* 0x000e000001d67983 */ /* 0x000ea80000300a00 */
[----:B------:R1:W-:Y:S04]  /*370d0*/  STL.64 [R1+0x12b8], R220 ;  /* 0x0012b8dc01007387 */ /* 0x0003e80000100a00 */
[----:B------:R1:W-:Y:S01]  /*370e0*/  LDGSTS.E [R206+-0x25e00], [R220.64], !P2 ;  /* 0xda200000dcce7fae */ /* 0x0003e2000d121848 */
[----:B---3--:R-:W-:-:S03]  /*370f0*/  IMAD.WIDE R218, R0, 0x4, R212 ;  /* 0x0000000400da7825 */ /* 0x008fc600078e02d4 */
[----:B------:R-:W3:Y:S01]  /*37100*/  LDL.LU.64 R212, [R1+0xe08] ;  /* 0x000e080001d47983 */ /* 0x000ee20000300a00 */
[----:B-1----:R-:W-:-:S03]  /*37110*/  IMAD.WIDE R216, R0, 0x4, R240 ;  /* 0x0000000400d87825 */ /* 0x002fc600078e02f0 */
[----:B------:R1:W-:Y:S04]  /*37120*/  STL.64 [R1+0x1298], R218 ;  /* 0x001298da01007387 */ /* 0x0003e80000100a00 */
[----:B------:R1:W-:Y:S04]  /*37130*/  LDGSTS.E [R205+-0x25600], [R218.64], !P0 ;  /* 0xdaa00000dacd7fae */ /* 0x0003e8000c121848 */
[----:B------:R1:W-:Y:S01]  /*37140*/  STL.64 [R1+0x1278], R216 ;  /* 0x001278d801007387 */ /* 0x0003e20000100a00 */
[----:B------:R-:W-:-:S03]  /*37150*/  IMAD.WIDE R220, R0, 0x4, R226 ;  /* 0x0000000400dc7825 */ /* 0x000fc600078e02e2 */
[----:B-1----:R-:W3:Y:S04]  /*37160*/  LDL.LU.64 R218, [R1+0xe10] ;  /* 0x000e100001da7983 */ /* 0x002ee80000300a00 */
[----:B------:R-:W3:Y:S01]  /*37170*/  LDL.LU.64 R226, [R1+0xe18] ;  /* 0x000e180001e27983 */ /* 0x000ee20000300a00 */
[C---:B------:R-:W-:Y:S02]  /*37180*/  IADD3 R207, R209.reuse, -0xda, RZ ;  /* 0xffffff26d1cf7810 */ /* 0x040fe40007ffe0ff */
[----:B------:R-:W-:Y:S02]  /*37190*/  IADD3 R208, R209, -0xde, RZ ;  /* 0xffffff22d1d07810 */ /* 0x000fe40007ffe0ff */
[----:B------:R-:W-:Y:S02]  /*371a0*/  ISETP.GE.U32.AND P6, PT, R207, 0x7ffffea7, PT ;  /* 0x7ffffea7cf00780c */ /* 0x000fe40003fc6070 */
[----:B------:R-:W-:-:S02]  /*371b0*/  ISETP.GE.U32.AND P1, PT, R208, 0x7ffffea3, PT ;  /* 0x7ffffea3d000780c */ /* 0x000fc40003f26070 */
[C---:B------:R-:W-:Y:S01]  /*371c0*/  IADD3 R207, R209.reuse, -0xe6, RZ ;  /* 0xffffff1ad1cf7810 */ /* 0x040fe20007ffe0ff */
[----:B------:R2:W-:Y:S01]  /*371d0*/  STL.64 [R1+0x1258], R220 ;  /* 0x001258dc01007387 */ /* 0x0005e20000100a00 */
[----:B------:R-:W-:Y:S02]  /*371e0*/  IADD3 R206, R209, -0xf6, RZ ;  /* 0xffffff0ad1ce7810 */ /* 0x000fe40007ffe0ff */
[----:B------:R-:W-:-:S05]  /*371f0*/  ISETP.GE.U32.AND P5, PT, R207, 0x7ffffe9b, PT ;  /* 0x7ffffe9bcf00780c */ /* 0x000fca0003fa6070 */
[----:B------:R1:W-:Y:S01]  /*37200*/  LDGSTS.E [R204+-0x24e00], [R216.64], !P6 ;  /* 0xdb200000d8cc7fae */ /* 0x0003e2000f121848 */
[----:B------:R-:W-:-:S03]  /*37210*/  IADD3 R207, R209, -0xee, RZ ;  /* 0xffffff12d1cf7810 */ /* 0x000fc60007ffe0ff */
[----:B------:R2:W-:Y:S01]  /*37220*/  LDGSTS.E [R205+-0x24600], [R220.64], !P1 ;  /* 0xdba00000dccd7fae */ /* 0x0005e2000c921848 */
[----:B-1----:R-:W-:Y:S01]  /*37230*/  IMAD.WIDE R216, R0, 0x4, R236 ;  /* 0x0000000400d87825 */ /* 0x002fe200078e02ec */
[----:B------:R-:W-:-:S04]  /*37240*/  ISETP.GE.U32.AND P2, PT, R207, 0x7ffffe93, PT ;  /* 0x7ffffe93cf00780c */ /* 0x000fc80003f46070 */
[----:B------:R3:W-:Y:S01]  /*37250*/  STL.64 [R1+0x1238], R216 ;  /* 0x001238d801007387 */ /* 0x0007e20000100a00 */
[----:B------:R-:W-:-:S03]  /*37260*/  ISETP.GE.U32.AND P6, PT, R206, 0x7ffffe8b, PT ;  /* 0x7ffffe8bce00780c */ /* 0x000fc60003fc6070 */
[----:B------:R-:W3:Y:S01]  /*37270*/  LDL.LU.64 R236, [R1+0xe20] ;  /* 0x000e200001ec7983 */ /* 0x000ee20000300a00 */
[C---:B------:R-:W-:Y:S02]  /*37280*/  IADD3 R206, R209.reuse, -0xfe, RZ ;  /* 0xffffff02d1ce7810 */ /* 0x040fe40007ffe0ff */
[----:B------:R-:W-:Y:S01]  /*37290*/  IADD3 R208, R209, -0xf2, RZ ;  /* 0xffffff0ed1d07810 */ /* 0x000fe20007ffe0ff */
[----:B------:R3:W-:Y:S01]  /*372a0*/  LDGSTS.E [R204+-0x23e00], [R216.64], !P4 ;  /* 0xdc200000d8cc7fae */ /* 0x0007e2000e121848 */
[----:B------:R-:W-:Y:S02]  /*372b0*/  ISETP.GE.U32.AND P4, PT, R206, 0x7ffffe83, PT ;  /* 0x7ffffe83ce00780c */ /* 0x000fe40003f86070 */
[----:B------:R-:W-:Y:S02]  /*372c0*/  ISETP.GE.U32.AND P0, PT, R208, 0x7ffffe8f, PT ;  /* 0x7ffffe8fd000780c */ /* 0x000fe40003f06070 */
[----:B------:R-:W-:Y:S01]  /*372d0*/  IADD3 R206, R211, 0x100000, RZ ;  /* 0x00100000d3ce7810 */ /* 0x000fe20007ffe0ff */
[----:B----4-:R-:W-:-:S05]  /*372e0*/  IMAD.WIDE R222, R0, 0x4, R232 ;  /* 0x0000000400de7825 */ /* 0x010fca00078e02e8 */
[----:B------:R-:W-:Y:S04]  /*372f0*/  STL.64 [R1+0x1218], R222 ;  /* 0x001218de01007387 */ /* 0x000fe80000100a00 */
[----:B------:R1:W-:Y:S02]  /*37300*/  LDGSTS.E [R206+-0x23600], [R222.64], !P5 ;  /* 0xdca00000dece7fae */ /* 0x0003e4000e921848 */
[----:B-1----:R-:W-:Y:S01]  /*37310*/  IADD3 R206, R209, -0x8b, RZ ;  /* 0xffffff75d1ce7810 */ /* 0x002fe20007ffe0ff */
[C---:B--2---:R-:W-:Y:S02]  /*37320*/  IMAD.WIDE R220, R0.reuse, 0x4, R214 ;  /* 0x0000000400dc7825 */ /* 0x044fe400078e02d6 */
[----:B------:R-:W2:Y:S04]  /*37330*/  LDL.LU.64 R214, [R1+0xe28] ;  /* 0x000e280001d67983 */ /* 0x000ea80000300a00 */
[----:B------:R-:W-:Y:S04]  /*37340*/  STL.64 [R1+0x1200], R220 ;  /* 0x001200dc01007387 */ /* 0x000fe80000100a00 */
[----:B------:R1:W-:Y:S01]  /*37350*/  LDGSTS.E [R205+-0x22e00], [R220.64], !P3 ;  /* 0xdd200000dccd7fae */ /* 0x0003e2000d921848 */
[----:B---3--:R-:W-:-:S03]  /*37360*/  IMAD.WIDE R216, R0, 0x4, R212 ;  /* 0x0000000400d87825 */ /* 0x008fc600078e02d4 */
[----:B------:R-:W3:Y:S04]  /*37370*/  LDL.LU.64 R212, [R1+0xe30] ;  /* 0x000e300001d47983 */ /* 0x000ee80000300a00 */
[----:B------:R4:W-:Y:S04]  /*37380*/  STL.64 [R1+0x11e8], R216 ;  /* 0x0011e8d801007387 */ /* 0x0009e80000100a00 */
[----:B------:R4:W-:Y:S04]  /*37390*/  LDGSTS.E [R204+-0x22600], [R216.64], !P2 ;  /* 0xdda00000d8cc7fae */ /* 0x0009e8000d121848 */
[----:B------:R-:W3:Y:S01]  /*373a0*/  LDL.LU.64 R232, [R1+0xe38] ;  /* 0x000e380001e87983 */ /* 0x000ee20000300a00 */
[----:B------:R-:W-:-:S04]  /*373b0*/  IMAD.WIDE R218, R0, 0x4, R218 ;  /* 0x0000000400da7825 */ /* 0x000fc800078e02da */
[----:B----4-:R-:W-:Y:S01]  /*373c0*/  IMAD.WIDE R216, R0, 0x4, R226 ;  /* 0x0000000400d87825 */ /* 0x010fe200078e02e2 */
[----:B------:R4:W-:Y:S01]  /*373d0*/  STL.64 [R1+0x11d0], R218 ;  /* 0x0011d0da01007387 */ /* 0x0009e20000100a00 */
[----:B------:R-:W-:-:S03]  /*373e0*/  ISETP.GE.U32.AND P2, PT, R206, 0x7ffffef6, PT ;  /* 0x7ffffef6ce00780c */ /* 0x000fc60003f46070 */
[----:B------:R-:W3:Y:S01]  /*373f0*/  LDL.LU.64 R226, [R1+0xe40] ;  /* 0x000e400001e27983 */ /* 0x000ee20000300a00 */
[----:B------:R-:W-:-:S03]  /*37400*/  IADD3 R206, R209, -0x93, RZ ;  /* 0xffffff6dd1ce7810 */ /* 0x000fc60007ffe0ff */
[----:B------:R2:W-:Y:S04]  /*37410*/  STL.64 [R1+0x11b8], R216 ;  /* 0x0011b8d801007387 */ /* 0x0005e80000100a00 */
[----:B------:R4:W-:Y:S04]  /*37420*/  LDGSTS.E [R205+-0x21e00], [R218.64], !P0 ;  /* 0xde200000dacd7fae */ /* 0x0009e8000c121848 */
[----:B------:R1:W-:Y:S01]  /*37430*/  LDGSTS.E [R204+-0x21600], [R216.64], !P6 ;  /* 0xdea00000d8cc7fae */ /* 0x0003e2000f121848 */
[----:B------:R-:W-:Y:S02]  /*37440*/  ISETP.GE.U32.AND P6, PT, R206, 0x7ffffeee, PT ;  /* 0x7ffffeeece00780c */ /* 0x000fe40003fc6070 */
[----:B------:R-:W-:Y:S01]  /*37450*/  IADD3 R206, R211, 0x100000, RZ ;  /* 0x00100000d3ce7810 */ /* 0x000fe20007ffe0ff */
[----:B----4-:R-:W4:Y:S04]  /*37460*/  LDL.LU.64 R218, [R1+0xe48] ;  /* 0x000e480001da7983 */ /* 0x010f280000300a00 */
[----:B------:R-:W4:Y:S01]  /*37470*/  LDL.LU.64 R210, [R1+0xe50] ;  /* 0x000e500001d27983 */ /* 0x000f220000300a00 */
[----:B------:R-:W-:-:S04]  /*37480*/  IADD3 R207, R209, -0xfa, RZ ;  /* 0xffffff06d1cf7810 */ /* 0x000fc80007ffe0ff */
[----:B------:R-:W-:Y:S02]  /*37490*/  ISETP.GE.U32.AND P1, PT, R207, 0x7ffffe87, PT ;  /* 0x7ffffe87cf00780c */ /* 0x000fe40003f26070 */
[----:B------:R-:W-:-:S04]  /*374a0*/  IADD3 R207, R209, -0x83, RZ ;  /* 0xffffff7dd1cf7810 */ /* 0x000fc80007ffe0ff */
[----:B------:R-:W-:Y:S01]  /*374b0*/  ISETP.GE.U32.AND P5, PT, R207, 0x7ffffefe, PT ;  /* 0x7ffffefecf00780c */ /* 0x000fe20003fa6070 */
[----:B-1----:R-:W-:Y:S01]  /*374c0*/  IMAD.WIDE R220, R0, 0x4, R236 ;  /* 0x0000000400dc7825 */ /* 0x002fe200078e02ec */
[----:B------:R-:W-:-:S04]  /*374d0*/  LOP3.LUT R250, R251, 0x40, RZ, 0x3c, !PT ;  /* 0x00000040fbfa7812 */ /* 0x000fc800078e3cff */
[----:B------:R1:W-:Y:S01]  /*374e0*/  STL.64 [R1+0x11a0], R220 ;  /* 0x0011a0dc01007387 */ /* 0x0003e20000100a00 */
[----:B------:R-:W-:Y:S02]  /*374f0*/  IADD3 R204, R250, 0x100000, RZ ;  /* 0x00100000facc7810 */ /* 0x000fe40007ffe0ff */
[----:B------:R-:W-:Y:S01]  /*37500*/  IADD3 R208, R209, -0x87, RZ ;  /* 0xffffff79d1d07810 */ /* 0x000fe20007ffe0ff */
[----:B------:R1:W-:Y:S03]  /*37510*/  LDGSTS.E [R206+-0x20e00], [R220.64], !P1 ;  /* 0xdf200000dcce7fae */ /* 0x0003e6000c921848 */
[----:B------:R-:W-:Y:S01]  /*37520*/  ISETP.GE.U32.AND P3, PT, R208, 0x7ffffefa, PT ;  /* 0x7ffffefad000780c */ /* 0x000fe20003f66070 */
[----:B--2---:R-:W-:-:S05]  /*37530*/  IMAD.WIDE R216, R0, 0x4, R214 ;  /* 0x0000000400d87825 */ /* 0x004fca00078e02d6 */
[----:B------:R2:W-:Y:S02]  /*37540*/  LDGSTS.E [R205+-0x20600], [R216.64], !P4 ;  /* 0xdfa00000d8cd7fae */ /* 0x0005e4000e121848 */
[----:B--2---:R-:W-:Y:S01]  /*37550*/  IADD3 R205, R250, 0x100000, RZ ;  /* 0x00100000facd7810 */ /* 0x004fe20007ffe0ff */
[C---:B---3--:R-:W-:Y:S02]  /*37560*/  IMAD.WIDE R214, R0.reuse, 0x4, R212 ;  /* 0x0000000400d67825 */ /* 0x048fe400078e02d4 */
[----:B------:R-:W2:Y:S04]  /*37570*/  LDL.LU.64 R212, [R1+0xe58] ;  /* 0x000e580001d47983 */ /* 0x000ea80000300a00 */
[----:B------:R-:W-:Y:S04]  /*37580*/  STL.64 [R1+0x1188], R216 ;  /* 0x001188d801007387 */ /* 0x000fe80000100a00 */
[----:B------:R3:W-:Y:S04]  /*37590*/  STL.64 [R1+0x1530], R214 ;  /* 0x001530d601007387 */ /* 0x0007e80000100a00 */
[----:B------:R3:W-:Y:S01]  /*375a0*/  LDGSTS.E [R204+-0x2fc00], [R214.64], !P5 ;  /* 0xd0400000d6cc7fae */ /* 0x0007e2000e921848 */
[----:B-1----:R-:W-:-:S05]  /*375b0*/  IMAD.WIDE R220, R0, 0x4, R232 ;  /* 0x0000000400dc7825 */ /* 0x002fca00078e02e8 */
[----:B------:R1:W-:Y:S04]  /*375c0*/  LDGSTS.E [R205+-0x2f400], [R220.64], !P3 ;  /* 0xd0c00000dccd7fae */ /* 0x0003e8000d921848 */
[----:B---3--:R-:W3:Y:S04]  /*375d0*/  LDL.LU.64 R214, [R1+0xe60] ;  /* 0x000e600001d67983 */ /* 0x008ee80000300a00 */
[----:B------:R-:W3:Y:S01]  /*375e0*/  LDL.LU.64 R236, [R1+0xe68] ;  /* 0x000e680001ec7983 */ /* 0x000ee20000300a00 */
[----:B------:R-:W-:-:S03]  /*375f0*/  IMAD.WIDE R216, R0, 0x4, R226 ;  /* 0x0000000400d87825 */ /* 0x000fc600078e02e2 */
[----:B------:R-:W-:Y:S04]  /*37600*/  STL.64 [R1+0x1510], R220 ;  /* 0x001510dc01007387 */ /* 0x000fe80000100a00 */
[----:B------:R1:W-:Y:S04]  /*37610*/  STL.64 [R1+0x14f0], R216 ;  /* 0x0014f0d801007387 */ /* 0x0003e80000100a00 */
[----:B------:R-:W3:Y:S04]  /*37620*/  LDL.LU.64 R226, [R1+0xe70] ;  /* 0x000e700001e27983 */ /* 0x000ee80000300a00 */
[----:B------:R1:W-:Y:S01]  /*37630*/  LDGSTS.E [R204+-0x2ec00], [R216.64], !P2 ;  /* 0xd1400000d8cc7fae */ /* 0x0003e2000d121848 */
[----:B----4-:R-:W-:-:S03]  /*37640*/  IMAD.WIDE R218, R0, 0x4, R218 ;  /* 0x0000000400da7825 */ /* 0x010fc600078e02da */
[----:B------:R-:W4:Y:S04]  /*37650*/  LDL.LU.64 R232, [R1+0xe78] ;  /* 0x000e780001e87983 */ /* 0x000f280000300a00 */
[----:B------:R-:W-:Y:S01]  /*37660*/  STL.64 [R1+0x14d0], R218 ;  /* 0x0014d0da01007387 */ /* 0x000fe20000100a00 */
[----:B-1----:R-:W-:-:S03]  /*37670*/  IMAD.WIDE R216, R0, 0x4, R210 ;  /* 0x0000000400d87825 */ /* 0x002fc600078e02d2 */
[----:B------:R-:W4:Y:S01]  /*37680*/  LDL.LU.64 R210, [R1+0xe80] ;  /* 0x000e800001d27983 */ /* 0x000f220000300a00 */
[C---:B------:R-:W-:Y:S02]  /*37690*/  IADD3 R207, R209.reuse, -0x8f, RZ ;  /* 0xffffff71d1cf7810 */ /* 0x040fe40007ffe0ff */
[----:B------:R-:W-:Y:S02]  /*376a0*/  IADD3 R206, R209, -0x9f, RZ ;  /* 0xffffff61d1ce7810 */ /* 0x000fe40007ffe0ff */
[----:B------:R-:W-:Y:S02]  /*376b0*/  ISETP.GE.U32.AND P0, PT, R207, 0x7ffffef2, PT ;  /* 0x7ffffef2cf00780c */ /* 0x000fe40003f06070 */
[----:B------:R-:W-:Y:S02]  /*376c0*/  IADD3 R207, R209, -0x97, RZ ;  /* 0xffffff69d1cf7810 */ /* 0x000fe40007ffe0ff */
[----:B------:R-:W-:Y:S02]  /*376d0*/  ISETP.GE.U32.AND P5, PT, R206, 0x7ffffee2, PT ;  /* 0x7ffffee2ce00780c */ /* 0x000fe40003fa6070 */
[----:B------:R-:W-:-:S02]  /*376e0*/  ISETP.GE.U32.AND P1, PT, R207, 0x7ffffeea, PT ;  /* 0x7ffffeeacf00780c */ /* 0x000fc40003f26070 */
[C---:B------:R-:W-:Y:S02]  /*376f0*/  IADD3 R206, R209.reuse, -0xa7, RZ ;  /* 0xffffff59d1ce7810 */ /* 0x040fe40007ffe0ff */
[----:B------:R-:W-:Y:S02]  /*37700*/  IADD3 R208, R209, -0x9b, RZ ;  /* 0xffffff65d1d07810 */ /* 0x000fe40007ffe0ff */
[----:B------:R-:W-:Y:S02]  /*37710*/  ISETP.GE.U32.AND P2, PT, R206, 0x7ffffeda, PT ;  /* 0x7ffffedace00780c */ /* 0x000fe40003f46070 */
[----:B------:R-:W-:Y:S02]  /*37720*/  IADD3 R206, R250, 0x100000, RZ ;  /* 0x00100000face7810 */ /* 0x000fe40007ffe0ff */
[----:B------:R-:W-:Y:S01]  /*37730*/  ISETP.GE.U32.AND P4, PT, R208, 0x7ffffee6, PT ;  /* 0x7ffffee6d000780c */ /* 0x000fe20003f86070 */
[----:B------:R-:W-:Y:S04]  /*37740*/  STL.64 [R1+0x14b0], R216 ;  /* 0x0014b0d801007387 */ /* 0x000fe80000100a00 */
[----:B------:R3:W-:Y:S04]  /*37750*/  LDGSTS.E [R206+-0x2e400], [R218.64], !P0 ;  /* 0xd1c00000dace7fae */ /* 0x0007e8000c121848 */
[----:B------:R1:W-:Y:S01]  /*37760*/  LDGSTS.E [R205+-0x2dc00], [R216.64], !P6 ;  /* 0xd2400000d8cd7fae */ /* 0x0003e2000f121848 */
[----:B--2---:R-:W-:-:S05]  /*37770*/  IMAD.WIDE R212, R0, 0x4, R212 ;  /* 0x0000000400d47825 */ /* 0x004fca00078e02d4 */
[----:B------:R2:W-:Y:S04]  /*37780*/  STL.64 [R1+0x1490], R212 ;  /* 0x001490d401007387 */ /* 0x0005e80000100a00 */
[----:B------:R2:W-:Y:S04]  /*37790*/  LDGSTS.E [R204+-0x2d400], [R212.64], !P1 ;  /* 0xd2c00000d4cc7fae */ /* 0x0005e8000c921848 */
[----:B--2---:R-:W2:Y:S01]  /*377a0*/  LDL.LU.64 R212, [R1+0xe88] ;  /* 0x000e880001d47983 */ /* 0x004ea20000300a00 */
[----:B---3--:R-:W-:-:S03]  /*377b0*/  IMAD.WIDE R218, R0, 0x4, R214 ;  /* 0x0000000400da7825 */ /* 0x008fc600078e02d6 */
[----:B------:R-:W3:Y:S01]  /*377c0*/  LDL.LU.64 R214, [R1+0xe90] ;  /* 0x000e900001d67983 */ /* 0x000ee20000300a00 */
[----:B-1----:R-:W-:-:S03]  /*377d0*/  IMAD.WIDE R216, R0, 0x4, R236 ;  /* 0x0000000400d87825 */ /* 0x002fc600078e02ec */
[----:B------:R1:W-:Y:S04]  /*377e0*/  STL.64 [R1+0x1470], R218 ;  /* 0x001470da01007387 */ /* 0x0003e80000100a00 */
[----:B------:R1:W-:Y:S04]  /*377f0*/  LDGSTS.E [R205+-0x2cc00], [R218.64], !P4 ;  /* 0xd3400000dacd7fae */ /* 0x0003e8000e121848 */
[----:B------:R4:W-:Y:S01]  /*37800*/  STL.64 [R1+0x1450], R216 ;  /* 0x001450d801007387 */ /* 0x0009e20000100a00 */
[----:B------:R-:W-:-:S03]  /*37810*/  IMAD.WIDE R222, R0, 0x4, R226 ;  /* 0x0000000400de7825 */ /* 0x000fc600078e02e2 */
[----:B------:R4:W-:Y:S04]  /*37820*/  LDGSTS.E [R204+-0x2c400], [R216.64], !P5 ;  /* 0xd3c00000d8cc7fae */ /* 0x0009e8000e921848 */
[----:B-1----:R-:W3:Y:S04]  /*37830*/  LDL.LU.64 R218, [R1+0xe98] ;  /* 0x000e980001da7983 */ /* 0x002ee80000300a00 */
[----:B------:R-:W3:Y:S04]  /*37840*/  LDL.LU.64 R226, [R1+0xea0] ;  /* 0x000ea00001e27983 */ /* 0x000ee80000300a00 */
[----:B------:R-:W-:Y:S01]  /*37850*/  STL.64 [R1+0x1430], R222 ;  /* 0x001430de01007387 */ /* 0x000fe20000100a00 */
[----:B----4-:R-:W-:-:S03]  /*37860*/  IMAD.WIDE R216, R0, 0x4, R210 ;  /* 0x0000000400d87825 */ /* 0x010fc600078e02d2 */
        /* <DEDUP_REMOVED lines=8> */
[C---:B------:R-:W-:Y:S02]  /*378f0*/  IADD3 R208, R209.reuse, -0xaf, RZ ;  /* 0xffffff51d1d07810 */ /* 0x040fe40007ffe0ff */
[----:B------:R-:W-:Y:S01]  /*37900*/  ISETP.GE.U32.AND P5, PT, R206, 0x7ffffec6, PT ;  /* 0x7ffffec6ce00780c */ /* 0x000fe20003fa6070 */
[----:B------:R-:W-:Y:S01]  /*37910*/  IMAD.WIDE R220, R0, 0x4, R232 ;  /* 0x0000000400dc7825 */ /* 0x000fe200078e02e8 */
[----:B------:R-:W-:Y:S02]  /*37920*/  IADD3 R206, R250, 0x100000, RZ ;  /* 0x00100000face7810 */ /* 0x000fe40007ffe0ff */
[----:B------:R-:W-:Y:S02]  /*37930*/  ISETP.GE.U32.AND P6, PT, R208, 0x7ffffed2, PT ;  /* 0x7ffffed2d000780c */ /* 0x000fe40003fc6070 */
[----:B------:R-:W-:Y:S01]  /*37940*/  STL.64 [R1+0x1410], R220 ;  /* 0x001410dc01007387 */ /* 0x000fe20000100a00 */
[----:B------:R-:W-:-:S03]  /*37950*/  IADD3 R207, R209, -0xb7, RZ ;  /* 0xffffff49d1cf7810 */ /* 0x000fc60007ffe0ff */
[----:B------:R1:W-:Y:S04]  /*37960*/  LDGSTS.E [R206+-0x2bc00], [R222.64], !P3 ;  /* 0xd4400000dece7fae */ /* 0x0003e8000d921848 */
[----:B------:R1:W-:Y:S04]  /*37970*/  LDGSTS.E [R205+-0x2b400], [R220.64], !P2 ;  /* 0xd4c00000dccd7fae */ /* 0x0003e8000d121848 */
[----:B------:R2:W-:Y:S04]  /*37980*/  STL.64 [R1+0x13f0], R216 ;  /* 0x0013f0d801007387 */ /* 0x0005e80000100a00 */
[----:B------:R2:W-:Y:S04]  /*37990*/  LDGSTS.E [R204+-0x2ac00], [R216.64], !P0 ;  /* 0xd5400000d8cc7fae */ /* 0x0005e8000c121848 */
[----:B------:R-:W4:Y:S01]  /*379a0*/  LDL.LU.64 R232, [R1+0xeb0] ;  /* 0x000eb00001e87983 */ /* 0x000f220000300a00 */
[----:B------:R-:W-:-:S02]  /*379b0*/  ISETP.GE.U32.AND P4, PT, R207, 0x7ffffeca, PT ;  /* 0x7ffffecacf00780c */ /* 0x000fc40003f86070 */
[C---:B------:R-:W-:Y:S02]  /*379c0*/  IADD3 R207, R209.reuse, -0xbf, RZ ;  /* 0xffffff41d1cf7810 */ /* 0x040fe40007ffe0ff */
[----:B-1----:R-:W-:Y:S02]  /*379d0*/  IADD3 R206, R209, -0xc7, RZ ;  /* 0xffffff39d1ce7810 */ /* 0x002fe40007ffe0ff */
[----:B------:R-:W-:Y:S02]  /*379e0*/  ISETP.GE.U32.AND P3, PT, R207, 0x7ffffec2, PT ;  /* 0x7ffffec2cf00780c */ /* 0x000fe40003f66070 */
[----:B------:R-:W-:Y:S02]  /*379f0*/  ISETP.GE.U32.AND P0, PT, R206, 0x7ffffeba, PT ;  /* 0x7ffffebace00780c */ /* 0x000fe40003f06070 */
[----:B------:R-:W-:Y:S01]  /*37a00*/  IADD3 R206, R209, -0xcf, RZ ;  /* 0xffffff31d1ce7810 */ /* 0x000fe20007ffe0ff */
[C---:B--2---:R-:W-:Y:S02]  /*37a10*/  IMAD.WIDE R216, R0.reuse, 0x4, R212 ;  /* 0x0000000400d87825 */ /* 0x044fe400078e02d4 */
[----:B------:R-:W2:Y:S02]  /*37a20*/  LDL.LU.64 R212, [R1+0xeb8] ;  /* 0x000eb80001d47983 */ /* 0x000ea40000300a00 */
[----:B---3--:R-:W-:-:S02]  /*37a30*/  IMAD.WIDE R214, R0, 0x4, R214 ;  /* 0x0000000400d67825 */ /* 0x008fc400078e02d6 */
[----:B------:R-:W-:Y:S04]  /*37a40*/  STL.64 [R1+0x13d0], R216 ;  /* 0x0013d0d801007387 */ /* 0x000fe80000100a00 */
[----:B------:R1:W-:Y:S04]  /*37a50*/  LDGSTS.E [R205+-0x2a400], [R216.64], !P6 ;  /* 0xd5c00000d8cd7fae */ /* 0x0003e8000f121848 */
[----:B------:R3:W-:Y:S04]  /*37a60*/  STL.64 [R1+0x13b0], R214 ;  /* 0x0013b0d601007387 */ /* 0x0007e80000100a00 */
[----:B------:R3:W-:Y:S01]  /*37a70*/  LDGSTS.E [R204+-0x29c00], [R214.64], !P1 ;  /* 0xd6400000d6cc7fae */ /* 0x0007e2000c921848 */
[----:B------:R-:W-:Y:S01]  /*37a80*/  IMAD.WIDE R220, R0, 0x4, R218 ;  /* 0x0000000400dc7825 */ /* 0x000fe200078e02da */
[----:B------:R-:W-:-:S02]  /*37a90*/  ISETP.GE.U32.AND P1, PT, R206, 0x7ffffeb2, PT ;  /* 0x7ffffeb2ce00780c */ /* 0x000fc40003f26070 */
[----:B---3--:R-:W3:Y:S01]  /*37aa0*/  LDL.LU.64 R214, [R1+0xec0] ;  /* 0x000ec00001d67983 */ /* 0x008ee20000300a00 */
[----:B-1----:R-:W-:-:S03]  /*37ab0*/  IMAD.WIDE R216, R0, 0x4, R226 ;  /* 0x0000000400d87825 */ /* 0x002fc600078e02e2 */
[----:B------:R-:W3:Y:S01]  /*37ac0*/  LDL.LU.64 R218, [R1+0xec8] ;  /* 0x000ec80001da7983 */ /* 0x000ee20000300a00 */
[----:B------:R-:W-:-:S03]  /*37ad0*/  IADD3 R206, R250, 0x100000, RZ ;  /* 0x00100000face7810 */ /* 0x000fc60007ffe0ff */
[----:B------:R-:W-:Y:S04]  /*37ae0*/  STL.64 [R1+0x1390], R220 ;  /* 0x001390dc01007387 */ /* 0x000fe80000100a00 */
[----:B------:R-:W3:Y:S01]  /*37af0*/  LDL.LU.64 R226, [R1+0xed0] ;  /* 0x000ed00001e27983 */ /* 0x000ee20000300a00 */
[----:B----4-:R-:W-:-:S03]  /*37b00*/  IMAD.WIDE R210, R0, 0x4, R210 ;  /* 0x0000000400d27825 */ /* 0x010fc600078e02d2 */
[----:B------:R1:W-:Y:S04]  /*37b10*/  LDGSTS.E [R206+-0x29400], [R220.64], !P4 ;  /* 0xd6c00000dcce7fae */ /* 0x0003e8000e121848 */
[----:B------:R-:W-:Y:S04]  /*37b20*/  STL.64 [R1+0x1370], R216 ;  /* 0x001370d801007387 */ /* 0x000fe80000100a00 */
[----:B------:R4:W-:Y:S04]  /*37b30*/  LDGSTS.E [R205+-0x28c00], [R216.64], !P5 ;  /* 0xd7400000d8cd7fae */ /* 0x0009e8000e921848 */
[----:B------:R1:W-:Y:S04]  /*37b40*/  STL.64 [R1+0x1350], R210 ;  /* 0x001350d201007387 */ /* 0x0003e80000100a00 */
[----:B------:R1:W-:Y:S04]  /*37b50*/  LDGSTS.E [R204+-0x28400], [R210.64], !P3 ;  /* 0xd7c00000d2cc7fae */ /* 0x0003e8000d921848 */
[----:B-1----:R-:W3:Y:S01]  /*37b60*/  LDL.LU.64 R210, [R1+0xed8] ;  /* 0x000ed80001d27983 */ /* 0x002ee20000300a00 */
[----:B------:R-:W-:-:S03]  /*37b70*/  IADD3 R208, R209, -0xc3, RZ ;  /* 0xffffff3dd1d07810 */ /* 0x000fc60007ffe0ff */
[----:B------:R-:W3:Y:S01]  /*37b80*/  LDL.LU.64 R236, [R1+0xee0] ;  /* 0x000ee00001ec7983 */ /* 0x000ee20000300a00 */
[----:B------:R-:W-:Y:S01]  /*37b90*/  ISETP.GE.U32.AND P2, PT, R208, 0x7ffffebe, PT ;  /* 0x7ffffebed000780c */ /* 0x000fe20003f46070 */
[----:B----4-:R-:W-:Y:S01]  /*37ba0*/  IMAD.WIDE R216, R0, 0x4, R232 ;  /* 0x0000000400d87825 */ /* 0x010fe200078e02e8 */
[C---:B------:R-:W-:Y:S02]  /*37bb0*/  IADD3 R207, R209.reuse, -0xcb, RZ ;  /* 0xffffff35d1cf7810 */ /* 0x040fe40007ffe0ff */
[----:B------:R-:W-:Y:S02]  /*37bc0*/  IADD3 R206, R209, -0xdb, RZ ;  /* 0xffffff25d1ce7810 */ /* 0x000fe40007ffe0ff */
[----:B------:R-:W-:Y:S01]  /*37bd0*/  STL.64 [R1+0x1330], R216 ;  /* 0x001330d801007387 */ /* 0x000fe20000100a00 */
[----:B------:R-:W-:-:S06]  /*37be0*/  ISETP.GE.U32.AND P6, PT, R207, 0x7ffffeb6, PT ;  /* 0x7ffffeb6cf00780c */ /* 0x000fcc0003fc6070 */
[----:B------:R1:W-:Y:S01]  /*37bf0*/  LDGSTS.E [R205+-0x27c00], [R216.64], !P2 ;  /* 0xd8400000d8cd7fae */ /* 0x0003e2000d121848 */
[----:B------:R-:W-:Y:S02]  /*37c00*/  ISETP.GE.U32.AND P3, PT, R206, 0x7ffffea6, PT ;  /* 0x7ffffea6ce00780c */ /* 0x000fe40003f66070 */
[----:B------:R-:W-:Y:S01]  /*37c10*/  IADD3 R206, R209, -0xe3, RZ ;  /* 0xffffff1dd1ce7810 */ /* 0x000fe20007ffe0ff */
[----:B--2---:R-:W-:-:S05]  /*37c20*/  IMAD.WIDE R212, R0, 0x4, R212 ;  /* 0x0000000400d47825 */ /* 0x004fca00078e02d4 */
[----:B------:R2:W-:Y:S04]  /*37c30*/  STL.64 [R1+0x1310], R212 ;  /* 0x001310d401007387 */ /* 0x0005e80000100a00 */
[----:B------:R2:W-:Y:S01]  /*37c40*/  LDGSTS.E [R204+-0x27400], [R212.64], !P0 ;  /* 0xd8c00000d4cc7fae */ /* 0x0005e2000c121848 */
[----:B------:R-:W-:Y:S02]  /*37c50*/  ISETP.GE.U32.AND P0, PT, R206, 0x7ffffe9e, PT ;  /* 0x7ffffe9ece00780c */ /* 0x000fe40003f06070 */
[----:B------:R-:W-:Y:S01]  /*37c60*/  IADD3 R206, R250, 0x100000, RZ ;  /* 0x00100000face7810 */ /* 0x000fe20007ffe0ff */
[----:B--2---:R-:W2:Y:S01]  /*37c70*/  LDL.LU.64 R212, [R1+0xee8] ;  /* 0x000ee80001d47983 */ /* 0x004ea20000300a00 */
[----:B---3--:R-:W-:-:S03]  /*37c80*/  IMAD.WIDE R220, R0, 0x4, R214 ;  /* 0x0000000400dc7825 */ /* 0x008fc600078e02d6 */
[----:B------:R-:W3:Y:S01]  /*37c90*/  LDL.LU.64 R214, [R1+0xef8] ;  /* 0x000ef80001d67983 */ /* 0x000ee20000300a00 */
[----:B------:R-:W-:-:S03]  /*37ca0*/  IMAD.WIDE R218, R0, 0x4, R218 ;  /* 0x0000000400da7825 */ /* 0x000fc600078e02da */
[----:B------:R-:W-:Y:S04]  /*37cb0*/  STL.64 [R1+0x12f0], R220 ;  /* 0x0012f0dc01007387 */ /* 0x000fe80000100a00 */
[----:B------:R-:W4:Y:S01]  /*37cc0*/  LDL.LU.64 R232, [R1+0xf00] ;  /* 0x000f000001e87983 */ /* 0x000f220000300a00 */
[----:B-1----:R-:W-:-:S03]  /*37cd0*/  IMAD.WIDE R216, R0, 0x4, R226 ;  /* 0x0000000400d87825 */ /* 0x002fc600078e02e2 */
[----:B------:R1:W-:Y:S04]  /*37ce0*/  STL.64 [R1+0x12d0], R218 ;  /* 0x0012d0da01007387 */ /* 0x0003e80000100a00 */
[----:B------:R1:W-:Y:S04]  /*37cf0*/  STL.64 [R1+0x12b0], R216 ;  /* 0x0012b0d801007387 */ /* 0x0003e80000100a00 */
[----:B------:R-:W4:Y:S04]  /*37d00*/  LDL.LU.64 R226, [R1+0xf08] ;  /* 0x000f080001e27983 */ /* 0x000f280000300a00 */
[----:B------:R1:W-:Y:S04]  /*37d10*/  LDGSTS.E [R206+-0x26c00], [R220.64], !P6 ;  /* 0xd9400000dcce7fae */ /* 0x0003e8000f121848 */
[----:B------:R1:W-:Y:S02]  /*37d20*/  LDGSTS.E [R205+-0x26400], [R218.64], !P1 ;  /* 0xd9c00000dacd7fae */ /* 0x0003e4000c921848 */
[----:B-1----:R-:W-:-:S02]  /*37d30*/  IMAD.WIDE R218, R0, 0x4, R210 ;  /* 0x0000000400da7825 */ /* 0x002fc400078e02d2 */
[----:B------:R-:W4:Y:S01]  /*37d40*/  LDL.LU.64 R210, [R1+0xf10] ;  /* 0x000f100001d27983 */ /* 0x000f220000300a00 */
[C---:B------:R-:W-:Y:S02]  /*37d50*/  IADD3 R207, R209.reuse, -0xd3, RZ ;  /* 0xffffff2dd1cf7810 */ /* 0x040fe40007ffe0ff */
[----:B------:R-:W-:Y:S02]  /*37d60*/  IADD3 R208, R209, -0xd7, RZ ;  /* 0xffffff29d1d07810 */ /* 0x000fe40007ffe0ff */
[----:B------:R-:W-:Y:S02]  /*37d70*/  ISETP.GE.U32.AND P4, PT, R207, 0x7ffffeae, PT ;  /* 0x7ffffeaecf00780c */ /* 0x000fe40003f86070 */
[----:B------:R-:W-:Y:S02]  /*37d80*/  ISETP.GE.U32.AND P5, PT, R208, 0x7ffffeaa, PT ;  /* 0x7ffffeaad000780c */ /* 0x000fe40003fa6070 */
[C---:B------:R-:W-:Y:S02]  /*37d90*/  IADD3 R207, R209.reuse, -0xdf, RZ ;  /* 0xffffff21d1cf7810 */ /* 0x040fe40007ffe0ff */
[----:B------:R-:W-:Y:S01]  /*37da0*/  IADD3 R206, R209, -0xef, RZ ;  /* 0xffffff11d1ce7810 */ /* 0x000fe20007ffe0ff */
[----:B------:R1:W-:Y:S01]  /*37db0*/  STL.64 [R1+0x1290], R218 ;  /* 0x001290da01007387 */ /* 0x0003e20000100a00 */
[----:B------:R-:W-:-:S05]  /*37dc0*/  ISETP.GE.U32.AND P2, PT, R207, 0x7ffffea2, PT ;  /* 0x7ffffea2cf00780c */ /* 0x000fca0003f46070 */
[----:B------:R1:W-:Y:S01]  /*37dd0*/  LDGSTS.E [R204+-0x25c00], [R216.64], !P4 ;  /* 0xda400000d8cc7fae */ /* 0x0003e2000e121848 */
[C---:B------:R-:W-:Y:S02]  /*37de0*/  IADD3 R207, R209.reuse, -0xe7, RZ ;  /* 0xffffff19d1cf7810 */ /* 0x040fe40007ffe0ff */
[----:B------:R-:W-:Y:S01]  /*37df0*/  ISETP.GE.U32.AND P4, PT, R206, 0x7ffffe92, PT ;  /* 0x7ffffe92ce00780c */ /* 0x000fe20003f86070 */
[----:B------:R1:W-:Y:S01]  /*37e00*/  LDGSTS.E [R205+-0x25400], [R218.64], !P5 ;  /* 0xdac00000dacd7fae */ /* 0x0003e2000e921848 */
[----:B------:R-:W-:Y:S01]  /*37e10*/  IADD3 R206, R209, -0xf7, RZ ;  /* 0xffffff09d1ce7810 */ /* 0x000fe20007ffe0ff */
[----:B-1----:R-:W-:Y:S01]  /*37e20*/  IMAD.WIDE R216, R0, 0x4, R236 ;  /* 0x0000000400d87825 */ /* 0x002fe200078e02ec */
[----:B------:R-:W-:-:S04]  /*37e30*/  ISETP.GE.U32.AND P6, PT, R207, 0x7ffffe9a, PT ;  /* 0x7ffffe9acf00780c */ /* 0x000fc80003fc6070 */
[----:B------:R4:W-:Y:S04]  /*37e40*/  STL.64 [R1+0x1270], R216 ;  /* 0x001270d801007387 */ /* 0x0009e80000100a00 */
[----:B------:R-:W4:Y:S04]  /*37e50*/  LDL.LU.64 R218, [R1+0xf18] ;  /* 0x000f180001da7983 */ /* 0x000f280000300a00 */
[----:B------:R4:W-:Y:S01]  /*37e60*/  LDGSTS.E [R204+-0x24c00], [R216.64], !P3 ;  /* 0xdb400000d8cc7fae */ /* 0x0009e2000d921848 */
[----:B------:R-:W-:Y:S02]  /*37e70*/  ISETP.GE.U32.AND P3, PT, R206, 0x7ffffe8a, PT ;  /* 0x7ffffe8ace00780c */ /* 0x000fe40003f66070 */
[----:B------:R-:W-:Y:S01]  /*37e80*/  IADD3 R206, R250, 0x100000, RZ ;  /* 0x00100000face7810 */ /* 0x000fe20007ffe0ff */
[----:B--2---:R-:W-:-:S02]  /*37e90*/  IMAD.WIDE R222, R0, 0x4, R212 ;  /* 0x0000000400de7825 */ /* 0x004fc400078e02d4 */
[----:B------:R-:W2:Y:S04]  /*37ea0*/  LDL.LU.64 R212, [R1+0xf20] ;  /* 0x000f200001d47983 */ /* 0x000ea80000300a00 */
[----:B------:R-:W-:Y:S01]  /*37eb0*/  STL.64 [R1+0x1250], R222 ;  /* 0x001250de01007387 */ /* 0x000fe20000100a00 */
[----:B---3--:R-:W-:-:S03]  /*37ec0*/  IMAD.WIDE R220, R0, 0x4, R214 ;  /* 0x0000000400dc7825 */ /* 0x008fc600078e02d6 */
[----:B------:R1:W-:Y:S04]  /*37ed0*/  LDGSTS.E [R206+-0x24400], [R222.64], !P2 ;  /* 0xdbc00000dece7fae */ /* 0x0003e8000d121848 */
[----:B------:R-:W3:Y:S01]  /*37ee0*/  LDL.LU.64 R214, [R1+0xf28] ;  /* 0x000f280001d67983 */ /* 0x000ee20000300a00 */
[----:B----4-:R-:W-:-:S03]  /*37ef0*/  IMAD.WIDE R216, R0, 0x4, R232 ;  /* 0x0000000400d87825 */ /* 0x010fc600078e02e8 */
[----:B------:R4:W-:Y:S04]  /*37f00*/  STL.64 [R1+0x1230], R220 ;  /* 0x001230dc01007387 */ /* 0x0009e80000100a00 */
[----:B------:R4:W-:Y:S04]  /*37f10*/  LDGSTS.E [R205+-0x23c00], [R220.64], !P0 ;  /* 0xdc400000dccd7fae */ /* 0x0009e8000c121848 */
[----:B------:R1:W-:Y:S04]  /*37f20*/  STL.64 [R1+0x1210], R216 ;  /* 0x001210d801007387 */ /* 0x0003e80000100a00 */
[----:B------:R1:W-:Y:S01]  /*37f30*/  LDGSTS.E [R204+-0x23400], [R216.64], !P6 ;  /* 0xdcc00000d8cc7fae */ /* 0x0003e2000f121848 */
[----:B----4-:R-:W-:-:S03]  /*37f40*/  IMAD.WIDE R220, R0, 0x4, R226 ;  /* 0x0000000400dc7825 */ /* 0x010fc600078e02e2 */
[----:B------:R-:W4:Y:S04]  /*37f50*/  LDL.LU.64 R232, [R1+0xf30] ;  /* 0x000f300001e87983 */ /* 0x000f280000300a00 */
[----:B------:R1:W-:Y:S02]  /*37f60*/  STL.64 [R1+0x11f8], R220 ;  /* 0x0011f8dc01007387 */ /* 0x0003e40000100a00 */
[----:B-1----:R-:W-:Y:S02]  /*37f70*/  IMAD.WIDE R216, R0, 0x4, R210 ;  /* 0x0000000400d87825 */ /* 0x002fe400078e02d2 */
[----:B------:R-:W4:Y:S01]  /*37f80*/  LDL.LU.64 R210, [R1+0xf38] ;  /* 0x000f380001d27983 */ /* 0x000f220000300a00 */
[----:B------:R-:W-:-:S04]  /*37f90*/  IADD3 R208, R209, -0xeb, RZ ;  /* 0xffffff15d1d07810 */ /* 0x000fc80007ffe0ff */
[----:B------:R-:W-:Y:S02]  /*37fa0*/  ISETP.GE.U32.AND P1, PT, R208, 0x7ffffe96, PT ;  /* 0x7ffffe96d000780c */ /* 0x000fe40003f26070 */
[C---:B------:R-:W-:Y:S02]  /*37fb0*/  IADD3 R207, R209.reuse, -0xf3, RZ ;  /* 0xffffff0dd1cf7810 */ /* 0x040fe40007ffe0ff */
[----:B------:R-:W-:Y:S02]  /*37fc0*/  IADD3 R206, R209, -0x84, RZ ;  /* 0xffffff7cd1ce7810 */ /* 0x000fe40007ffe0ff */
[----:B------:R-:W-:Y:S02]  /*37fd0*/  ISETP.GE.U32.AND P5, PT, R207, 0x7ffffe8e, PT ;  /* 0x7ffffe8ecf00780c */ /* 0x000fe40003fa6070 */
[----:B------:R-:W-:Y:S02]  /*37fe0*/  IADD3 R207, R209, -0xfb, RZ ;  /* 0xffffff05d1cf7810 */ /* 0x000fe40007ffe0ff */
[----:B------:R-:W-:-:S02]  /*37ff0*/  ISETP.GE.U32.AND P6, PT, R206, 0x7ffffefd, PT ;  /* 0x7ffffefdce00780c */ /* 0x000fc40003fc6070 */
[----:B------:R-:W-:Y:S01]  /*38000*/  ISETP.GE.U32.AND P2, PT, R207, 0x7ffffe86, PT ;  /* 0x7ffffe86cf00780c */ /* 0x000fe20003f46070 */
[----:B------:R1:W-:Y:S01]  /*38010*/  LDGSTS.E [R205+-0x22c00], [R220.64], !P1 ;  /* 0xdd400000dccd7fae */ /* 0x0003e2000c921848 */
[----:B------:R-:W-:-:S03]  /*38020*/  IADD3 R206, R209, -0x8c, RZ ;  /* 0xffffff74d1ce7810 */ /* 0x000fc60007ffe0ff */
[----:B------:R2:W-:Y:S04]  /*38030*/  STL.64 [R1+0x11e0], R216 ;  /* 0x0011e0d801007387 */ /* 0x0005e80000100a00 */
[----:B------:R2:W-:Y:S01]  /*38040*/  LDGSTS.E [R204+-0x22400], [R216.64], !P4 ;  /* 0xddc00000d8cc7fae */ /* 0x0005e2000e121848 */
[----:B------:R-:W-:Y:S02]  /*38050*/  ISETP.GE.U32.AND P4, PT, R206, 0x7ffffef5, PT ;  /* 0x7ffffef5ce00780c */ /* 0x000fe40003f86070 */
[----:B------:R-:W-:Y:S02]  /*38060*/  IADD3 R206, R250, 0x100000, RZ ;  /* 0x00100000face7810 */ /* 0x000fe40007ffe0ff */
[----:B------:R-:W-:Y:S01]  /*38070*/  IADD3 R208, R209, -0xff, RZ ;  /* 0xffffff01d1d07810 */ /* 0x000fe20007ffe0ff */
[----:B-1----:R-:W-:-:S02]  /*38080*/  IMAD.WIDE R220, R0, 0x4, R218 ;  /* 0x0000000400dc7825 */ /* 0x002fc400078e02da */
[----:B------:R-:W4:Y:S04]  /*38090*/  LDL.LU.64 R218, [R1+0xf40] ;  /* 0x000f400001da7983 */ /* 0x000f280000300a00 */
[----:B------:R-:W-:Y:S01]  /*380a0*/  STL.64 [R1+0x11c8], R220 ;  /* 0x0011c8dc01007387 */ /* 0x000fe20000100a00 */
[----:B------:R-:W-:-:S03]  /*380b0*/  ISETP.GE.U32.AND P0, PT, R208, 0x7ffffe82, PT ;  /* 0x7ffffe82d000780c */ /* 0x000fc60003f06070 */
[----:B------:R1:W-:Y:S01]  /*380c0*/  LDGSTS.E [R206+-0x21c00], [R220.64], !P5 ;  /* 0xde400000dcce7fae */ /* 0x0003e2000e921848 */
[----:B--2---:R-:W-:-:S03]  /*380d0*/  IMAD.WIDE R216, R0, 0x4, R212 ;  /* 0x0000000400d87825 */ /* 0x004fc600078e02d4 */
[----:B------:R-:W2:Y:S04]  /*380e0*/  LDL.LU.64 R212, [R1+0xf48] ;  /* 0x000f480001d47983 */ /* 0x000ea80000300a00 */
[----:B------:R-:W-:Y:S04]  /*380f0*/  STL.64 [R1+0x11b0], R216 ;  /* 0x0011b0d801007387 */ /* 0x000fe80000100a00 */
[----:B------:R-:W2:Y:S01]  /*38100*/  LDL.LU.64 R226, [R1+0xf50] ;  /* 0x000f500001e27983 */ /* 0x000ea20000300a00 */
[----:B---3--:R-:W-:-:S03]  /*38110*/  IMAD.WIDE R214, R0, 0x4, R214 ;  /* 0x0000000400d67825 */ /* 0x008fc600078e02d6 */
[----:B------:R4:W-:Y:S04]  /*38120*/  LDGSTS.E [R205+-0x21400], [R216.64], !P3 ;  /* 0xdec00000d8cd7fae */ /* 0x0009e8000d921848 */
[----:B------:R3:W-:Y:S04]  /*38130*/  STL.64 [R1+0x1198], R214 ;  /* 0x001198d601007387 */ /* 0x0007e80000100a00 */
[----:B------:R3:W-:Y:S02]  /*38140*/  LDGSTS.E [R204+-0x20c00], [R214.64], !P2 ;  /* 0xdf400000d6cc7fae */ /* 0x0007e4000d121848 */
[----:B---3--:R-:W-:-:S02]  /*38150*/  LOP3.LUT R215, R251, 0x60, RZ, 0x3c, !PT ;  /* 0x00000060fbd77812 */ /* 0x008fc400078e3cff */
[----:B------:R-:W3:Y:S01]  /*38160*/  LDL.LU.64 R250, [R1+0xf58] ;  /* 0x000f580001fa7983 */ /* 0x000ee20000300a00 */
[----:B----4-:R-:W-:-:S03]  /*38170*/  IMAD.WIDE R216, R0, 0x4, R232 ;  /* 0x0000000400d87825 */ /* 0x010fc600078e02e8 */
[----:B------:R-:W4:Y:S01]  /*38180*/  LDL.LU.64 R236, [R1+0xf60] ;  /* 0x000f600001ec7983 */ /* 0x000f220000300a00 */
[----:B------:R-:W-:-:S03]  /*38190*/  IADD3 R204, R215, 0x100000, RZ ;  /* 0x00100000d7cc7810 */ /* 0x000fc60007ffe0ff */
[----:B------:R-:W-:Y:S04]  /*381a0*/  STL.64 [R1+0x1180], R216 ;  /* 0x001180d801007387 */ /* 0x000fe80000100a00 */
[----:B------:R1:W-:Y:S01]  /*381b0*/  LDGSTS.E [R205+-0x20400], [R216.64], !P0 ;  /* 0xdfc00000d8cd7fae */ /* 0x0003e2000c121848 */
[----:B------:R-:W-:-:S05]  /*381c0*/  IMAD.WIDE R210, R0, 0x4, R210 ;  /* 0x0000000400d27825 */ /* 0x000fca00078e02d2 */
[----:B------:R1:W-:Y:S04]  /*381d0*/  STL.64 [R1+0x1528], R210 ;  /* 0x001528d201007387 */ /* 0x0003e80000100a00 */
[----:B------:R1:W-:Y:S04]  /*381e0*/  LDGSTS.E [R204+-0x2fa00], [R210.64], !P6 ;  /* 0xd0600000d2cc7fae */ /* 0x0003e8000f121848 */
[----:B-1----:R-:W4:Y:S01]  /*381f0*/  LDL.LU.64 R210, [R1+0xf68] ;  /* 0x000f680001d27983 */ /* 0x002f220000300a00 */
[C---:B------:R-:W-:Y:S02]  /*38200*/  IADD3 R207, R209.reuse, -0x88, RZ ;  /* 0xffffff78d1cf7810 */ /* 0x040fe40007ffe0ff */
[----:B------:R-:W-:Y:S01]  /*38210*/  IADD3 R206, R209, -0x98, RZ ;  /* 0xffffff68d1ce7810 */ /* 0x000fe20007ffe0ff */
[----:B------:R-:W4:Y:S01]  /*38220*/  LDL.LU.64 R232, [R1+0xf70] ;  /* 0x000f700001e87983 */ /* 0x000f220000300a00 */
[----:B------:R-:W-:-:S02]  /*38230*/  ISETP.GE.U32.AND P1, PT, R207, 0x7ffffef9, PT ;  /* 0x7ffffef9cf00780c */ /* 0x000fc40003f26070 */
[----:B------:R-:W-:Y:S02]  /*38240*/  IADD3 R207, R209, -0x90, RZ ;  /* 0xffffff70d1cf7810 */ /* 0x000fe40007ffe0ff */
[----:B------:R-:W-:Y:S02]  /*38250*/  ISETP.GE.U32.AND P2, PT, R206, 0x7ffffee9, PT ;  /* 0x7ffffee9ce00780c */ /* 0x000fe40003f46070 */
[----:B------:R-:W-:Y:S02]  /*38260*/  ISETP.GE.U32.AND P5, PT, R207, 0x7ffffef1, PT ;  /* 0x7ffffef1cf00780c */ /* 0x000fe40003fa6070 */
[C---:B------:R-:W-:Y:S02]  /*38270*/  IADD3 R206, R209.reuse, -0xa0, RZ ;  /* 0xffffff60d1ce7810 */ /* 0x040fe40007ffe0ff */
[----:B------:R-:W-:Y:S02]  /*38280*/  IADD3 R208, R209, -0x94, RZ ;  /* 0xffffff6cd1d07810 */ /* 0x000fe40007ffe0ff */
[----:B------:R-:W-:Y:S01]  /*38290*/  ISETP.GE.U32.AND P6, PT, R206, 0x7ffffee1, PT ;  /* 0x7ffffee1ce00780c */ /* 0x000fe20003fc6070 */
[----:B------:R-:W-:Y:S01]  /*382a0*/  IMAD.WIDE R220, R0, 0x4, R218 ;  /* 0x0000000400dc7825 */ /* 0x000fe200078e02da */
[----:B------:R-:W-:-:S02]  /*382b0*/  ISETP.GE.U32.AND P3, PT, R208, 0x7ffffeed, PT ;  /* 0x7ffffeedd000780c */ /* 0x000fc40003f66070 */
[C---:B------:R-:W-:Y:S02]  /*382c0*/  IADD3 R206, R215.reuse, 0x100000, RZ ;  /* 0x00100000d7ce7810 */ /* 0x040fe40007ffe0ff */
[----:B------:R-:W-:Y:S01]  /*382d0*/  IADD3 R205, R215, 0x100000, RZ ;  /* 0x00100000d7cd7810 */ /* 0x000fe20007ffe0ff */
[----:B------:R-:W-:Y:S04]  /*382e0*/  STL.64 [R1+0x1508], R220 ;  /* 0x001508dc01007387 */ /* 0x000fe80000100a00 */
[----:B------:R1:W-:Y:S01]  /*382f0*/  LDGSTS.E [R206+-0x2f200], [R220.64], !P1 ;  /* 0xd0e00000dcce7fae */ /* 0x0003e2000c921848 */
[----:B--2---:R-:W-:-:S03]  /*38300*/  IMAD.WIDE R218, R0, 0x4, R212 ;  /* 0x0000000400da7825 */ /* 0x004fc600078e02d4 */
[----:B------:R-:W2:Y:S01]  /*38310*/  LDL.LU.64 R212, [R1+0xf78] ;  /* 0x000f780001d47983 */ /* 0x000ea20000300a00 */
[----:B------:R-:W-:-:S03]  /*38320*/  IMAD.WIDE R216, R0, 0x4, R226 ;  /* 0x0000000400d87825 */ /* 0x000fc600078e02e2 */
[----:B------:R3:W-:Y:S04]  /*38330*/  STL.64 [R1+0x14e8], R218 ;  /* 0x0014e8da01007387 */ /* 0x0007e80000100a00 */
[----:B------:R3:W-:Y:S04]  /*38340*/  LDGSTS.E [R205+-0x2ea00], [R218.64], !P4 ;  /* 0xd1600000dacd7fae */ /* 0x0007e8000e121848 */
[----:B------:R4:W-:Y:S04]  /*38350*/  STL.64 [R1+0x14c8], R216 ;  /* 0x0014c8d801007387 */ /* 0x0009e80000100a00 */
[----:B------:R4:W-:Y:S04]  /*38360*/  LDGSTS.E [R204+-0x2e200], [R216.64], !P5 ;  /* 0xd1e00000d8cc7fae */ /* 0x0009e8000e921848 */
[----:B------:R-:W2:Y:S01]  /*38370*/  LDL.LU.64 R226, [R1+0xf80] ;  /* 0x000f800001e27983 */ /* 0x000ea20000300a00 */
[----:B---3--:R-:W-:-:S03]  /*38380*/  IMAD.WIDE R218, R0, 0x4, R250 ;  /* 0x0000000400da7825 */ /* 0x008fc600078e02fa */
[----:B------:R-:W3:Y:S01]  /*38390*/  LDL.LU.64 R250, [R1+0xf88] ;  /* 0x000f880001fa7983 */ /* 0x000ee20000300a00 */
[----:B----4-:R-:W-:-:S03]  /*383a0*/  IMAD.WIDE R216, R0, 0x4, R236 ;  /* 0x0000000400d87825 */ /* 0x010fc600078e02ec */
[----:B------:R4:W-:Y:S04]  /*383b0*/  STL.64 [R1+0x14a8], R218 ;  /* 0x0014a8da01007387 */ /* 0x0009e80000100a00 */
[----:B------:R4:W-:Y:S04]  /*383c0*/  LDGSTS.E [R205+-0x2da00], [R218.64], !P3 ;  /* 0xd2600000dacd7fae */ /* 0x0009e8000d921848 */
[----:B------:R4:W-:Y:S01]  /*383d0*/  STL.64 [R1+0x1488], R216 ;  /* 0x001488d801007387 */ /* 0x0009e20000100a00 */
[C---:B------:R-:W-:Y:S02]  /*383e0*/  IADD3 R207, R209.reuse, -0x9c, RZ ;  /* 0xffffff64d1cf7810 */ /* 0x040fe40007ffe0ff */
[----:B-1----:R-:W-:Y:S01]  /*383f0*/  IADD3 R206, R209, -0xac, RZ ;  /* 0xffffff54d1ce7810 */ /* 0x002fe20007ffe0ff */
[----:B------:R1:W-:Y:S04]  /*38400*/  LDGSTS.E [R204+-0x2d200], [R216.64], !P2 ;  /* 0xd2e00000d8cc7fae */ /* 0x0003e8000d121848 */
[----:B----4-:R-:W4:Y:S01]  /*38410*/  LDL.LU.64 R218, [R1+0xf90] ;  /* 0x000f900001da7983 */ /* 0x010f220000300a00 */
[----:B------:R-:W-:-:S03]  /*38420*/  IMAD.WIDE R220, R0, 0x4, R210 ;  /* 0x0000000400dc7825 */ /* 0x000fc600078e02d2 */
[----:B------:R-:W4:Y:S01]  /*38430*/  LDL.LU.64 R210, [R1+0xf98] ;  /* 0x000f980001d27983 */ /* 0x000f220000300a00 */
[----:B------:R-:W-:Y:S02]  /*38440*/  ISETP.GE.U32.AND P0, PT, R207, 0x7ffffee5, PT ;  /* 0x7ffffee5cf00780c */ /* 0x000fe40003f06070 */
[C---:B------:R-:W-:Y:S01]  /*38450*/  IADD3 R207, R209.reuse, -0xa4, RZ ;  /* 0xffffff5cd1cf7810 */ /* 0x040fe20007ffe0ff */
[----:B-1----:R-:W-:Y:S01]  /*38460*/  IMAD.WIDE R216, R0, 0x4, R232 ;  /* 0x0000000400d87825 */ /* 0x002fe200078e02e8 */
[----:B------:R-:W-:Y:S02]  /*38470*/  IADD3 R208, R209, -0xa8, RZ ;  /* 0xffffff58d1d07810 */ /* 0x000fe40007ffe0ff */
[----:B------:R-:W-:Y:S02]  /*38480*/  ISETP.GE.U32.AND P5, PT, R206, 0x7ffffed5, PT ;  /* 0x7ffffed5ce00780c */ /* 0x000fe40003fa6070 */
[----:B------:R-:W-:Y:S02]  /*38490*/  ISETP.GE.U32.AND P1, PT, R207, 0x7ffffedd, PT ;  /* 0x7ffffeddcf00780c */ /* 0x000fe40003f26070 */
[----:B------:R-:W-:Y:S01]  /*384a0*/  IADD3 R206, R209, -0xb4, RZ ;  /* 0xffffff4cd1ce7810 */ /* 0x000fe20007ffe0ff */
[----:B------:R-:W-:Y:S01]  /*384b0*/  STL.64 [R1+0x1468], R220 ;  /* 0x001468dc01007387 */ /* 0x000fe20000100a00 */
[----:B------:R-:W-:-:S02]  /*384c0*/  ISETP.GE.U32.AND P4, PT, R208, 0x7ffffed9, PT ;  /* 0x7ffffed9d000780c */ /* 0x000fc40003f86070 */
[----:B------:R-:W-:Y:S01]  /*384d0*/  ISETP.GE.U32.AND P2, PT, R206, 0x7ffffecd, PT ;  /* 0x7ffffecdce00780c */ /* 0x000fe20003f46070 */
[----:B------:R-:W-:Y:S01]  /*384e0*/  STL.64 [R1+0x1448], R216 ;  /* 0x001448d801007387 */ /* 0x000fe20000100a00 */
[----:B------:R-:W-:-:S03]  /*384f0*/  IADD3 R206, R215, 0x100000, RZ ;  /* 0x00100000d7ce7810 */ /* 0x000fc60007ffe0ff */
[----:B------:R-:W4:Y:S04]  /*38500*/  LDL.LU.64 R236, [R1+0xfa0] ;  /* 0x000fa00001ec7983 */ /* 0x000f280000300a00 */
[----:B------:R1:W-:Y:S04]  /*38510*/  LDGSTS.E [R206+-0x2ca00], [R220.64], !P0 ;  /* 0xd3600000dcce7fae */ /* 0x0003e8000c121848 */
[----:B------:R3:W-:Y:S01]  /*38520*/  LDGSTS.E [R205+-0x2c200], [R216.64], !P6 ;  /* 0xd3e00000d8cd7fae */ /* 0x0007e2000f121848 */
[----:B--2---:R-:W-:-:S05]  /*38530*/  IMAD.WIDE R212, R0, 0x4, R212 ;  /* 0x0000000400d47825 */ /* 0x004fca00078e02d4 */
[----:B------:R2:W-:Y:S04]  /*38540*/  STL.64 [R1+0x1428], R212 ;  /* 0x001428d401007387 */ /* 0x0005e80000100a00 */
[----:B------:R2:W-:Y:S04]  /*38550*/  LDGSTS.E [R204+-0x2ba00], [R212.64], !P1 ;  /* 0xd4600000d4cc7fae */ /* 0x0005e8000c921848 */
[----:B--2---:R-:W2:Y:S01]  /*38560*/  LDL.LU.64 R212, [R1+0xfa8] ;  /* 0x000fa80001d47983 */ /* 0x004ea20000300a00 */
[----:B-1----:R-:W-:-:S03]  /*38570*/  IMAD.WIDE R220, R0, 0x4, R226 ;  /* 0x0000000400dc7825 */ /* 0x002fc600078e02e2 */
[----:B------:R-:W2:Y:S04]  /*38580*/  LDL.LU.64 R226, [R1+0xfb0] ;  /* 0x000fb00001e27983 */ /* 0x000ea80000300a00 */
[----:B------:R4:W-:Y:S04]  /*38590*/  STL.64 [R1+0x1408], R220 ;  /* 0x001408dc01007387 */ /* 0x0009e80000100a00 */
[----:B------:R4:W-:Y:S01]  /*385a0*/  LDGSTS.E [R205+-0x2b200], [R220.64], !P4 ;  /* 0xd4e00000dccd7fae */ /* 0x0009e2000e121848 */
[----:B---3--:R-:W-:-:S05]  /*385b0*/  IMAD.WIDE R216, R0, 0x4, R250 ;  /* 0x0000000400d87825 */ /* 0x008fca00078e02fa */
[----:B------:R1:W-:Y:S04]  /*385c0*/  STL.64 [R1+0x13e8], R216 ;  /* 0x0013e8d801007387 */ /* 0x0003e80000100a00 */
[----:B------:R-:W3:Y:S04]  /*385d0*/  LDL.LU.64 R250, [R1+0xfb8] ;  /* 0x000fb80001fa7983 */ /* 0x000ee80000300a00 */
[----:B------:R-:W3:Y:S01]  /*385e0*/  LDL.LU.64 R232, [R1+0xfc0] ;  /* 0x000fc00001e87983 */ /* 0x000ee20000300a00 */
[C---:B------:R-:W-:Y:S02]  /*385f0*/  IADD3 R207, R209.reuse, -0xb0, RZ ;  /* 0xffffff50d1cf7810 */ /* 0x040fe40007ffe0ff */
[----:B------:R-:W-:Y:S01]  /*38600*/  IADD3 R206, R209, -0xc0, RZ ;  /* 0xffffff40d1ce7810 */ /* 0x000fe20007ffe0ff */
[----:B------:R1:W-:Y:S01]  /*38610*/  LDGSTS.E [R204+-0x2aa00], [R216.64], !P5 ;  /* 0xd5600000d8cc7fae */ /* 0x0003e2000e921848 */
[----:B----4-:R-:W-:-:S05]  /*38620*/  IMAD.WIDE R220, R0, 0x4, R218 ;  /* 0x0000000400dc7825 */ /* 0x010fca00078e02da */
[----:B------:R-:W-:Y:S01]  /*38630*/  STL.64 [R1+0x13c8], R220 ;  /* 0x0013c8dc01007387 */ /* 0x000fe20000100a00 */
[----:B------:R-:W-:-:S03]  /*38640*/  IMAD.WIDE R218, R0, 0x4, R210 ;  /* 0x0000000400da7825 */ /* 0x000fc600078e02d2 */
[----:B------:R-:W4:Y:S01]  /*38650*/  LDL.LU.64 R210, [R1+0xfc8] ;  /* 0x000fc80001d27983 */ /* 0x000f220000300a00 */
[----:B------:R-:W-:Y:S02]  /*38660*/  ISETP.GE.U32.AND P3, PT, R207, 0x7ffffed1, PT ;  /* 0x7ffffed1cf00780c */ /* 0x000fe40003f66070 */
[C---:B------:R-:W-:Y:S02]  /*38670*/  IADD3 R207, R209.reuse, -0xb8, RZ ;  /* 0xffffff48d1cf7810 */ /* 0x040fe40007ffe0ff */
[----:B------:R-:W-:Y:S02]  /*38680*/  ISETP.GE.U32.AND P1, PT, R206, 0x7ffffec1, PT ;  /* 0x7ffffec1ce00780c */ /* 0x000fe40003f26070 */
[----:B------:R-:W-:Y:S02]  /*38690*/  IADD3 R206, R209, -0xc8, RZ ;  /* 0xffffff38d1ce7810 */ /* 0x000fe40007ffe0ff */
[----:B------:R-:W-:Y:S02]  /*386a0*/  ISETP.GE.U32.AND P0, PT, R207, 0x7ffffec9, PT ;  /* 0x7ffffec9cf00780c */ /* 0x000fe40003f06070 */
[----:B------:R-:W-:-:S02]  /*386b0*/  ISETP.GE.U32.AND P5, PT, R206, 0x7ffffeb9, PT ;  /* 0x7ffffeb9ce00780c */ /* 0x000fc40003fa6070 */
[----:B------:R-:W-:Y:S02]  /*386c0*/  IADD3 R206, R215, 0x100000, RZ ;  /* 0x00100000d7ce7810 */ /* 0x000fe40007ffe0ff */
[----:B------:R-:W-:Y:S01]  /*386d0*/  IADD3 R208, R209, -0xbc, RZ ;  /* 0xffffff44d1d07810 */ /* 0x000fe20007ffe0ff */
[----:B-1----:R-:W-:-:S03]  /*386e0*/  IMAD.WIDE R216, R0, 0x4, R236 ;  /* 0x0000000400d87825 */ /* 0x002fc600078e02ec */
[----:B------:R-:W-:Y:S01]  /*386f0*/  ISETP.GE.U32.AND P6, PT, R208, 0x7ffffec5, PT ;  /* 0x7ffffec5d000780c */ /* 0x000fe20003fc6070 */
[----:B------:R1:W-:Y:S04]  /*38700*/  STL.64 [R1+0x13a8], R218 ;  /* 0x0013a8da01007387 */ /* 0x0003e80000100a00 */
[----:B------:R2:W-:Y:S04]  /*38710*/  LDGSTS.E [R206+-0x2a200], [R220.64], !P3 ;  /* 0xd5e00000dcce7fae */ /* 0x0005e8000d921848 */
[----:B------:R1:W-:Y:S04]  /*38720*/  LDGSTS.E [R205+-0x29a00], [R218.64], !P2 ;  /* 0xd6600000dacd7fae */ /* 0x0003e8000d121848 */
[----:B------:R2:W-:Y:S04]  /*38730*/  STL.64 [R1+0x1388], R216 ;  /* 0x001388d801007387 */ /* 0x0005e80000100a00 */
[----:B------:R2:W-:Y:S04]  /*38740*/  LDGSTS.E [R204+-0x29200], [R216.64], !P0 ;  /* 0xd6e00000d8cc7fae */ /* 0x0005e8000c121848 */
[----:B-1----:R-:W4:Y:S01]  /*38750*/  LDL.LU.64 R218, [R1+0xfd0] ;  /* 0x000fd00001da7983 */ /* 0x002f220000300a00 */
[----:B--2---:R-:W-:-:S03]  /*38760*/  IMAD.WIDE R220, R0, 0x4, R212 ;  /* 0x0000000400dc7825 */ /* 0x004fc600078e02d4 */
[----:B------:R-:W2:Y:S01]  /*38770*/  LDL.LU.64 R212, [R1+0xfd8] ;  /* 0x000fd80001d47983 */ /* 0x000ea20000300a00 */
[----:B------:R-:W-:-:S03]  /*38780*/  IMAD.WIDE R216, R0, 0x4, R226 ;  /* 0x0000000400d87825 */ /* 0x000fc600078e02e2 */
[----:B------:R-:W-:Y:S04]  /*38790*/  STL.64 [R1+0x1368], R220 ;  /* 0x001368dc01007387 */ /* 0x000fe80000100a00 */
[----:B------:R4:W-:Y:S04]  /*387a0*/  STL.64 [R1+0x1348], R216 ;  /* 0x001348d801007387 */ /* 0x0009e80000100a00 */
[----:B------:R1:W-:Y:S04]  /*387b0*/  LDGSTS.E [R205+-0x28a00], [R220.64], !P6 ;  /* 0xd7600000dccd7fae */ /* 0x0003e8000f121848 */
[----:B------:R-:W2:Y:S01]  /*387c0*/  LDL.LU.64 R226, [R1+0xfe0] ;  /* 0x000fe00001e27983 */ /* 0x000ea20000300a00 */
[----:B---3--:R-:W-:-:S03]  /*387d0*/  IMAD.WIDE R222, R0, 0x4, R250 ;  /* 0x0000000400de7825 */ /* 0x008fc600078e02fa */
[----:B------:R4:W-:Y:S04]  /*387e0*/  LDGSTS.E [R204+-0x28200], [R216.64], !P1 ;  /* 0xd7e00000d8cc7fae */ /* 0x0009e8000c921848 */
        /* <DEDUP_REMOVED lines=10> */
[----:B------:R-:W-:Y:S01]  /*38890*/  IADD3 R206, R209, -0xdc, RZ ;  /* 0xffffff24d1ce7810 */ /* 0x000fe20007ffe0ff */
[----:B-1----:R-:W-:-:S03]  /*388a0*/  IMAD.WIDE R220, R0, 0x4, R232 ;  /* 0x0000000400dc7825 */ /* 0x002fc600078e02e8 */
[----:B------:R-:W-:Y:S02]  /*388b0*/  ISETP.GE.U32.AND P1, PT, R206, 0x7ffffea5, PT ;  /* 0x7ffffea5ce00780c */ /* 0x000fe40003f26070 */
[----:B------:R-:W-:Y:S02]  /*388c0*/  IADD3 R206, R215, 0x100000, RZ ;  /* 0x00100000d7ce7810 */ /* 0x000fe40007ffe0ff */
[C---:B------:R-:W-:Y:S01]  /*388d0*/  IADD3 R208, R209.reuse, -0xd0, RZ ;  /* 0xffffff30d1d07810 */ /* 0x040fe20007ffe0ff */
[----:B------:R-:W-:Y:S03]  /*388e0*/  STL.64 [R1+0x1308], R220 ;  /* 0x001308dc01007387 */ /* 0x000fe60000100a00 */
[----:B------:R-:W-:Y:S01]  /*388f0*/  ISETP.GE.U32.AND P2, PT, R208, 0x7ffffeb1, PT ;  /* 0x7ffffeb1d000780c */ /* 0x000fe20003f46070 */
[----:B------:R1:W-:Y:S04]  /*38900*/  LDGSTS.E [R206+-0x27a00], [R222.64], !P4 ;  /* 0xd8600000dece7fae */ /* 0x0003e8000e121848 */
[----:B------:R1:W-:Y:S04]  /*38910*/  LDGSTS.E [R205+-0x27200], [R220.64], !P5 ;  /* 0xd8e00000dccd7fae */ /* 0x0003e8000e921848 */
[----:B------:R1:W-:Y:S04]  /*38920*/  STL.64 [R1+0x12e8], R216 ;  /* 0x0012e8d801007387 */ /* 0x0003e80000100a00 */
[----:B------:R1:W-:Y:S01]  /*38930*/  LDGSTS.E [R204+-0x26a00], [R216.64], !P3 ;  /* 0xd9600000d8cc7fae */ /* 0x0003e2000d921848 */
[----:B------:R-:W-:-:S03]  /*38940*/  IADD3 R207, R209, -0xd8, RZ ;  /* 0xffffff28d1cf7810 */ /* 0x000fc60007ffe0ff */
[----:B------:R-:W4:Y:S01]  /*38950*/  LDL.LU.64 R236, [R1+0xff8] ;  /* 0x000ff80001ec7983 */ /* 0x000f220000300a00 */
[----:B-1----:R-:W-:-:S05]  /*38960*/  IMAD.WIDE R216, R0, 0x4, R218 ;  /* 0x0000000400d87825 */ /* 0x002fca00078e02da */
[----:B------:R-:W-:Y:S04]  /*38970*/  STL.64 [R1+0x12c8], R216 ;  /* 0x0012c8d801007387 */ /* 0x000fe80000100a00 */
[----:B------:R-:W4:Y:S01]  /*38980*/  LDL.LU.64 R232, [R1+0x1000] ;  /* 0x0010000001e87983 */ /* 0x000f220000300a00 */
[----:B------:R-:W-:Y:S02]  /*38990*/  ISETP.GE.U32.AND P6, PT, R207, 0x7ffffea9, PT ;  /* 0x7ffffea9cf00780c */ /* 0x000fe40003fc6070 */
[C---:B------:R-:W-:Y:S01]  /*389a0*/  IADD3 R207, R209.reuse, -0xe0, RZ ;  /* 0xffffff20d1cf7810 */ /* 0x040fe20007ffe0ff */
[----:B------:R3:W-:Y:S01]  /*389b0*/  LDGSTS.E [R205+-0x26200], [R216.64], !P2 ;  /* 0xd9e00000d8cd7fae */ /* 0x0007e2000d121848 */
[----:B------:R-:W-:Y:S02]  /*389c0*/  IADD3 R206, R209, -0xe8, RZ ;  /* 0xffffff18d1ce7810 */ /* 0x000fe40007ffe0ff */
[----:B------:R-:W-:-:S02]  /*389d0*/  ISETP.GE.U32.AND P4, PT, R207, 0x7ffffea1, PT ;  /* 0x7ffffea1cf00780c */ /* 0x000fc40003f86070 */
[----:B------:R-:W-:Y:S02]  /*389e0*/  ISETP.GE.U32.AND P3, PT, R206, 0x7ffffe99, PT ;  /* 0x7ffffe99ce00780c */ /* 0x000fe40003f66070 */
[----:B------:R-:W-:Y:S01]  /*389f0*/  IADD3 R206, R209, -0xf0, RZ ;  /* 0xffffff10d1ce7810 */ /* 0x000fe20007ffe0ff */
[----:B--2---:R-:W-:-:S05]  /*38a00*/  IMAD.WIDE R212, R0, 0x4, R212 ;  /* 0x0000000400d47825 */ /* 0x004fca00078e02d4 */
[----:B------:R1:W-:Y:S04]  /*38a10*/  STL.64 [R1+0x12a8], R212 ;  /* 0x0012a8d401007387 */ /* 0x0003e80000100a00 */
[----:B------:R1:W-:Y:S04]  /*38a20*/  LDGSTS.E [R204+-0x25a00], [R212.64], !P0 ;  /* 0xda600000d4cc7fae */ /* 0x0003e8000c121848 */
[----:B------:R-:W2:Y:S01]  /*38a30*/  LDL.LU.64 R218, [R1+0x1008] ;  /* 0x0010080001da7983 */ /* 0x000ea20000300a00 */
[----:B------:R-:W-:-:S03]  /*38a40*/  IMAD.WIDE R220, R0, 0x4, R226 ;  /* 0x0000000400dc7825 */ /* 0x000fc600078e02e2 */
[----:B-1----:R-:W2:Y:S01]  /*38a50*/  LDL.LU.64 R212, [R1+0x1010] ;  /* 0x0010100001d47983 */ /* 0x002ea20000300a00 */
[----:B---3--:R-:W-:-:S03]  /*38a60*/  IMAD.WIDE R216, R0, 0x4, R250 ;  /* 0x0000000400d87825 */ /* 0x008fc600078e02fa */
[----:B------:R-:W3:Y:S01]  /*38a70*/  LDL.LU.64 R226, [R1+0x1018] ;  /* 0x0010180001e27983 */ /* 0x000ee20000300a00 */
[----:B------:R-:W-:-:S03]  /*38a80*/  ISETP.GE.U32.AND P0, PT, R206, 0x7ffffe91, PT ;  /* 0x7ffffe91ce00780c */ /* 0x000fc60003f06070 */
[----:B------:R-:W-:Y:S01]  /*38a90*/  STL.64 [R1+0x1288], R220 ;  /* 0x001288dc01007387 */ /* 0x000fe20000100a00 */
[----:B------:R-:W-:-:S03]  /*38aa0*/  IADD3 R206, R215, 0x100000, RZ ;  /* 0x00100000d7ce7810 */ /* 0x000fc60007ffe0ff */
[----:B------:R-:W-:Y:S04]  /*38ab0*/  STL.64 [R1+0x1268], R216 ;  /* 0x001268d801007387 */ /* 0x000fe80000100a00 */
[----:B------:R1:W-:Y:S04]  /*38ac0*/  LDGSTS.E [R206+-0x25200], [R220.64], !P6 ;  /* 0xdae00000dcce7fae */ /* 0x0003e8000f121848 */
[----:B------:R1:W-:Y:S01]  /*38ad0*/  LDGSTS.E [R205+-0x24a00], [R216.64], !P1 ;  /* 0xdb600000d8cd7fae */ /* 0x0003e2000c921848 */
[----:B----4-:R-:W-:-:S05]  /*38ae0*/  IMAD.WIDE R210, R0, 0x4, R210 ;  /* 0x0000000400d27825 */ /* 0x010fca00078e02d2 */
[----:B------:R4:W-:Y:S04]  /*38af0*/  STL.64 [R1+0x1248], R210 ;  /* 0x001248d201007387 */ /* 0x0009e80000100a00 */
[----:B------:R-:W3:Y:S04]  /*38b00*/  LDL.LU.64 R250, [R1+0x1020] ;  /* 0x0010200001fa7983 */ /* 0x000ee80000300a00 */
[----:B------:R4:W-:Y:S04]  /*38b10*/  LDGSTS.E [R204+-0x24200], [R210.64], !P4 ;  /* 0xdbe00000d2cc7fae */ /* 0x0009e8000e121848 */
[----:B----4-:R-:W4:Y:S01]  /*38b20*/  LDL.LU.64 R210, [R1+0x1028] ;  /* 0x0010280001d27983 */ /* 0x010f220000300a00 */
[----:B------:R-:W-:-:S04]  /*38b30*/  IADD3 R208, R209, -0xe4, RZ ;  /* 0xffffff1cd1d07810 */ /* 0x000fc80007ffe0ff */
[----:B------:R-:W-:Y:S02]  /*38b40*/  ISETP.GE.U32.AND P5, PT, R208, 0x7ffffe9d, PT ;  /* 0x7ffffe9dd000780c */ /* 0x000fe40003fa6070 */
[----:B------:R-:W-:-:S04]  /*38b50*/  IADD3 R207, R209, -0xec, RZ ;  /* 0xffffff14d1cf7810 */ /* 0x000fc80007ffe0ff */
[----:B------:R-:W-:Y:S02]  /*38b60*/  ISETP.GE.U32.AND P2, PT, R207, 0x7ffffe95, PT ;  /* 0x7ffffe95cf00780c */ /* 0x000fe40003f46070 */
[C---:B-1----:R-:W-:Y:S01]  /*38b70*/  IADD3 R206, R209.reuse, -0x101, RZ ;  /* 0xfffffeffd1ce7810 */ /* 0x042fe20007ffe0ff */
[----:B------:R-:W-:Y:S01]  /*38b80*/  IMAD.WIDE R220, R0, 0x4, R236 ;  /* 0x0000000400dc7825 */ /* 0x000fe200078e02ec */
[----:B------:R-:W-:-:S04]  /*38b90*/  IADD3 R207, R209, -0xf4, RZ ;  /* 0xffffff0cd1cf7810 */ /* 0x000fc80007ffe0ff */
[----:B------:R2:W-:Y:S04]  /*38ba0*/  LDGSTS.E [R205+-0x23a00], [R220.64], !P5 ;  /* 0xdc600000dccd7fae */ /* 0x0005e8000e921848 */
[----:B------:R2:W-:Y:S01]  /*38bb0*/  STL.64 [R1+0x1228], R220 ;  /* 0x001228dc01007387 */ /* 0x0005e20000100a00 */
[----:B------:R-:W-:Y:S01]  /*38bc0*/  IMAD.WIDE R216, R0, 0x4, R232 ;  /* 0x0000000400d87825 */ /* 0x000fe200078e02e8 */
[----:B------:R-:W-:-:S04]  /*38bd0*/  ISETP.GE.U32.AND P6, PT, R207, 0x7ffffe8d, PT ;  /* 0x7ffffe8dcf00780c */ /* 0x000fc80003fc6070 */
[----:B------:R3:W-:Y:S01]  /*38be0*/  LDGSTS.E [R204+-0x23200], [R216.64], !P3 ;  /* 0xdce00000d8cc7fae */ /* 0x0007e2000d921848 */
[----:B------:R-:W-:Y:S02]  /*38bf0*/  ISETP.GE.U32.AND P3, PT, R206, 0x7ffffe80, PT ;  /* 0x7ffffe80ce00780c */ /* 0x000fe40003f66070 */
[----:B------:R-:W-:Y:S01]  /*38c00*/  IADD3 R206, R215, 0x100000, RZ ;  /* 0x00100000d7ce7810 */ /* 0x000fe20007ffe0ff */
[----:B------:R3:W-:Y:S01]  /*38c10*/  STL.64 [R1+0x1950], R216 ;  /* 0x001950d801007387 */ /* 0x0007e20000100a00 */
[----:B--2---:R-:W-:-:S05]  /*38c20*/  IMAD.WIDE R220, R0, 0x4, R218 ;  /* 0x0000000400dc7825 */ /* 0x004fca00078e02da */
[----:B------:R1:W-:Y:S01]  /*38c30*/  LDGSTS.E [R206+-0x22a00], [R220.64], !P2 ;  /* 0xdd600000dcce7fae */ /* 0x0003e2000d121848 */
[----:B------:R-:W-:-:S03]  /*38c40*/  IMAD.WIDE R218, R0, 0x4, R212 ;  /* 0x0000000400da7825 */ /* 0x000fc600078e02d4 */
[----:B------:R-:W2:Y:S01]  /*38c50*/  LDL.LU.64 R212, [R1+0x1030] ;  /* 0x0010300001d47983 */ /* 0x000ea20000300a00 */
[----:B---3--:R-:W-:-:S03]  /*38c60*/  IMAD.WIDE R216, R0, 0x4, R226 ;  /* 0x0000000400d87825 */ /* 0x008fc600078e02e2 */
[----:B------:R-:W-:Y:S04]  /*38c70*/  STL.64 [R1+0x1948], R220 ;  /* 0x001948dc01007387 */ /* 0x000fe80000100a00 */
[----:B------:R3:W-:Y:S04]  /*38c80*/  STL.64 [R1+0x1940], R218 ;  /* 0x001940da01007387 */ /* 0x0007e80000100a00 */
[----:B------:R3:W-:Y:S04]  /*38c90*/  LDGSTS.E [R205+-0x22200], [R218.64], !P0 ;  /* 0xdde00000dacd7fae */ /* 0x0007e8000c121848 */
[----:B------:R4:W-:Y:S04]  /*38ca0*/  STL.64 [R1+0x1938], R216 ;  /* 0x001938d801007387 */ /* 0x0009e80000100a00 */
[----:B------:R4:W-:Y:S01]  /*38cb0*/  LDGSTS.E [R204+-0x21a00], [R216.64], !P6 ;  /* 0xde600000d8cc7fae */ /* 0x0009e2000f121848 */
[----:B---3--:R-:W-:-:S05]  /*38cc0*/  IMAD.WIDE R218, R0, 0x4, R250 ;  /* 0x0000000400da7825 */ /* 0x008fca00078e02fa */
[----:B------:R3:W-:Y:S04]  /*38cd0*/  STL.64 [R1+0x1930], R218 ;  /* 0x001930da01007387 */ /* 0x0007e80000100a00 */
[----:B------:R-:W2:Y:S04]  /*38ce0*/  LDL.LU.64 R242, [R1+0x6e0] ;  /* 0x0006e00001f27983 */ /* 0x000ea80000300a00 */
[----:B------:R-:W2:Y:S01]  /*38cf0*/  LDL.LU.64 R240, [R1+0x6d8] ;  /* 0x0006d80001f07983 */ /* 0x000ea20000300a00 */
[----:B----4-:R-:W-:-:S03]  /*38d00*/  IMAD.WIDE R216, R0, 0x4, R210 ;  /* 0x0000000400d87825 */ /* 0x010fc600078e02d2 */
[----:B------:R-:W4:Y:S04]  /*38d10*/  LDL.LU.64 R226, [R1+0x6d0] ;  /* 0x0006d00001e27983 */ /* 0x000f280000300a00 */
[----:B------:R-:W-:Y:S04]  /*38d20*/  STL.64 [R1+0x1928], R216 ;  /* 0x001928d801007387 */ /* 0x000fe80000100a00 */
[----:B------:R-:W4:Y:S04]  /*38d30*/  LDL.LU.64 R250, [R1+0x6c8] ;  /* 0x0006c80001fa7983 */ /* 0x000f280000300a00 */
[----:B------:R-:W1:Y:S01]  /*38d40*/  S2R R252, SR_TID.X ;  /* 0x0000000000fc7919 */ /* 0x000e620000002100 */
[----:B------:R-:W-:-:S02]  /*38d50*/  IADD3 R208, R209, -0xf8, RZ ;  /* 0xffffff08d1d07810 */ /* 0x000fc40007ffe0ff */
[----:B------:R-:W-:Y:S01]  /*38d60*/  IADD3 R207, R209, -0xfc, RZ ;  /* 0xffffff04d1cf7810 */ /* 0x000fe20007ffe0ff */
[----:B------:R-:W-:Y:S01]  /*38d70*/  IMAD.MOV.U32 R214, RZ, RZ, c[0x0][0x180] ;  /* 0x00006000ffd67624 */ /* 0x000fe200078e00ff */
[----:B------:R-:W-:Y:S01]  /*38d80*/  ISETP.GE.U32.AND P1, PT, R208, 0x7ffffe89, PT ;  /* 0x7ffffe89d000780c */ /* 0x000fe20003f26070 */
[----:B------:R-:W-:Y:S01]  /*38d90*/  IMAD.MOV.U32 R211, RZ, RZ, c[0x0][0x180] ;  /* 0x00006000ffd37624 */ /* 0x000fe200078e00ff */
[----:B------:R-:W-:Y:S01]  /*38da0*/  ISETP.GE.U32.AND P5, PT, R207, 0x7ffffe85, PT ;  /* 0x7ffffe85cf00780c */ /* 0x000fe20003fa6070 */
[----:B------:R-:W-:Y:S01]  /*38db0*/  ULDC UR4, c[0x0][0x18c] ;  /* 0x0000630000047ab9 */ /* 0x000fe20000000800 */
[----:B------:R-:W-:Y:S01]  /*38dc0*/  IADD3 R207, R209, -0x109, RZ ;  /* 0xfffffef7d1cf7810 */ /* 0x000fe20007ffe0ff */
[----:B------:R-:W4:Y:S03]  /*38dd0*/  LDL.LU.64 R244, [R1+0x6a8] ;  /* 0x0006a80001f47983 */ /* 0x000f260000300a00 */
[----:B------:R-:W-:-:S02]  /*38de0*/  ISETP.GE.U32.AND P0, PT, R207, 0x7ffffe78, PT ;  /* 0x7ffffe78cf00780c */ /* 0x000fc40003f06070 */
[----:B------:R-:W-:-:S03]  /*38df0*/  IADD3 R214, R214, -0x80, RZ ;  /* 0xffffff80d6d67810 */ /* 0x000fc60007ffe0ff */
[----:B------:R3:W-:Y:S01]  /*38e00*/  LDGSTS.E [R205+-0x21200], [R218.64], !P1 ;  /* 0xdee00000dacd7fae */ /* 0x0007e2000c921848 */
[----:B------:R-:W-:Y:S02]  /*38e10*/  IADD3 R207, R209, -0x100, RZ ;  /* 0xffffff00d1cf7810 */ /* 0x000fe40007ffe0ff */
[----:B-1----:R-:W-:Y:S01]  /*38e20*/  LOP3.LUT R252, R252, 0x7f, RZ, 0xc0, !PT ;  /* 0x0000007ffcfc7812 */ /* 0x002fe200078ec0ff */
[----:B------:R1:W-:Y:S01]  /*38e30*/  LDGSTS.E [R204+-0x20a00], [R216.64], !P5 ;  /* 0xdf600000d8cc7fae */ /* 0x0003e2000e921848 */
[----:B------:R-:W-:Y:S02]  /*38e40*/  ISETP.GE.U32.AND P1, PT, R207, 0x7ffffe81, PT ;  /* 0x7ffffe81cf00780c */ /* 0x000fe40003f26070 */
[----:B------:R-:W-:Y:S02]  /*38e50*/  ISETP.GE.AND P4, PT, R252, R214, PT ;  /* 0x000000d6fc00720c */ /* 0x000fe40003f86270 */
[----:B------:R-:W-:Y:S02]  /*38e60*/  IADD3 R211, R211, 0x7f, RZ ;  /* 0x0000007fd3d37810 */ /* 0x000fe40007ffe0ff */
[----:B------:R-:W-:Y:S01]  /*38e70*/  IADD3 R206, R209, -0x10d, RZ ;  /* 0xfffffef3d1ce7810 */ /* 0x000fe20007ffe0ff */
[----:B------:R-:W-:Y:S01]  /*38e80*/  USHF.L.U32 UR4, UR4, 0x7, URZ ;  /* 0x0000000704047899 */ /* 0x000fe2000800063f */
[----:B------:R-:W-:Y:S01]  /*38e90*/  ISETP.GT.AND P5, PT, R211, 0xff, PT ;  /* 0x000000ffd300780c */ /* 0x000fe20003fa4270 */
[----:B------:R-:W4:Y:S01]  /*38ea0*/  LDL.LU.64 R232, [R1+0x6a0] ;  /* 0x0006a00001e87983 */ /* 0x000f220000300a00 */
[----:B------:R-:W-:-:S02]  /*38eb0*/  ISETP.GE.U32.AND P6, PT, R206, 0x7ffffe74, PT ;  /* 0x7ffffe74ce00780c */ /* 0x000fc40003fc6070 */
[----:B-1----:R-:W-:Y:S01]  /*38ec0*/  SEL R204, RZ, 0x4, P4 ;  /* 0x00000004ffcc7807 */ /* 0x002fe20002000000 */
[----:B---3--:R-:W3:Y:S01]  /*38ed0*/  LDL.LU.64 R218, [R1+0x698] ;  /* 0x0006980001da7983 */ /* 0x008ee20000300a00 */
[----:B------:R-:W-:Y:S02]  /*38ee0*/  IADD3 R205, R209, -0x111, RZ ;  /* 0xfffffeefd1cd7810 */ /* 0x000fe40007ffe0ff */
[----:B------:R-:W-:Y:S01]  /*38ef0*/  IADD3 R206, R215, 0x100000, RZ ;  /* 0x00100000d7ce7810 */ /* 0x000fe20007ffe0ff */
[----:B------:R-:W3:Y:S01]  /*38f00*/  LDL.LU.64 R210, [R1+0x690] ;  /* 0x0006900001d27983 */ /* 0x000ee20000300a00 */
[----:B------:R-:W-:Y:S02]  /*38f10*/  SEL R204, R204, RZ, P5 ;  /* 0x000000ffcccc7207 */ /* 0x000fe40002800000 */
[----:B------:R-:W-:Y:S02]  /*38f20*/  IADD3 R208, R209, -0x105, RZ ;  /* 0xfffffefbd1d07810 */ /* 0x000fe40007ffe0ff */
[----:B------:R-:W-:Y:S01]  /*38f30*/  ISETP.GE.U32.AND P4, PT, R205, 0x7ffffe70, PT ;  /* 0x7ffffe70cd00780c */ /* 0x000fe20003f86070 */
[----:B------:R-:W-:Y:S01]  /*38f40*/  IMAD.U32 R205, RZ, RZ, UR4 ;  /* 0x00000004ffcd7e24 */ /* 0x000fe2000f8e00ff */
[----:B------:R-:W-:-:S02]  /*38f50*/  ISETP.GE.U32.AND P2, PT, R208, 0x7ffffe7c, PT ;  /* 0x7ffffe7cd000780c */ /* 0x000fc40003f46070 */
[----:B------:R-:W-:-:S04]  /*38f60*/  IADD3 R207, R209, -0x115, RZ ;  /* 0xfffffeebd1cf7810 */ /* 0x000fc80007ffe0ff */
[----:B------:R-:W-:Y:S01]  /*38f70*/  ISETP.GE.U32.AND P5, PT, R207, 0x7ffffe6c, PT ;  /* 0x7ffffe6ccf00780c */ /* 0x000fe20003fa6070 */
[----:B--2---:R-:W-:-:S05]  /*38f80*/  IMAD.WIDE R212, R0, 0x4, R212 ;  /* 0x0000000400d47825 */ /* 0x004fca00078e02d4 */
[----:B------:R1:W-:Y:S01]  /*38f90*/  LDGSTS.E [R206+-0x20200], [R212.64], !P1 ;  /* 0xdfe00000d4ce7fae */ /* 0x0003e2000c921848 */
[----:B------:R-:W-:Y:S02]  /*38fa0*/  ISETP.NE.U32.AND P1, PT, R204, RZ, PT ;  /* 0x000000ffcc00720c */ /* 0x000fe40003f25070 */
[----:B------:R-:W-:Y:S01]  /*38fb0*/  IADD3 R204, R209, -0x119, RZ ;  /* 0xfffffee7d1cc7810 */ /* 0x000fe20007ffe0ff */
[----:B------:R1:W-:Y:S01]  /*38fc0*/  STL.64 [R1+0x1920], R212 ;  /* 0x001920d401007387 */ /* 0x0003e20000100a00 */
[----:B------:R-:W-:-:S03]  /*38fd0*/  IMAD.WIDE R208, R205, 0x4, R202 ;  /* 0x00000004cdd07825 */ /* 0x000fc600078e02ca */
[----:B------:R-:W2:Y:S04]  /*38fe0*/  LDL.LU.64 R248, [R1+0x670] ;  /* 0x0006700001f87983 */ /* 0x000ea80000300a00 */
[----:B------:R-:W2:Y:S04]  /*38ff0*/  LDL.LU.64 R236, [R1+0x668] ;  /* 0x0006680001ec7983 */ /* 0x000ea80000300a00 */
[----:B------:R-:W2:Y:S04]  /*39000*/  LDL.LU.64 R214, [R1+0x660] ;  /* 0x0006600001d67983 */ /* 0x000ea80000300a00 */
[----:B-1----:R-:W2:Y:S04]  /*39010*/  LDL.LU.64 R212, [R1+0x658] ;  /* 0x0006580001d47983 */ /* 0x002ea80000300a00 */
[----:B------:R4:W-:Y:S01]  /*39020*/  STL.64 [R1+0x1178], R208 ;  /* 0x001178d001007387 */ /* 0x0009e20000100a00 */
[----:B------:R-:W-:-:S03]  /*39030*/  IMAD.WIDE R120, R205, 0x4, R120 ;  /* 0x00000004cd787825 */ /* 0x000fc600078e0278 */
[----:B------:R-:W0:Y:S01]  /*39040*/  LDGDEPBAR ;  /* 0x00000000000079af */ /* 0x000e220000000000 */
[----:B------:R-:W-:-:S04]  /*39050*/  IMAD.WIDE R206, R205, 0x4, R242 ;  /* 0x00000004cdce7825 */ /* 0x000fc800078e02f2 */
[C---:B------:R-:W-:Y:S01]  /*39060*/  IMAD.WIDE R202, R205.reuse, 0x4, R240 ;  /* 0x00000004cdca7825 */ /* 0x040fe200078e02f0 */
[----:B------:R1:W-:Y:S03]  /*39070*/  STL.64 [R1+0x1170], R206 ;  /* 0x001170ce01007387 */ /* 0x0003e60000100a00 */
[C---:B----4-:R-:W-:Y:S01]  /*39080*/  IMAD.WIDE R208, R205.reuse, 0x4, R226 ;  /* 0x00000004cdd07825 */ /* 0x050fe200078e02e2 */
[----:B------:R4:W-:Y:S04]  /*39090*/  STL.64 [R1+0x1168], R202 ;  /* 0x001168ca01007387 */ /* 0x0009e80000100a00 */
[----:B------:R-:W-:Y:S01]  /*390a0*/  STL.64 [R1+0x1860], R208 ;  /* 0x001860d001007387 */ /* 0x000fe20000100a00 */
[----:B-1----:R-:W-:-:S04]  /*390b0*/  IMAD.WIDE R206, R205, 0x4, R250 ;  /* 0x00000004cdce7825 */ /* 0x002fc800078e02fa */
[C---:B----4-:R-:W-:Y:S02]  /*390c0*/  IMAD.WIDE R202, R205.reuse, 0x4, R140 ;  /* 0x00000004cdca7825 */ /* 0x050fe400078e028c */
[----:B------:R-:W4:Y:S04]  /*390d0*/  LDL.LU.64 R140, [R1+0x2fc0] ;  /* 0x002fc000018c7983 */ /* 0x000f280000300a00 */
[----:B------:R-:W-:Y:S04]  /*390e0*/  STL.64 [R1+0x1858], R206 ;  /* 0x001858ce01007387 */ /* 0x000fe80000100a00 */
[----:B------:R-:W2:Y:S04]  /*390f0*/  LDL.LU.64 R242, [R1+0x638] ;  /* 0x0006380001f27983 */ /* 0x000ea80000300a00 */
[----:B------:R-:W2:Y:S04]  /*39100*/  LDL.LU.64 R240, [R1+0x630] ;  /* 0x0006300001f07983 */ /* 0x000ea80000300a00 */
[----:B------:R1:W-:Y:S04]  /*39110*/  STL.64 [R1+0x1850], R202 ;  /* 0x001850ca01007387 */ /* 0x0003e80000100a00 */
[----:B------:R-:W2:Y:S01]  /*39120*/  LDL.LU.64 R226, [R1+0x628] ;  /* 0x0006280001e27983 */ /* 0x000ea20000300a00 */
[----:B-1----:R-:W-:-:S03]  /*39130*/  IMAD.WIDE R202, R205, 0x4, R142 ;  /* 0x00000004cdca7825 */ /* 0x002fc600078e028e */
[----:B------:R-:W2:Y:S01]  /*39140*/  LDL.LU.64 R142, [R1+0x2fb8] ;  /* 0x002fb800018e7983 */ /* 0x000ea20000300a00 */
[----:B------:R-:W-:-:S03]  /*39150*/  IMAD.WIDE R208, R205, 0x4, R12 ;  /* 0x00000004cdd07825 */ /* 0x000fc600078e020c */
[----:B------:R-:W2:Y:S04]  /*39160*/  LDL.LU.64 R250, [R1+0x618] ;  /* 0x0006180001fa7983 */ /* 0x000ea80000300a00 */
[----:B------:R1:W-:Y:S04]  /*39170*/  STL.64 [R1+0x1848], R202 ;  /* 0x001848ca01007387 */ /* 0x0003e80000100a00 */
[----:B------:R-:W2:Y:S04]  /*39180*/  LDL.LU.64 R12, [R1+0x2fb0] ;  /* 0x002fb000010c7983 */ /* 0x000ea80000300a00 */
[----:B------:R-:W-:Y:S01]  /*39190*/  STL.64 [R1+0x1840], R208 ;  /* 0x001840d001007387 */ /* 0x000fe20000100a00 */
[----:B-1----:R-:W-:-:S04]  /*391a0*/  IMAD.WIDE R202, R205, 0x4, R244 ;  /* 0x00000004cdca7825 */ /* 0x002fc800078e02f4 */
[----:B----4-:R-:W-:-:S04]  /*391b0*/  IMAD.WIDE R206, R205, 0x4, R140 ;  /* 0x00000004cdce7825 */ /* 0x010fc800078e028c */
[C---:B------:R-:W-:Y:S01]  /*391c0*/  IMAD.WIDE R140, R205.reuse, 0x4, R232 ;  /* 0x00000004cd8c7825 */ /* 0x040fe200078e02e8 */
[----:B------:R3:W-:Y:S04]  /*391d0*/  STL.64 [R1+0x1160], R206 ;  /* 0x001160ce01007387 */ /* 0x0007e80000100a00 */
[----:B------:R1:W-:Y:S04]  /*391e0*/  STL.64 [R1+0x1158], R202 ;  /* 0x001158ca01007387 */ /* 0x0003e80000100a00 */
[----:B------:R2:W-:Y:S01]  /*391f0*/  STL.64 [R1+0x1150], R140 ;  /* 0x0011508c01007387 */ /* 0x0005e20000100a00 */
[----:B---3--:R-:W-:-:S05]  /*39200*/  IMAD.WIDE R206, R205, 0x4, R218 ;  /* 0x00000004cdce7825 */ /* 0x008fca00078e02da */
[----:B------:R-:W-:Y:S01]  /*39210*/  STL.64 [R1+0x1838], R206 ;  /* 0x001838ce01007387 */ /* 0x000fe20000100a00 */
[----:B-1----:R-:W-:-:S04]  /*39220*/  IMAD.WIDE R202, R205, 0x4, R210 ;  /* 0x00000004cdca7825 */ /* 0x002fc800078e02d2 */
[C---:B--2---:R-:W-:Y:S02]  /*39230*/  IMAD.WIDE R140, R205.reuse, 0x4, R142 ;  /* 0x00000004cd8c7825 */ /* 0x044fe400078e028e */
[----:B------:R-:W2:Y:S04]  /*39240*/  LDL.LU.64 R142, [R1+0x2fa8] ;  /* 0x002fa800018e7983 */ /* 0x000ea80000300a00 */
[----:B------:R1:W-:Y:S04]  /*39250*/  STL.64 [R1+0x1830], R202 ;  /* 0x001830ca01007387 */ /* 0x0003e80000100a00 */
[----:B------:R-:W3:Y:S04]  /*39260*/  LDL.LU.64 R244, [R1+0x600] ;  /* 0x0006000001f47983 */ /* 0x000ee80000300a00 */
[----:B------:R-:W4:Y:S04]  /*39270*/  LDL.LU.64 R232, [R1+0x5f8] ;  /* 0x0005f80001e87983 */ /* 0x000f280000300a00 */
[----:B------:R1:W-:Y:S02]  /*39280*/  STL.64 [R1+0x1828], R140 ;  /* 0x0018288c01007387 */ /* 0x0003e40000100a00 */
[----:B-1----:R-:W-:-:S02]  /*39290*/  IMAD.WIDE R202, R205, 0x4, R144 ;  /* 0x00000004cdca7825 */ /* 0x002fc400078e0290 */
[----:B------:R-:W3:Y:S04]  /*392a0*/  LDL.LU.64 R218, [R1+0x5f0] ;  /* 0x0005f00001da7983 */ /* 0x000ee80000300a00 */
[----:B------:R-:W3:Y:S04]  /*392b0*/  LDL.LU.64 R144, [R1+0x2fa0] ;  /* 0x002fa00001907983 */ /* 0x000ee80000300a00 */
[----:B------:R-:W4:Y:S01]  /*392c0*/  LDL.LU.64 R210, [R1+0x5e0] ;  /* 0x0005e00001d27983 */ /* 0x000f220000300a00 */
[----:B------:R-:W-:-:S03]  /*392d0*/  IMAD.WIDE R140, R205, 0x4, R180 ;  /* 0x00000004cd8c7825 */ /* 0x000fc600078e02b4 */
[----:B------:R-:W-:Y:S04]  /*392e0*/  STL.64 [R1+0x1820], R202 ;  /* 0x001820ca01007387 */ /* 0x000fe80000100a00 */
[----:B------:R-:W4:Y:S04]  /*392f0*/  LDL.LU.64 R180, [R1+0x2f98] ;  /* 0x002f980001b47983 */ /* 0x000f280000300a00 */
[----:B------:R1:W-:Y:S02]  /*39300*/  STL.64 [R1+0x1818], R140 ;  /* 0x0018188c01007387 */ /* 0x0003e40000100a00 */
[----:B-1----:R-:W-:-:S04]  /*39310*/  IMAD.WIDE R140, R205, 0x4, R236 ;  /* 0x00000004cd8c7825 */ /* 0x002fc800078e02ec */
[----:B--2---:R-:W-:-:S04]  /*39320*/  IMAD.WIDE R202, R205, 0x4, R142 ;  /* 0x00000004cdca7825 */ /* 0x004fc800078e028e */
[C---:B------:R-:W-:Y:S01]  /*39330*/  IMAD.WIDE R142, R205.reuse, 0x4, R248 ;  /* 0x00000004cd8e7825 */ /* 0x040fe200078e02f8 */
[----:B------:R1:W-:Y:S04]  /*39340*/  STL.64 [R1+0x1148], R202 ;  /* 0x001148ca01007387 */ /* 0x0003e80000100a00 */
[----:B------:R2:W-:Y:S04]  /*39350*/  STL.64 [R1+0x1140], R142 ;  /* 0x0011408e01007387 */ /* 0x0005e80000100a00 */
[----:B------:R3:W-:Y:S01]  /*39360*/  STL.64 [R1+0x1138], R140 ;  /* 0x0011388c01007387 */ /* 0x0007e20000100a00 */
[----:B-1----:R-:W-:-:S04]  /*39370*/  IMAD.WIDE R202, R205, 0x4, R214 ;  /* 0x00000004cdca7825 */ /* 0x002fc800078e02d6 */
[C---:B--2---:R-:W-:Y:S01]  /*39380*/  IMAD.WIDE R142, R205.reuse, 0x4, R212 ;  /* 0x00000004cd8e7825 */ /* 0x044fe200078e02d4 */
[----:B------:R-:W-:Y:S03]  /*39390*/  STL.64 [R1+0x1810], R202 ;  /* 0x001810ca01007387 */ /* 0x000fe60000100a00 */
[C---:B---3--:R-:W-:Y:S02]  /*393a0*/  IMAD.WIDE R140, R205.reuse, 0x4, R144 ;  /* 0x00000004cd8c7825 */ /* 0x048fe400078e0290 */
[----:B------:R-:W2:Y:S04]  /*393b0*/  LDL.LU.64 R144, [R1+0x2f90] ;  /* 0x002f900001907983 */ /* 0x000ea80000300a00 */
[----:B------:R-:W-:Y:S04]  /*393c0*/  STL.64 [R1+0x1808], R142 ;  /* 0x0018088e01007387 */ /* 0x000fe80000100a00 */
[----:B------:R-:W3:Y:S04]  /*393d0*/  LDL.LU.64 R248, [R1+0x5c8] ;  /* 0x0005c80001f87983 */ /* 0x000ee80000300a00 */
[----:B------:R-:W3:Y:S04]  /*393e0*/  LDL.LU.64 R236, [R1+0x5c0] ;  /* 0x0005c00001ec7983 */ /* 0x000ee80000300a00 */
[----:B------:R1:W-:Y:S04]  /*393f0*/  STL.64 [R1+0x1800], R140 ;  /* 0x0018008c01007387 */ /* 0x0003e80000100a00 */
[----:B------:R-:W3:Y:S01]  /*39400*/  LDL.LU.64 R214, [R1+0x5b8] ;  /* 0x0005b80001d67983 */ /* 0x000ee20000300a00 */
[----:B-1----:R-:W-:-:S03]  /*39410*/  IMAD.WIDE R140, R205, 0x4, R146 ;  /* 0x00000004cd8c7825 */ /* 0x002fc600078e0292 */
[----:B------:R-:W3:Y:S01]  /*39420*/  LDL.LU.64 R146, [R1+0x2f88] ;  /* 0x002f880001927983 */ /* 0x000ee20000300a00 */
[----:B------:R-:W-:-:S03]  /*39430*/  IMAD.WIDE R202, R205, 0x4, R188 ;  /* 0x00000004cdca7825 */ /* 0x000fc600078e02bc */
[----:B------:R-:W4:Y:S04]  /*39440*/  LDL.LU.64 R212, [R1+0x5a8] ;  /* 0x0005a80001d47983 */ /* 0x000f280000300a00 */
[----:B------:R2:W-:Y:S01]  /*39450*/  STL.64 [R1+0x17f8], R140 ;  /* 0x0017f88c01007387 */ /* 0x0005e20000100a00 */
[----:B------:R-:W-:-:S03]  /*39460*/  IMAD.WIDE R142, R205, 0x4, R242 ;  /* 0x00000004cd8e7825 */ /* 0x000fc600078e02f2 */
[----:B------:R-:W4:Y:S04]  /*39470*/  LDL.LU.64 R188, [R1+0x2f80] ;  /* 0x002f800001bc7983 */ /* 0x000f280000300a00 */
[----:B------:R-:W-:Y:S01]  /*39480*/  STL.64 [R1+0x17f0], R202 ;  /* 0x0017f0ca01007387 */ /* 0x000fe20000100a00 */
[----:B--2---:R-:W-:-:S04]  /*39490*/  IMAD.WIDE R140, R205, 0x4, R144 ;  /* 0x00000004cd8c7825 */ /* 0x004fc800078e0290 */
[C---:B------:R-:W-:Y:S01]  /*394a0*/  IMAD.WIDE R144, R205.reuse, 0x4, R240 ;  /* 0x00000004cd907825 */ /* 0x040fe200078e02f0 */
[----:B------:R1:W-:Y:S04]  /*394b0*/  STL.64 [R1+0x1130], R140 ;  /* 0x0011308c01007387 */ /* 0x0003e80000100a00 */
[----:B------:R3:W-:Y:S04]  /*394c0*/  STL.64 [R1+0x1128], R142 ;  /* 0x0011288e01007387 */ /* 0x0007e80000100a00 */
[----:B------:R-:W-:Y:S01]  /*394d0*/  STL.64 [R1+0x1120], R144 ;  /* 0x0011209001007387 */ /* 0x000fe20000100a00 */
[----:B-1----:R-:W-:-:S04]  /*394e0*/  IMAD.WIDE R140, R205, 0x4, R226 ;  /* 0x00000004cd8c7825 */ /* 0x002fc800078e02e2 */
[C---:B---3--:R-:W-:Y:S02]  /*394f0*/  IMAD.WIDE R142, R205.reuse, 0x4, R146 ;  /* 0x00000004cd8e7825 */ /* 0x048fe400078e0292 */
[----:B------:R-:W2:Y:S04]  /*39500*/  LDL.LU.64 R146, [R1+0x2f78] ;  /* 0x002f780001927983 */ /* 0x000ea80000300a00 */
[----:B------:R1:W-:Y:S04]  /*39510*/  STL.64 [R1+0x17e8], R140 ;  /* 0x0017e88c01007387 */ /* 0x0003e80000100a00 */
[----:B------:R-:W3:Y:S04]  /*39520*/  LDL.LU.64 R242, [R1+0x590] ;  /* 0x0005900001f27983 */ /* 0x000ee80000300a00 */
[----:B------:R-:W-:Y:S01]  /*39530*/  STL.64 [R1+0x17e0], R142 ;  /* 0x0017e08e01007387 */ /* 0x000fe20000100a00 */
[----:B-1----:R-:W-:-:S03]  /*39540*/  IMAD.WIDE R140, R205, 0x4, R250 ;  /* 0x00000004cd8c7825 */ /* 0x002fc600078e02fa */
[----:B------:R-:W3:Y:S04]  /*39550*/  LDL.LU.64 R226, [R1+0x588] ;  /* 0x0005880001e27983 */ /* 0x000ee80000300a00 */
[----:B------:R1:W-:Y:S04]  /*39560*/  STL.64 [R1+0x17d8], R140 ;  /* 0x0017d88c01007387 */ /* 0x0003e80000100a00 */
[----:B------:R-:W3:Y:S01]  /*39570*/  LDL.LU.64 R250, [R1+0x580] ;  /* 0x0005800001fa7983 */ /* 0x000ee20000300a00 */
[----:B-1----:R-:W-:-:S03]  /*39580*/  IMAD.WIDE R140, R205, 0x4, R148 ;  /* 0x00000004cd8c7825 */ /* 0x002fc600078e0294 */
[----:B------:R-:W3:Y:S01]  /*39590*/  LDL.LU.64 R148, [R1+0x2f70] ;  /* 0x002f700001947983 */ /* 0x000ee20000300a00 */
[----:B------:R-:W-:-:S03]  /*395a0*/  IMAD.WIDE R142, R205, 0x4, R78 ;  /* 0x00000004cd8e7825 */ /* 0x000fc600078e024e */
[----:B------:R-:W3:Y:S04]  /*395b0*/  LDL.LU.64 R78, [R1+0x2f68] ;  /* 0x002f6800014e7983 */ /* 0x000ee80000300a00 */
[----:B------:R-:W-:Y:S01]  /*395c0*/  STL.64 [R1+0x17d0], R140 ;  /* 0x0017d08c01007387 */ /* 0x000fe20000100a00 */
[----:B----4-:R-:W-:-:S03]  /*395d0*/  IMAD.WIDE R144, R205, 0x4, R232 ;  /* 0x00000004cd907825 */ /* 0x010fc600078e02e8 */
[----:B------:R-:W4:Y:S04]  /*395e0*/  LDL.LU.64 R240, [R1+0x570] ;  /* 0x0005700001f07983 */ /* 0x000f280000300a00 */
[----:B------:R1:W-:Y:S02]  /*395f0*/  STL.64 [R1+0x17c8], R142 ;  /* 0x0017c88e01007387 */ /* 0x0003e40000100a00 */
[----:B-1----:R-:W-:-:S04]  /*39600*/  IMAD.WIDE R142, R205, 0x4, R244 ;  /* 0x00000004cd8e7825 */ /* 0x002fc800078e02f4 */
[----:B--2---:R-:W-:-:S05]  /*39610*/  IMAD.WIDE R140, R205, 0x4, R146 ;  /* 0x00000004cd8c7825 */ /* 0x004fca00078e0292 */
        /* <DEDUP_REMOVED lines=16> */
[----:B------:R-:W4:Y:S04]  /*39720*/  LDL.LU.64 R32, [R1+0x2f50] ;  /* 0x002f500001207983 */ /* 0x000f280000300a00 */
[----:B------:R-:W-:Y:S01]  /*39730*/  STL.64 [R1+0x17a8], R140 ;  /* 0x0017a88c01007387 */ /* 0x000fe20000100a00 */
[----:B------:R-:W-:-:S03]  /*39740*/  IMAD.WIDE R144, R205, 0x4, R236 ;  /* 0x00000004cd907825 */ /* 0x000fc600078e02ec */
        /* <DEDUP_REMOVED lines=15> */
[----:B------:R1:W-:Y:S02]  /*39840*/  STL.64 [R1+0x1788], R140 ;  /* 0x0017888c01007387 */ /* 0x0003e40000100a00 */
[C---:B-1----:R-:W-:Y:S02]  /*39850*/  IMAD.WIDE R140, R205.reuse, 0x4, R152 ;  /* 0x00000004cd8c7825 */ /* 0x042fe400078e0298 */
[----:B------:R-:W3:Y:S02]  /*39860*/  LDL.LU.64 R152, [R1+0x2f40] ;  /* 0x002f400001987983 */ /* 0x000ee40000300a00 */
[----:B------:R-:W-:-:S02]  /*39870*/  IMAD.WIDE R142, R205, 0x4, R50 ;  /* 0x00000004cd8e7825 */ /* 0x000fc400078e0232 */
[----:B------:R-:W4:Y:S04]  /*39880*/  LDL.LU.64 R50, [R1+0x2f38] ;  /* 0x002f380001327983 */ /* 0x000f280000300a00 */
[----:B------:R-:W-:Y:S04]  /*39890*/  STL.64 [R1+0x1780], R140 ;  /* 0x0017808c01007387 */ /* 0x000fe80000100a00 */
[----:B------:R-:W4:Y:S04]  /*398a0*/  LDL.LU.64 R248, [R1+0x500] ;  /* 0x0005000001f87983 */ /* 0x000f280000300a00 */
[----:B------:R1:W-:Y:S01]  /*398b0*/  STL.64 [R1+0x1778], R142 ;  /* 0x0017788e01007387 */ /* 0x0003e20000100a00 */
[----:B------:R-:W-:-:S03]  /*398c0*/  IMAD.WIDE R144, R205, 0x4, R226 ;  /* 0x00000004cd907825 */ /* 0x000fc600078e02e2 */
[----:B------:R-:W4:Y:S01]  /*398d0*/  LDL.LU.64 R236, [R1+0x4f8] ;  /* 0x0004f80001ec7983 */ /* 0x000f220000300a00 */
[----:B-1----:R-:W-:-:S04]  /*398e0*/  IMAD.WIDE R142, R205, 0x4, R250 ;  /* 0x00000004cd8e7825 */ /* 0x002fc800078e02fa */
[----:B--2---:R-:W-:-:S05]  /*398f0*/  IMAD.WIDE R140, R205, 0x4, R150 ;  /* 0x00000004cd8c7825 */ /* 0x004fca00078e0296 */
[----:B------:R1:W-:Y:S02]  /*39900*/  STL.64 [R1+0x10d0], R140 ;  /* 0x0010d08c01007387 */ /* 0x0003e40000100a00 */
[----:B-1----:R-:W-:-:S05]  /*39910*/  IMAD.WIDE R140, R205, 0x4, R242 ;  /* 0x00000004cd8c7825 */ /* 0x002fca00078e02f2 */
[----:B------:R3:W-:Y:S04]  /*39920*/  STL.64 [R1+0x10c0], R140 ;  /* 0x0010c08c01007387 */ /* 0x0007e80000100a00 */
[----:B------:R-:W-:Y:S01]  /*39930*/  STL.64 [R1+0x10b8], R144 ;  /* 0x0010b89001007387 */ /* 0x000fe20000100a00 */
[----:B---3--:R-:W-:-:S03]  /*39940*/  IMAD.WIDE R140, R205, 0x4, R152 ;  /* 0x00000004cd8c7825 */ /* 0x008fc600078e0298 */
[----:B------:R-:W2:Y:S04]  /*39950*/  LDL.LU.64 R152, [R1+0x2f30] ;  /* 0x002f300001987983 */ /* 0x000ea80000300a00 */
[----:B------:R1:W-:Y:S04]  /*39960*/  STL.64 [R1+0x1770], R142 ;  /* 0x0017708e01007387 */ /* 0x0003e80000100a00 */
[----:B------:R-:W3:Y:S04]  /*39970*/  LDL.LU.64 R226, [R1+0x4e0] ;  /* 0x0004e00001e27983 */ /* 0x000ee80000300a00 */
[----:B------:R-:W3:Y:S04]  /*39980*/  LDL.LU.64 R250, [R1+0x4d8] ;  /* 0x0004d80001fa7983 */ /* 0x000ee80000300a00 */
[----:B------:R4:W-:Y:S01]  /*39990*/  STL.64 [R1+0x1768], R140 ;  /* 0x0017688c01007387 */ /* 0x0009e20000100a00 */
[----:B-1----:R-:W-:-:S03]  /*399a0*/  IMAD.WIDE R142, R205, 0x4, R122 ;  /* 0x00000004cd8e7825 */ /* 0x002fc600078e027a */
[----:B------:R-:W3:Y:S01]  /*399b0*/  LDL.LU.64 R122, [R1+0x2f28] ;  /* 0x002f2800017a7983 */ /* 0x000ee20000300a00 */
[----:B----4-:R-:W-:-:S05]  /*399c0*/  IMAD.WIDE R140, R205, 0x4, R240 ;  /* 0x00000004cd8c7825 */ /* 0x010fca00078e02f0 */
[----:B------:R1:W-:Y:S02]  /*399d0*/  STL.64 [R1+0x1760], R140 ;  /* 0x0017608c01007387 */ /* 0x0003e40000100a00 */
[C---:B-1----:R-:W-:Y:S02]  /*399e0*/  IMAD.WIDE R140, R205.reuse, 0x4, R154 ;  /* 0x00000004cd8c7825 */ /* 0x042fe400078e029a */
[----:B------:R-:W4:Y:S04]  /*399f0*/  LDL.LU.64 R154, [R1+0x2f20] ;  /* 0x002f2000019a7983 */ /* 0x000f280000300a00 */
[----:B------:R1:W-:Y:S04]  /*39a00*/  STL.64 [R1+0x1758], R142 ;  /* 0x0017588e01007387 */ /* 0x0003e80000100a00 */
[----:B------:R-:W3:Y:S04]  /*39a10*/  LDL.LU.64 R242, [R1+0x4c8] ;  /* 0x0004c80001f27983 */ /* 0x000ee80000300a00 */
[----:B------:R-:W3:Y:S01]  /*39a20*/  LDL.LU.64 R240, [R1+0x4c0] ;  /* 0x0004c00001f07983 */ /* 0x000ee20000300a00 */
[----:B------:R-:W-:-:S03]  /*39a30*/  IMAD.WIDE R144, R205, 0x4, R244 ;  /* 0x00000004cd907825 */ /* 0x000fc600078e02f4 */
[----:B------:R2:W-:Y:S01]  /*39a40*/  STL.64 [R1+0x1750], R140 ;  /* 0x0017508c01007387 */ /* 0x0005e20000100a00 */
[----:B-1----:R-:W-:-:S04]  /*39a50*/  IMAD.WIDE R142, R205, 0x4, R218 ;  /* 0x00000004cd8e7825 */ /* 0x002fc800078e02da */
[----:B--2---:R-:W-:-:S05]  /*39a60*/  IMAD.WIDE R140, R205, 0x4, R152 ;  /* 0x00000004cd8c7825 */ /* 0x004fca00078e0298 */
[----:B------:R1:W-:Y:S04]  /*39a70*/  STL.64 [R1+0x10b0], R140 ;  /* 0x0010b08c01007387 */ /* 0x0003e80000100a00 */
[----:B------:R-:W-:Y:S04]  /*39a80*/  STL.64 [R1+0x10a8], R144 ;  /* 0x0010a89001007387 */ /* 0x000fe80000100a00 */
[----:B------:R-:W2:Y:S01]  /*39a90*/  LDL.LU.64 R218, [R1+0x4a8] ;  /* 0x0004a80001da7983 */ /* 0x000ea20000300a00 */
[----:B-1----:R-:W-:-:S03]  /*39aa0*/  IMAD.WIDE R140, R205, 0x4, R210 ;  /* 0x00000004cd8c7825 */ /* 0x002fc600078e02d2 */
[----:B------:R1:W-:Y:S04]  /*39ab0*/  STL.64 [R1+0x10a0], R142 ;  /* 0x0010a08e01007387 */ /* 0x0003e80000100a00 */
[----:B------:R-:W2:Y:S04]  /*39ac0*/  LDL.LU.64 R210, [R1+0x4a0] ;  /* 0x0004a00001d27983 */ /* 0x000ea80000300a00 */
[----:B------:R1:W-:Y:S02]  /*39ad0*/  STL.64 [R1+0x1748], R140 ;  /* 0x0017488c01007387 */ /* 0x0003e40000100a00 */
[----:B-1----:R-:W-:-:S04]  /*39ae0*/  IMAD.WIDE R142, R205, 0x4, R90 ;  /* 0x00000004cd8e7825 */ /* 0x002fc800078e025a */
[----:B------:R-:W-:-:S04]  /*39af0*/  IMAD.WIDE R140, R205, 0x4, R232 ;  /* 0x00000004cd8c7825 */ /* 0x000fc800078e02e8 */
[C---:B----4-:R-:W-:Y:S02]  /*39b00*/  IMAD.WIDE R144, R205.reuse, 0x4, R154 ;  /* 0x00000004cd907825 */ /* 0x050fe400078e029a */
[----:B------:R-:W4:Y:S04]  /*39b10*/  LDL.LU.64 R154, [R1+0x2f18] ;  /* 0x002f1800019a7983 */ /* 0x000f280000300a00 */
[----:B------:R-:W-:Y:S04]  /*39b20*/  STL.64 [R1+0x1740], R144 ;  /* 0x0017409001007387 */ /* 0x000fe80000100a00 */
[----:B------:R-:W2:Y:S04]  /*39b30*/  LDL.LU.64 R90, [R1+0x2f10] ;  /* 0x002f1000015a7983 */ /* 0x000ea80000300a00 */
[----:B------:R1:W-:Y:S02]  /*39b40*/  STL.64 [R1+0x1738], R140 ;  /* 0x0017388c01007387 */ /* 0x0003e40000100a00 */
[----:B-1----:R-:W-:-:S02]  /*39b50*/  IMAD.WIDE R140, R205, 0x4, R156 ;  /* 0x00000004cd8c7825 */ /* 0x002fc400078e029c */
[----:B------:R-:W2:Y:S04]  /*39b60*/  LDL.LU.64 R156, [R1+0x2f08] ;  /* 0x002f0800019c7983 */ /* 0x000ea80000300a00 */
[----:B------:R1:W-:Y:S04]  /*39b70*/  STL.64 [R1+0x1730], R142 ;  /* 0x0017308e01007387 */ /* 0x0003e80000100a00 */
[----:B------:R-:W3:Y:S04]  /*39b80*/  LDL.LU.64 R244, [R1+0x490] ;  /* 0x0004900001f47983 */ /* 0x000ee80000300a00 */
[----:B------:R-:W3:Y:S01]  /*39b90*/  LDL.LU.64 R232, [R1+0x488] ;  /* 0x0004880001e87983 */ /* 0x000ee20000300a00 */
[----:B-1----:R-:W-:-:S03]  /*39ba0*/  IMAD.WIDE R142, R205, 0x4, R214 ;  /* 0x00000004cd8e7825 */ /* 0x002fc600078e02d6 */
[----:B------:R1:W-:Y:S02]  /*39bb0*/  STL.64 [R1+0x1728], R140 ;  /* 0x0017288c01007387 */ /* 0x0003e40000100a00 */
[----:B-1----:R-:W-:-:S04]  /*39bc0*/  IMAD.WIDE R140, R205, 0x4, R212 ;  /* 0x00000004cd8c7825 */ /* 0x002fc800078e02d4 */
[----:B----4-:R-:W-:-:S05]  /*39bd0*/  IMAD.WIDE R144, R205, 0x4, R154 ;  /* 0x00000004cd907825 */ /* 0x010fca00078e029a */
[----:B------:R1:W-:Y:S04]  /*39be0*/  STL.64 [R1+0x1090], R144 ;  /* 0x0010909001007387 */ /* 0x0003e80000100a00 */
[----:B------:R-:W4:Y:S04]  /*39bf0*/  LDL.LU.64 R214, [R1+0x470] ;  /* 0x0004700001d67983 */ /* 0x000f280000300a00 */
[----:B------:R2:W-:Y:S04]  /*39c00*/  STL.64 [R1+0x1088], R142 ;  /* 0x0010888e01007387 */ /* 0x0005e80000100a00 */
[----:B------:R-:W4:Y:S04]  /*39c10*/  LDL.LU.64 R212, [R1+0x468] ;  /* 0x0004680001d47983 */ /* 0x000f280000300a00 */
[----:B------:R-:W-:Y:S01]  /*39c20*/  STL.64 [R1+0x1720], R140 ;  /* 0x0017208c01007387 */ /* 0x000fe20000100a00 */
[----:B-1----:R-:W-:-:S04]  /*39c30*/  IMAD.WIDE R144, R205, 0x4, R248 ;  /* 0x00000004cd907825 */ /* 0x002fc800078e02f8 */
[C---:B--2---:R-:W-:Y:S02]  /*39c40*/  IMAD.WIDE R142, R205.reuse, 0x4, R156 ;  /* 0x00000004cd8e7825 */ /* 0x044fe400078e029c */
[----:B------:R-:W2:Y:S04]  /*39c50*/  LDL.LU.64 R156, [R1+0x2f00] ;  /* 0x002f0000019c7983 */ /* 0x000ea80000300a00 */
[----:B------:R1:W-:Y:S04]  /*39c60*/  STL.64 [R1+0x1718], R142 ;  /* 0x0017188e01007387 */ /* 0x0003e80000100a00 */
[----:B------:R-:W-:Y:S01]  /*39c70*/  STL.64 [R1+0x1710], R144 ;  /* 0x0017109001007387 */ /* 0x000fe20000100a00 */
[----:B-1----:R-:W-:-:S03]  /*39c80*/  IMAD.WIDE R142, R205, 0x4, R158 ;  /* 0x00000004cd8e7825 */ /* 0x002fc600078e029e */
[----:B------:R-:W4:Y:S01]  /*39c90*/  LDL.LU.64 R158, [R1+0x2ef8] ;  /* 0x002ef800019e7983 */ /* 0x000f220000300a00 */
[----:B------:R-:W-:-:S05]  /*39ca0*/  IMAD.WIDE R140, R205, 0x4, R236 ;  /* 0x00000004cd8c7825 */ /* 0x000fca00078e02ec */
[----:B------:R1:W-:Y:S04]  /*39cb0*/  STL.64 [R1+0x1708], R140 ;  /* 0x0017088c01007387 */ /* 0x0003e80000100a00 */
[----:B------:R-:W4:Y:S04]  /*39cc0*/  LDL.LU.64 R236, [R1+0x458] ;  /* 0x0004580001ec7983 */ /* 0x000f280000300a00 */
[----:B------:R3:W-:Y:S01]  /*39cd0*/  STL.64 [R1+0x1700], R142 ;  /* 0x0017008e01007387 */ /* 0x0007e20000100a00 */
[----:B-1----:R-:W-:-:S03]  /*39ce0*/  IMAD.WIDE R140, R205, 0x4, R58 ;  /* 0x00000004cd8c7825 */ /* 0x002fc600078e023a */
[----:B------:R-:W4:Y:S04]  /*39cf0*/  LDL.LU.64 R58, [R1+0x2ef0] ;  /* 0x002ef000013a7983 */ /* 0x000f280000300a00 */
[----:B------:R1:W-:Y:S01]  /*39d00*/  STL.64 [R1+0x16f8], R140 ;  /* 0x0016f88c01007387 */ /* 0x0003e20000100a00 */
[----:B---3--:R-:W-:-:S04]  /*39d10*/  IMAD.WIDE R142, R205, 0x4, R226 ;  /* 0x00000004cd8e7825 */ /* 0x008fc800078e02e2 */
[----:B-1----:R-:W-:-:S04]  /*39d20*/  IMAD.WIDE R140, R205, 0x4, R250 ;  /* 0x00000004cd8c7825 */ /* 0x002fc800078e02fa */
[----:B--2---:R-:W-:-:S05]  /*39d30*/  IMAD.WIDE R144, R205, 0x4, R156 ;  /* 0x00000004cd907825 */ /* 0x004fca00078e029c */
[----:B------:R-:W-:Y:S04]  /*39d40*/  STL.64 [R1+0x1078], R144 ;  /* 0x0010789001007387 */ /* 0x000fe80000100a00 */
[----:B------:R-:W2:Y:S04]  /*39d50*/  LDL.LU.64 R226, [R1+0x438] ;  /* 0x0004380001e27983 */ /* 0x000ea80000300a00 */
[----:B------:R4:W-:Y:S04]  /*39d60*/  STL.64 [R1+0x1070], R142 ;  /* 0x0010708e01007387 */ /* 0x0009e80000100a00 */
[----:B------:R-:W3:Y:S04]  /*39d70*/  LDL.LU.64 R250, [R1+0x430] ;  /* 0x0004300001fa7983 */ /* 0x000ee80000300a00 */
[----:B------:R-:W-:Y:S01]  /*39d80*/  STL.64 [R1+0x16f0], R140 ;  /* 0x0016f08c01007387 */ /* 0x000fe20000100a00 */
[----:B----4-:R-:W-:-:S03]  /*39d90*/  IMAD.WIDE R142, R205, 0x4, R158 ;  /* 0x00000004cd8e7825 */ /* 0x010fc600078e029e */
[----:B------:R-:W4:Y:S01]  /*39da0*/  LDL.LU.64 R158, [R1+0x2ee8] ;  /* 0x002ee800019e7983 */ /* 0x000f220000300a00 */
[----:B------:R-:W-:-:S03]  /*39db0*/  IMAD.WIDE R144, R205, 0x4, R242 ;  /* 0x00000004cd907825 */ /* 0x000fc600078e02f2 */
[----:B------:R1:W-:Y:S04]  /*39dc0*/  STL.64 [R1+0x16e8], R142 ;  /* 0x0016e88e01007387 */ /* 0x0003e80000100a00 */
[----:B------:R-:W-:Y:S01]  /*39dd0*/  STL.64 [R1+0x16e0], R144 ;  /* 0x0016e09001007387 */ /* 0x000fe20000100a00 */
[----:B-1----:R-:W-:-:S03]  /*39de0*/  IMAD.WIDE R142, R205, 0x4, R160 ;  /* 0x00000004cd8e7825 */ /* 0x002fc600078e02a0 */
[----:B------:R-:W2:Y:S01]  /*39df0*/  LDL.LU.64 R160, [R1+0x2ee0] ;  /* 0x002ee00001a07983 */ /* 0x000ea20000300a00 */
[----:B------:R-:W-:-:S05]  /*39e00*/  IMAD.WIDE R140, R205, 0x4, R240 ;  /* 0x00000004cd8c7825 */ /* 0x000fca00078e02f0 */
[----:B------:R1:W-:Y:S04]  /*39e10*/  STL.64 [R1+0x16d8], R140 ;  /* 0x0016d88c01007387 */ /* 0x0003e80000100a00 */
[----:B------:R-:W2:Y:S04]  /*39e20*/  LDL.LU.64 R242, [R1+0x420] ;  /* 0x0004200001f27983 */ /* 0x000ea80000300a00 */
[----:B------:R1:W-:Y:S02]  /*39e30*/  STL.64 [R1+0x16d0], R142 ;  /* 0x0016d08e01007387 */ /* 0x0003e40000100a00 */
[----:B-1----:R-:W-:-:S02]  /*39e40*/  IMAD.WIDE R140, R205, 0x4, R26 ;  /* 0x00000004cd8c7825 */ /* 0x002fc400078e021a */
[----:B------:R-:W3:Y:S04]  /*39e50*/  LDL.LU.64 R26, [R1+0x2ed8] ;  /* 0x002ed800011a7983 */ /* 0x000ee80000300a00 */
[----:B------:R1:W-:Y:S01]  /*39e60*/  STL.64 [R1+0x16c8], R140 ;  /* 0x0016c88c01007387 */ /* 0x0003e20000100a00 */
[----:B------:R-:W-:-:S04]  /*39e70*/  IMAD.WIDE R142, R205, 0x4, R218 ;  /* 0x00000004cd8e7825 */ /* 0x000fc800078e02da */
[----:B-1----:R-:W-:-:S04]  /*39e80*/  IMAD.WIDE R140, R205, 0x4, R210 ;  /* 0x00000004cd8c7825 */ /* 0x002fc800078e02d2 */
[----:B----4-:R-:W-:-:S05]  /*39e90*/  IMAD.WIDE R144, R205, 0x4, R158 ;  /* 0x00000004cd907825 */ /* 0x010fca00078e029e */
[----:B------:R1:W-:Y:S04]  /*39ea0*/  STL.64 [R1+0x1058], R144 ;  /* 0x0010589001007387 */ /* 0x0003e80000100a00 */
[----:B------:R-:W4:Y:S04]  /*39eb0*/  LDL.LU.64 R240, [R1+0x400] ;  /* 0x0004000001f07983 */ /* 0x000f280000300a00 */
[----:B------:R-:W-:Y:S04]  /*39ec0*/  STL.64 [R1+0x1050], R142 ;  /* 0x0010508e01007387 */ /* 0x000fe80000100a00 */
[----:B------:R-:W3:Y:S04]  /*39ed0*/  LDL.LU.64 R210, [R1+0x3f8] ;  /* 0x0003f80001d27983 */ /* 0x000ee80000300a00 */
[----:B------:R2:W-:Y:S01]  /*39ee0*/  STL.64 [R1+0x16c0], R140 ;  /* 0x0016c08c01007387 */ /* 0x0005e20000100a00 */
[----:B-1----:R-:W-:-:S04]  /*39ef0*/  IMAD.WIDE R144, R205, 0x4, R244 ;  /* 0x00000004cd907825 */ /* 0x002fc800078e02f4 */
[C---:B--2---:R-:W-:Y:S02]  /*39f00*/  IMAD.WIDE R140, R205.reuse, 0x4, R160 ;  /* 0x00000004cd8c7825 */ /* 0x044fe400078e02a0 */
[----:B------:R-:W2:Y:S02]  /*39f10*/  LDL.LU.64 R160, [R1+0x2ed0] ;  /* 0x002ed00001a07983 */ /* 0x000ea40000300a00 */
[C---:B------:R-:W-:Y:S02]  /*39f20*/  IMAD.WIDE R142, R205.reuse, 0x4, R162 ;  /* 0x00000004cd8e7825 */ /* 0x040fe400078e02a2 */
[----:B------:R-:W3:Y:S04]  /*39f30*/  LDL.LU.64 R218, [R1+0x3f0] ;  /* 0x0003f00001da7983 */ /* 0x000ee80000300a00 */
[----:B------:R1:W-:Y:S04]  /*39f40*/  STL.64 [R1+0x16b8], R140 ;  /* 0x0016b88c01007387 */ /* 0x0003e80000100a00 */
[----:B------:R-:W-:Y:S04]  /*39f50*/  STL.64 [R1+0x16b0], R144 ;  /* 0x0016b09001007387 */ /* 0x000fe80000100a00 */
[----:B------:R-:W3:Y:S01]  /*39f60*/  LDL.LU.64 R162, [R1+0x2ec8] ;  /* 0x002ec80001a27983 */ /* 0x000ee20000300a00 */
[----:B-1----:R-:W-:-:S05]  /*39f70*/  IMAD.WIDE R140, R205, 0x4, R232 ;  /* 0x00000004cd8c7825 */ /* 0x002fca00078e02e8 */
[----:B------:R1:W-:Y:S02]  /*39f80*/  STL.64 [R1+0x16a8], R140 ;  /* 0x0016a88c01007387 */ /* 0x0003e40000100a00 */
[C---:B-1----:R-:W-:Y:S02]  /*39f90*/  IMAD.WIDE R140, R205.reuse, 0x4, R10 ;  /* 0x00000004cd8c7825 */ /* 0x042fe400078e020a */
[----:B------:R-:W4:Y:S04]  /*39fa0*/  LDL.LU.64 R10, [R1+0x2ec0] ;  /* 0x002ec000010a7983 */ /* 0x000f280000300a00 */
[----:B------:R1:W-:Y:S04]  /*39fb0*/  STL.64 [R1+0x16a0], R142 ;  /* 0x0016a08e01007387 */ /* 0x0003e80000100a00 */
[----:B------:R1:W-:Y:S02]  /*39fc0*/  STL.64 [R1+0x1698], R140 ;  /* 0x0016988c01007387 */ /* 0x0003e40000100a00 */
[----:B-1----:R-:W-:-:S04]  /*39fd0*/  IMAD.WIDE R142, R205, 0x4, R214 ;  /* 0x00000004cd8e7825 */ /* 0x002fc800078e02d6 */
[----:B------:R-:W-:-:S04]  /*39fe0*/  IMAD.WIDE R140, R205, 0x4, R212 ;  /* 0x00000004cd8c7825 */ /* 0x000fc800078e02d4 */
[----:B--2---:R-:W-:-:S05]  /*39ff0*/  IMAD.WIDE R144, R205, 0x4, R160 ;  /* 0x00000004cd907825 */ /* 0x004fca00078e02a0 */
[----:B------:R-:W-:Y:S04]  /*3a000*/  STL.64 [R1+0x1030], R144 ;  /* 0x0010309001007387 */ /* 0x000fe80000100a00 */
[----:B------:R-:W2:Y:S04]  /*3a010*/  LDL.LU.64 R232, [R1+0x3c8] ;  /* 0x0003c80001e87983 */ /* 0x000ea80000300a00 */
[----:B------:R1:W-:Y:S04]  /*3a020*/  STL.64 [R1+0x1028], R142 ;  /* 0x0010288e01007387 */ /* 0x0003e80000100a00 */
[----:B------:R-:W2:Y:S04]  /*3a030*/  LDL.LU.64 R214, [R1+0x3c0] ;  /* 0x0003c00001d67983 */ /* 0x000ea80000300a00 */
[----:B------:R3:W-:Y:S01]  /*3a040*/  STL.64 [R1+0x1690], R140 ;  /* 0x0016908c01007387 */ /* 0x0007e20000100a00 */
[----:B-1----:R-:W-:-:S04]  /*3a050*/  IMAD.WIDE R142, R205, 0x4, R236 ;  /* 0x00000004cd8e7825 */ /* 0x002fc800078e02ec */
[C---:B---3--:R-:W-:Y:S02]  /*3a060*/  IMAD.WIDE R140, R205.reuse, 0x4, R162 ;  /* 0x00000004cd8c7825 */ /* 0x048fe400078e02a2 */
[----:B------:R-:W3:Y:S04]  /*3a070*/  LDL.LU.64 R162, [R1+0x2eb8] ;  /* 0x002eb80001a27983 */ /* 0x000ee80000300a00 */
[----:B------:R-:W2:Y:S04]  /*3a080*/  LDL.LU.64 R212, [R1+0x3b8] ;  /* 0x0003b80001d47983 */ /* 0x000ea80000300a00 */
[----:B------:R1:W-:Y:S02]  /*3a090*/  STL.64 [R1+0x1688], R140 ;  /* 0x0016888c01007387 */ /* 0x0003e40000100a00 */
[----:B-1----:R-:W-:-:S02]  /*3a0a0*/  IMAD.WIDE R140, R205, 0x4, R26 ;  /* 0x00000004cd8c7825 */ /* 0x002fc400078e021a */
[----:B------:R-:W2:Y:S04]  /*3a0b0*/  LDL.LU.64 R26, [R1+0x2eb0] ;  /* 0x002eb000011a7983 */ /* 0x000ea80000300a00 */
[----:B------:R1:W-:Y:S02]  /*3a0c0*/  STL.64 [R1+0x1680], R142 ;  /* 0x0016808e01007387 */ /* 0x0003e40000100a00 */
[C---:B-1----:R-:W-:Y:S02]  /*3a0d0*/  IMAD.WIDE R142, R205.reuse, 0x4, R164 ;  /* 0x00000004cd8e7825 */ /* 0x042fe400078e02a4 */
[----:B------:R-:W2:Y:S04]  /*3a0e0*/  LDL.LU.64 R164, [R1+0x2ea8] ;  /* 0x002ea80001a47983 */ /* 0x000ea80000300a00 */
[----:B------:R1:W-:Y:S02]  /*3a0f0*/  STL.64 [R1+0x1678], R140 ;  /* 0x0016788c01007387 */ /* 0x0003e40000100a00 */
[----:B-1----:R-:W-:-:S02]  /*3a100*/  IMAD.WIDE R140, R205, 0x4, R42 ;  /* 0x00000004cd8c7825 */ /* 0x002fc400078e022a */
[----:B------:R-:W4:Y:S04]  /*3a110*/  LDL.LU.64 R42, [R1+0x2ea0] ;  /* 0x002ea000012a7983 */ /* 0x000f280000300a00 */
[----:B------:R1:W-:Y:S04]  /*3a120*/  STL.64 [R1+0x1670], R142 ;  /* 0x0016708e01007387 */ /* 0x0003e80000100a00 */
[----:B------:R1:W-:Y:S02]  /*3a130*/  STL.64 [R1+0x1668], R140 ;  /* 0x0016688c01007387 */ /* 0x0003e40000100a00 */
[----:B-1----:R-:W-:-:S04]  /*3a140*/  IMAD.WIDE R142, R205, 0x4, R226 ;  /* 0x00000004cd8e7825 */ /* 0x002fc800078e02e2 */
[----:B------:R-:W-:-:S04]  /*3a150*/  IMAD.WIDE R140, R205, 0x4, R250 ;  /* 0x00000004cd8c7825 */ /* 0x000fc800078e02fa */
[----:B---3--:R-:W-:-:S05]  /*3a160*/  IMAD.WIDE R144, R205, 0x4, R162 ;  /* 0x00000004cd907825 */ /* 0x008fca00078e02a2 */
[----:B------:R-:W-:Y:S04]  /*3a170*/  STL.64 [R1+0x1008], R144 ;  /* 0x0010089001007387 */ /* 0x000fe80000100a00 */
[----:B------:R-:W3:Y:S04]  /*3a180*/  LDL.LU.64 R236, [R1+0x390] ;  /* 0x0003900001ec7983 */ /* 0x000ee80000300a00 */
[----:B------:R-:W-:Y:S04]  /*3a190*/  STL.64 [R1+0x1000], R142 ;  /* 0x0010008e01007387 */ /* 0x000fe80000100a00 */
[----:B------:R-:W3:Y:S04]  /*3a1a0*/  LDL.LU.64 R250, [R1+0x388] ;  /* 0x0003880001fa7983 */ /* 0x000ee80000300a00 */
[----:B------:R1:W-:Y:S02]  /*3a1b0*/  STL.64 [R1+0x1660], R140 ;  /* 0x0016608c01007387 */ /* 0x0003e40000100a00 */
[----:B-1----:R-:W-:-:S04]  /*3a1c0*/  IMAD.WIDE R140, R205, 0x4, R242 ;  /* 0x00000004cd8c7825 */ /* 0x002fc800078e02f2 */
[C---:B--2---:R-:W-:Y:S02]  /*3a1d0*/  IMAD.WIDE R142, R205.reuse, 0x4, R164 ;  /* 0x00000004cd8e7825 */ /* 0x044fe400078e02a4 */
[----:B------:R-:W2:Y:S04]  /*3a1e0*/  LDL.LU.64 R164, [R1+0x2e98] ;  /* 0x002e980001a47983 */ /* 0x000ea80000300a00 */
[----:B------:R-:W3:Y:S04]  /*3a1f0*/  LDL.LU.64 R226, [R1+0x380] ;  /* 0x0003800001e27983 */ /* 0x000ee80000300a00 */
[----:B------:R1:W-:Y:S02]  /*3a200*/  STL.64 [R1+0x1658], R142 ;  /* 0x0016588e01007387 */ /* 0x0003e40000100a00 */
[----:B-1----:R-:W-:-:S02]  /*3a210*/  IMAD.WIDE R142, R205, 0x4, R58 ;  /* 0x00000004cd8e7825 */ /* 0x002fc400078e023a */
[----:B------:R-:W3:Y:S04]  /*3a220*/  LDL.LU.64 R58, [R1+0x2e90] ;  /* 0x002e9000013a7983 */ /* 0x000ee80000300a00 */
[----:B------:R1:W-:Y:S02]  /*3a230*/  STL.64 [R1+0x1650], R140 ;  /* 0x0016508c01007387 */ /* 0x0003e40000100a00 */
[C---:B-1----:R-:W-:Y:S02]  /*3a240*/  IMAD.WIDE R140, R205.reuse, 0x4, R166 ;  /* 0x00000004cd8c7825 */ /* 0x042fe400078e02a6 */
[----:B------:R-:W3:Y:S04]  /*3a250*/  LDL.LU.64 R166, [R1+0x2e88] ;  /* 0x002e880001a67983 */ /* 0x000ee80000300a00 */
[----:B------:R1:W-:Y:S02]  /*3a260*/  STL.64 [R1+0x1648], R142 ;  /* 0x0016488e01007387 */ /* 0x0003e40000100a00 */
[----:B-1----:R-:W-:-:S02]  /*3a270*/  IMAD.WIDE R142, R205, 0x4, R74 ;  /* 0x00000004cd8e7825 */ /* 0x002fc400078e024a */
[----:B------:R-:W3:Y:S04]  /*3a280*/  LDL.LU.64 R74, [R1+0x2e80] ;  /* 0x002e8000014a7983 */ /* 0x000ee80000300a00 */
[----:B------:R4:W-:Y:S04]  /*3a290*/  STL.64 [R1+0x1640], R140 ;  /* 0x0016408c01007387 */ /* 0x0009e80000100a00 */
[----:B------:R1:W-:Y:S01]  /*3a2a0*/  STL.64 [R1+0x1638], R142 ;  /* 0x0016388e01007387 */ /* 0x0003e20000100a00 */
[----:B----4-:R-:W-:-:S04]  /*3a2b0*/  IMAD.WIDE R140, R205, 0x4, R240 ;  /* 0x00000004cd8c7825 */ /* 0x010fc800078e02f0 */
[----:B-1----:R-:W-:-:S04]  /*3a2c0*/  IMAD.WIDE R142, R205, 0x4, R210 ;  /* 0x00000004cd8e7825 */ /* 0x002fc800078e02d2 */
[----:B--2---:R-:W-:-:S05]  /*3a2d0*/  IMAD.WIDE R144, R205, 0x4, R164 ;  /* 0x00000004cd907825 */ /* 0x004fca00078e02a4 */
[----:B------:R-:W-:Y:S04]  /*3a2e0*/  STL.64 [R1+0xfd8], R144 ;  /* 0x000fd89001007387 */ /* 0x000fe80000100a00 */
[----:B------:R-:W2:Y:S04]  /*3a2f0*/  LDL.LU.64 R210, [R1+0x358] ;  /* 0x0003580001d27983 */ /* 0x000ea80000300a00 */
[----:B------:R1:W-:Y:S04]  /*3a300*/  STL.64 [R1+0xfd0], R140 ;  /* 0x000fd08c01007387 */ /* 0x0003e80000100a00 */
[----:B------:R3:W-:Y:S01]  /*3a310*/  STL.64 [R1+0x1630], R142 ;  /* 0x0016308e01007387 */ /* 0x0007e20000100a00 */
[----:B-1----:R-:W-:-:S04]  /*3a320*/  IMAD.WIDE R140, R205, 0x4, R218 ;  /* 0x00000004cd8c7825 */ /* 0x002fc800078e02da */
[C---:B---3--:R-:W-:Y:S02]  /*3a330*/  IMAD.WIDE R142, R205.reuse, 0x4, R166 ;  /* 0x00000004cd8e7825 */ /* 0x048fe400078e02a6 */
[----:B------:R-:W3:Y:S04]  /*3a340*/  LDL.LU.64 R166, [R1+0x2e78] ;  /* 0x002e780001a67983 */ /* 0x000ee80000300a00 */
[----:B------:R1:W-:Y:S02]  /*3a350*/  STL.64 [R1+0x1628], R140 ;  /* 0x0016288c01007387 */ /* 0x0003e40000100a00 */
[C---:B-1----:R-:W-:Y:S02]  /*3a360*/  IMAD.WIDE R140, R205.reuse, 0x4, R90 ;  /* 0x00000004cd8c7825 */ /* 0x042fe400078e025a */
[----:B------:R-:W4:Y:S04]  /*3a370*/  LDL.LU.64 R90, [R1+0x2e70] ;  /* 0x002e7000015a7983 */ /* 0x000f280000300a00 */
[----:B------:R1:W-:Y:S04]  /*3a380*/  STL.64 [R1+0x1620], R142 ;  /* 0x0016208e01007387 */ /* 0x0003e80000100a00 */
[----:B------:R-:W2:Y:S04]  /*3a390*/  LDL.LU.64 R244, [R1+0x350] ;  /* 0x0003500001f47983 */ /* 0x000ea80000300a00 */
[----:B------:R1:W-:Y:S02]  /*3a3a0*/  STL.64 [R1+0x1618], R140 ;  /* 0x0016188c01007387 */ /* 0x0003e40000100a00 */
[----:B-1----:R-:W-:-:S02]  /*3a3b0*/  IMAD.WIDE R142, R205, 0x4, R168 ;  /* 0x00000004cd8e7825 */ /* 0x002fc400078e02a8 */
[----:B------:R-:W2:Y:S04]  /*3a3c0*/  LDL.LU.64 R168, [R1+0x2e68] ;  /* 0x002e680001a87983 */ /* 0x000ea80000300a00 */
[----:B------:R-:W4:Y:S01]  /*3a3d0*/  LDL.LU.64 R218, [R1+0x340] ;  /* 0x0003400001da7983 */ /* 0x000f220000300a00 */
[----:B------:R-:W-:-:S03]  /*3a3e0*/  IMAD.WIDE R140, R205, 0x4, R106 ;  /* 0x00000004cd8c7825 */ /* 0x000fc600078e026a */
[----:B------:R1:W-:Y:S04]  /*3a3f0*/  STL.64 [R1+0x1610], R142 ;  /* 0x0016108e01007387 */ /* 0x0003e80000100a00 */
[----:B------:R-:W4:Y:S04]  /*3a400*/  LDL.LU.64 R106, [R1+0x2e60] ;  /* 0x002e6000016a7983 */ /* 0x000f280000300a00 */
[----:B------:R1:W-:Y:S02]  /*3a410*/  STL.64 [R1+0x1608], R140 ;  /* 0x0016088c01007387 */ /* 0x0003e40000100a00 */
[----:B-1----:R-:W-:-:S04]  /*3a420*/  IMAD.WIDE R142, R205, 0x4, R232 ;  /* 0x00000004cd8e7825 */ /* 0x002fc800078e02e8 */
[----:B------:R-:W-:-:S04]  /*3a430*/  IMAD.WIDE R140, R205, 0x4, R214 ;  /* 0x00000004cd8c7825 */ /* 0x000fc800078e02d6 */
[----:B---3--:R-:W-:-:S05]  /*3a440*/  IMAD.WIDE R144, R205, 0x4, R166 ;  /* 0x00000004cd907825 */ /* 0x008fca00078e02a6 */
[----:B------:R-:W-:Y:S04]  /*3a450*/  STL.64 [R1+0xfc0], R144 ;  /* 0x000fc09001007387 */ /* 0x000fe80000100a00 */
[----:B------:R-:W3:Y:S04]  /*3a460*/  LDL.LU.64 R214, [R1+0x320] ;  /* 0x0003200001d67983 */ /* 0x000ee80000300a00 */
[----:B------:R1:W-:Y:S04]  /*3a470*/  STL.64 [R1+0xfb8], R142 ;  /* 0x000fb88e01007387 */ /* 0x0003e80000100a00 */
[----:B------:R2:W-:Y:S01]  /*3a480*/  STL.64 [R1+0x1600], R140 ;  /* 0x0016008c01007387 */ /* 0x0005e20000100a00 */
[----:B-1----:R-:W-:-:S04]  /*3a490*/  IMAD.WIDE R142, R205, 0x4, R212 ;  /* 0x00000004cd8e7825 */ /* 0x002fc800078e02d4 */
[C---:B--2---:R-:W-:Y:S02]  /*3a4a0*/  IMAD.WIDE R140, R205.reuse, 0x4, R168 ;  /* 0x00000004cd8c7825 */ /* 0x044fe400078e02a8 */
[----:B------:R-:W2:Y:S04]  /*3a4b0*/  LDL.LU.64 R168, [R1+0x2e58] ;  /* 0x002e580001a87983 */ /* 0x000ea80000300a00 */
[----:B------:R1:W-:Y:S04]  /*3a4c0*/  STL.64 [R1+0x15f8], R142 ;  /* 0x0015f88e01007387 */ /* 0x0003e80000100a00 */
[----:B------:R-:W3:Y:S04]  /*3a4d0*/  LDL.LU.64 R232, [R1+0x318] ;  /* 0x0003180001e87983 */ /* 0x000ee80000300a00 */
[----:B------:R-:W3:Y:S04]  /*3a4e0*/  LDL.LU.64 R212, [R1+0x310] ;  /* 0x0003100001d47983 */ /* 0x000ee80000300a00 */
[----:B------:R4:W-:Y:S01]  /*3a4f0*/  STL.64 [R1+0x15f0], R140 ;  /* 0x0015f08c01007387 */ /* 0x0009e20000100a00 */
[----:B-1----:R-:W-:-:S04]  /*3a500*/  IMAD.WIDE R142, R205, 0x4, R170 ;  /* 0x00000004cd8e7825 */ /* 0x002fc800078e02aa */
[C---:B----4-:R-:W-:Y:S02]  /*3a510*/  IMAD.WIDE R140, R205.reuse, 0x4, R122 ;  /* 0x00000004cd8c7825 */ /* 0x050fe400078e027a */
[----:B------:R-:W4:Y:S04]  /*3a520*/  LDL.LU.64 R122, [R1+0x2e50] ;  /* 0x002e5000017a7983 */ /* 0x000f280000300a00 */
[----:B------:R-:W3:Y:S04]  /*3a530*/  LDL.LU.64 R170, [R1+0x2e48] ;  /* 0x002e480001aa7983 */ /* 0x000ee80000300a00 */
[----:B------:R1:W-:Y:S02]  /*3a540*/  STL.64 [R1+0x15e8], R140 ;  /* 0x0015e88c01007387 */ /* 0x0003e40000100a00 */
[----:B-1----:R-:W-:-:S02]  /*3a550*/  IMAD.WIDE R140, R205, 0x4, R136 ;  /* 0x00000004cd8c7825 */ /* 0x002fc400078e0288 */
        /* <DEDUP_REMOVED lines=13> */
[----:B------:R1:W-:Y:S04]  /*3a630*/  STL.64 [R1+0x15c8], R142 ;  /* 0x0015c88e01007387 */ /* 0x0003e80000100a00 */
[----:B------:R-:W2:Y:S04]  /*3a640*/  LDL.LU.64 R242, [R1+0x2e0] ;  /* 0x0002e00001f27983 */ /* 0x000ea80000300a00 */
[----:B------:R4:W-:Y:S01]  /*3a650*/  STL.64 [R1+0x15c0], R140 ;  /* 0x0015c08c01007387 */ /* 0x0009e20000100a00 */
[----:B-1----:R-:W-:-:S03]  /*3a660*/  IMAD.WIDE R142, R205, 0x4, R50 ;  /* 0x00000004cd8e7825 */ /* 0x002fc600078e0232 */
[----:B------:R-:W2:Y:S04]  /*3a670*/  LDL.LU.64 R50, [R1+0x2e30] ;  /* 0x002e300001327983 */ /* 0x000ea80000300a00 */
[----:B------:R-:W2:Y:S01]  /*3a680*/  LDL.LU.64 R240, [R1+0x2d0] ;  /* 0x0002d00001f07983 */ /* 0x000ea20000300a00 */
[----:B----4-:R-:W-:-:S03]  /*3a690*/  IMAD.WIDE R140, R205, 0x4, R172 ;  /* 0x00000004cd8c7825 */ /* 0x010fc600078e02ac */
[----:B------:R-:W-:Y:S04]  /*3a6a0*/  STL.64 [R1+0x15b8], R142 ;  /* 0x0015b88e01007387 */ /* 0x000fe80000100a00 */
[----:B------:R-:W4:Y:S01]  /*3a6b0*/  LDL.LU.64 R172, [R1+0x2e28] ;  /* 0x002e280001ac7983 */ /* 0x000f220000300a00 */
[----:B------:R-:W-:-:S03]  /*3a6c0*/  IMAD.WIDE R144, R205, 0x4, R18 ;  /* 0x00000004cd907825 */ /* 0x000fc600078e0212 */
[----:B------:R-:W2:Y:S04]  /*3a6d0*/  LDL.LU.64 R18, [R1+0x2e20] ;  /* 0x002e200001127983 */ /* 0x000ea80000300a00 */
[----:B------:R1:W-:Y:S04]  /*3a6e0*/  STL.64 [R1+0x15b0], R140 ;  /* 0x0015b08c01007387 */ /* 0x0003e80000100a00 */
[----:B------:R-:W-:Y:S04]  /*3a6f0*/  STL.64 [R1+0x15a8], R144 ;  /* 0x0015a89001007387 */ /* 0x000fe80000100a00 */
[----:B------:R-:W2:Y:S01]  /*3a700*/  LDL.LU.64 R236, [R1+0x2b0] ;  /* 0x0002b00001ec7983 */ /* 0x000ea20000300a00 */
[----:B-1----:R-:W-:-:S04]  /*3a710*/  IMAD.WIDE R140, R205, 0x4, R210 ;  /* 0x00000004cd8c7825 */ /* 0x002fc800078e02d2 */
[----:B---3--:R-:W-:-:S05]  /*3a720*/  IMAD.WIDE R142, R205, 0x4, R170 ;  /* 0x00000004cd8e7825 */ /* 0x008fca00078e02aa */
[----:B------:R-:W-:Y:S04]  /*3a730*/  STL.64 [R1+0xf68], R142 ;  /* 0x000f688e01007387 */ /* 0x000fe80000100a00 */
[----:B------:R-:W3:Y:S04]  /*3a740*/  LDL.LU.64 R226, [R1+0x2a8] ;  /* 0x0002a80001e27983 */ /* 0x000ee80000300a00 */
[----:B------:R1:W-:Y:S04]  /*3a750*/  STL.64 [R1+0xf60], R140 ;  /* 0x000f608c01007387 */ /* 0x0003e80000100a00 */
[----:B------:R-:W2:Y:S01]  /*3a760*/  LDL.LU.64 R210, [R1+0x2a0] ;  /* 0x0002a00001d27983 */ /* 0x000ea20000300a00 */
[----:B-1----:R-:W-:-:S04]  /*3a770*/  IMAD.WIDE R140, R205, 0x4, R244 ;  /* 0x00000004cd8c7825 */ /* 0x002fc800078e02f4 */
[C---:B----4-:R-:W-:Y:S02]  /*3a780*/  IMAD.WIDE R144, R205.reuse, 0x4, R172 ;  /* 0x00000004cd907825 */ /* 0x050fe400078e02ac */
[----:B------:R-:W4:Y:S04]  /*3a790*/  LDL.LU.64 R172, [R1+0x2e18] ;  /* 0x002e180001ac7983 */ /* 0x000f280000300a00 */
[----:B------:R1:W-:Y:S01]  /*3a7a0*/  STL.64 [R1+0x15a0], R140 ;  /* 0x0015a08c01007387 */ /* 0x0003e20000100a00 */
[----:B------:R-:W-:-:S03]  /*3a7b0*/  IMAD.WIDE R142, R205, 0x4, R32 ;  /* 0x00000004cd8e7825 */ /* 0x000fc600078e0220 */
[----:B------:R-:W-:Y:S04]  /*3a7c0*/  STL.64 [R1+0x1598], R144 ;  /* 0x0015989001007387 */ /* 0x000fe80000100a00 */
[----:B------:R-:W2:Y:S01]  /*3a7d0*/  LDL.LU.64 R32, [R1+0x2e10] ;  /* 0x002e100001207983 */ /* 0x000ea20000300a00 */
[----:B-1----:R-:W-:-:S05]  /*3a7e0*/  IMAD.WIDE R140, R205, 0x4, R218 ;  /* 0x00000004cd8c7825 */ /* 0x002fca00078e02da */
[----:B------:R1:W-:Y:S02]  /*3a7f0*/  STL.64 [R1+0x1590], R140 ;  /* 0x0015908c01007387 */ /* 0x0003e40000100a00 */
[C---:B-1----:R-:W-:Y:S02]  /*3a800*/  IMAD.WIDE R140, R205.reuse, 0x4, R174 ;  /* 0x00000004cd8c7825 */ /* 0x042fe400078e02ae */
[----:B------:R-:W2:Y:S02]  /*3a810*/  LDL.LU.64 R174, [R1+0x2e08] ;  /* 0x002e080001ae7983 */ /* 0x000ea40000300a00 */
[C---:B------:R-:W-:Y:S02]  /*3a820*/  IMAD.WIDE R144, R205.reuse, 0x4, R16 ;  /* 0x00000004cd907825 */ /* 0x040fe400078e0210 */
[----:B------:R-:W-:Y:S04]  /*3a830*/  STL.64 [R1+0x1588], R142 ;  /* 0x0015888e01007387 */ /* 0x000fe80000100a00 */
[----:B------:R-:W3:Y:S04]  /*3a840*/  LDL.LU.64 R16, [R1+0x2e00] ;  /* 0x002e000001107983 */ /* 0x000ee80000300a00 */
[----:B------:R1:W-:Y:S04]  /*3a850*/  STL.64 [R1+0x1580], R140 ;  /* 0x0015808c01007387 */ /* 0x0003e80000100a00 */
[----:B------:R1:W-:Y:S04]  /*3a860*/  STL.64 [R1+0x1578], R144 ;  /* 0x0015789001007387 */ /* 0x0003e80000100a00 */
[----:B------:R-:W3:Y:S01]  /*3a870*/  LDL.LU.64 R218, [R1+0x278] ;  /* 0x0002780001da7983 */ /* 0x000ee20000300a00 */
[----:B-1----:R-:W-:-:S04]  /*3a880*/  IMAD.WIDE R140, R205, 0x4, R214 ;  /* 0x00000004cd8c7825 */ /* 0x002fc800078e02d6 */
[----:B------:R-:W-:-:S04]  /*3a890*/  IMAD.WIDE R144, R205, 0x4, R232 ;  /* 0x00000004cd907825 */ /* 0x000fc800078e02e8 */
[----:B----4-:R-:W-:-:S05]  /*3a8a0*/  IMAD.WIDE R142, R205, 0x4, R172 ;  /* 0x00000004cd8e7825 */ /* 0x010fca00078e02ac */
[----:B------:R1:W-:Y:S04]  /*3a8b0*/  STL.64 [R1+0xf40], R142 ;  /* 0x000f408e01007387 */ /* 0x0003e80000100a00 */
[----:B------:R-:W4:Y:S04]  /*3a8c0*/  LDL.LU.64 R214, [R1+0x270] ;  /* 0x0002700001d67983 */ /* 0x000f280000300a00 */
[----:B------:R2:W-:Y:S01]  /*3a8d0*/  STL.64 [R1+0xf38], R140 ;  /* 0x000f388c01007387 */ /* 0x0005e20000100a00 */
[----:B-1----:R-:W-:-:S03]  /*3a8e0*/  IMAD.WIDE R142, R205, 0x4, R212 ;  /* 0x00000004cd8e7825 */ /* 0x002fc600078e02d4 */
[----:B------:R-:W-:Y:S01]  /*3a8f0*/  STL.64 [R1+0x1570], R144 ;  /* 0x0015709001007387 */ /* 0x000fe20000100a00 */
[----:B--2---:R-:W-:-:S03]  /*3a900*/  IMAD.WIDE R140, R205, 0x4, R174 ;  /* 0x00000004cd8c7825 */ /* 0x004fc600078e02ae */
[----:B------:R-:W2:Y:S04]  /*3a910*/  LDL.LU.64 R174, [R1+0x2df8] ;  /* 0x002df80001ae7983 */ /* 0x000ea80000300a00 */
[----:B------:R1:W-:Y:S02]  /*3a920*/  STL.64 [R1+0x1568], R142 ;  /* 0x0015688e01007387 */ /* 0x0003e40000100a00 */
[C---:B-1----:R-:W-:Y:S02]  /*3a930*/  IMAD.WIDE R142, R205.reuse, 0x4, R78 ;  /* 0x00000004cd8e7825 */ /* 0x042fe400078e024e */
[----:B------:R-:W3:Y:S04]  /*3a940*/  LDL.LU.64 R78, [R1+0x2df0] ;  /* 0x002df000014e7983 */ /* 0x000ee80000300a00 */
[----:B------:R1:W-:Y:S04]  /*3a950*/  STL.64 [R1+0x1560], R140 ;  /* 0x0015608c01007387 */ /* 0x0003e80000100a00 */
[----:B------:R-:W3:Y:S04]  /*3a960*/  LDL.LU.64 R232, [R1+0x260] ;  /* 0x0002600001e87983 */ /* 0x000ee80000300a00 */
[----:B------:R-:W-:Y:S01]  /*3a970*/  STL.64 [R1+0x1558], R142 ;  /* 0x0015588e01007387 */ /* 0x000fe20000100a00 */
[----:B-1----:R-:W-:-:S03]  /*3a980*/  IMAD.WIDE R140, R205, 0x4, R176 ;  /* 0x00000004cd8c7825 */ /* 0x002fc600078e02b0 */
[----:B------:R-:W3:Y:S01]  /*3a990*/  LDL.LU.64 R176, [R1+0x2de8] ;  /* 0x002de80001b07983 */ /* 0x000ee20000300a00 */
[----:B------:R-:W-:-:S03]  /*3a9a0*/  IMAD.WIDE R144, R205, 0x4, R14 ;  /* 0x00000004cd907825 */ /* 0x000fc600078e020e */
[----:B------:R-:W4:Y:S04]  /*3a9b0*/  LDL.LU.64 R14, [R1+0x2de0] ;  /* 0x002de000010e7983 */ /* 0x000f280000300a00 */
[----:B------:R1:W-:Y:S04]  /*3a9c0*/  STL.64 [R1+0x1550], R140 ;  /* 0x0015508c01007387 */ /* 0x0003e80000100a00 */
[----:B------:R-:W-:Y:S04]  /*3a9d0*/  STL.64 [R1+0x1548], R144 ;  /* 0x0015489001007387 */ /* 0x000fe80000100a00 */
[----:B------:R-:W4:Y:S01]  /*3a9e0*/  LDL.LU.64 R212, [R1+0x240] ;  /* 0x0002400001d47983 */ /* 0x000f220000300a00 */
[----:B-1----:R-:W-:-:S04]  /*3a9f0*/  IMAD.WIDE R140, R205, 0x4, R250 ;  /* 0x00000004cd8c7825 */ /* 0x002fc800078e02fa */
[----:B--2---:R-:W-:-:S05]  /*3aa00*/  IMAD.WIDE R142, R205, 0x4, R174 ;  /* 0x00000004cd8e7825 */ /* 0x004fca00078e02ae */
[----:B------:R-:W-:Y:S04]  /*3aa10*/  STL.64 [R1+0xf20], R142 ;  /* 0x000f208e01007387 */ /* 0x000fe80000100a00 */
[----:B------:R-:W2:Y:S04]  /*3aa20*/  LDL.LU.64 R250, [R1+0x238] ;  /* 0x0002380001fa7983 */ /* 0x000ea80000300a00 */
[----:B------:R1:W-:Y:S02]  /*3aa30*/  STL.64 [R1+0xf10], R140 ;  /* 0x000f108c01007387 */ /* 0x0003e40000100a00 */
[----:B-1----:R-:W-:-:S04]  /*3aa40*/  IMAD.WIDE R140, R205, 0x4, R242 ;  /* 0x00000004cd8c7825 */ /* 0x002fc800078e02f2 */
[----:B------:R-:W-:-:S04]  /*3aa50*/  IMAD.WIDE R142, R205, 0x4, R188 ;  /* 0x00000004cd8e7825 */ /* 0x000fc800078e02bc */
[C---:B---3--:R-:W-:Y:S02]  /*3aa60*/  IMAD.WIDE R144, R205.reuse, 0x4, R176 ;  /* 0x00000004cd907825 */ /* 0x048fe400078e02b0 */
[----:B------:R-:W3:Y:S04]  /*3aa70*/  LDL.LU.64 R176, [R1+0x2dd8] ;  /* 0x002dd80001b07983 */ /* 0x000ee80000300a00 */
[----:B------:R1:W-:Y:S04]  /*3aa80*/  STL.64 [R1+0x1110], R140 ;  /* 0x0011108c01007387 */ /* 0x0003e80000100a00 */
        /* <DEDUP_REMOVED lines=8> */
[----:B------:R-:W4:Y:S04]  /*3ab10*/  LDL.LU.64 R186, [R1+0x2dc0] ;  /* 0x002dc00001ba7983 */ /* 0x000f280000300a00 */
[----:B------:R1:W-:Y:S04]  /*3ab20*/  STL.64 [R1+0x1098], R140 ;  /* 0x0010988c01007387 */ /* 0x0003e80000100a00 */
[----:B------:R1:W-:Y:S02]  /*3ab30*/  STL.64 [R1+0x1080], R144 ;  /* 0x0010809001007387 */ /* 0x0003e40000100a00 */
[----:B-1----:R-:W-:-:S04]  /*3ab40*/  IMAD.WIDE R140, R205, 0x4, R236 ;  /* 0x00000004cd8c7825 */ /* 0x002fc800078e02ec */
[----:B------:R-:W-:-:S04]  /*3ab50*/  IMAD.WIDE R144, R205, 0x4, R226 ;  /* 0x00000004cd907825 */ /* 0x000fc800078e02e2 */
[----:B---3--:R-:W-:-:S05]  /*3ab60*/  IMAD.WIDE R142, R205, 0x4, R176 ;  /* 0x00000004cd8e7825 */ /* 0x008fca00078e02b0 */
[----:B------:R1:W-:Y:S04]  /*3ab70*/  STL.64 [R1+0xee8], R142 ;  /* 0x000ee88e01007387 */ /* 0x0003e80000100a00 */
[----:B------:R2:W-:Y:S04]  /*3ab80*/  STL.64 [R1+0xee0], R140 ;  /* 0x000ee08c01007387 */ /* 0x0005e80000100a00 */
[----:B------:R-:W-:Y:S01]  /*3ab90*/  STL.64 [R1+0x1068], R144 ;  /* 0x0010689001007387 */ /* 0x000fe20000100a00 */
[----:B-1----:R-:W-:-:S04]  /*3aba0*/  IMAD.WIDE R142, R205, 0x4, R210 ;  /* 0x00000004cd8e7825 */ /* 0x002fc800078e02d2 */
[C---:B--2---:R-:W-:Y:S02]  /*3abb0*/  IMAD.WIDE R140, R205.reuse, 0x4, R178 ;  /* 0x00000004cd8c7825 */ /* 0x044fe400078e02b2 */
[----:B------:R-:W2:Y:S04]  /*3abc0*/  LDL.LU.64 R178, [R1+0x2db8] ;  /* 0x002db80001b27983 */ /* 0x000ea80000300a00 */
[----:B------:R1:W-:Y:S04]  /*3abd0*/  STL.64 [R1+0x1060], R142 ;  /* 0x0010608e01007387 */ /* 0x0003e80000100a00 */
[----:B------:R-:W3:Y:S04]  /*3abe0*/  LDL.LU.64 R244, [R1+0x208] ;  /* 0x0002080001f47983 */ /* 0x000ee80000300a00 */
[----:B------:R-:W3:Y:S04]  /*3abf0*/  LDL.LU.64 R226, [R1+0x200] ;  /* 0x0002000001e27983 */ /* 0x000ee80000300a00 */
[----:B------:R4:W-:Y:S01]  /*3ac00*/  STL.64 [R1+0x1048], R140 ;  /* 0x0010488c01007387 */ /* 0x0009e20000100a00 */
[----:B-1----:R-:W-:-:S03]  /*3ac10*/  IMAD.WIDE R142, R205, 0x4, R180 ;  /* 0x00000004cd8e7825 */ /* 0x002fc600078e02b4 */
[----:B------:R-:W3:Y:S04]  /*3ac20*/  LDL.LU.64 R210, [R1+0x1f8] ;  /* 0x0001f80001d27983 */ /* 0x000ee80000300a00 */
[----:B------:R-:W3:Y:S01]  /*3ac30*/  LDL.LU.64 R180, [R1+0x2db0] ;  /* 0x002db00001b47983 */ /* 0x000ee20000300a00 */
[----:B----4-:R-:W-:-:S03]  /*3ac40*/  IMAD.WIDE R140, R205, 0x4, R184 ;  /* 0x00000004cd8c7825 */ /* 0x010fc600078e02b8 */
[----:B------:R-:W4:Y:S04]  /*3ac50*/  LDL.LU.64 R184, [R1+0x2da8] ;  /* 0x002da80001b87983 */ /* 0x000f280000300a00 */
[----:B------:R1:W-:Y:S01]  /*3ac60*/  STL.64 [R1+0x1040], R142 ;  /* 0x0010408e01007387 */ /* 0x0003e20000100a00 */
[----:B------:R-:W-:-:S04]  /*3ac70*/  IMAD.WIDE R144, R205, 0x4, R218 ;  /* 0x00000004cd907825 */ /* 0x000fc800078e02da */
[C---:B-1----:R-:W-:Y:S02]  /*3ac80*/  IMAD.WIDE R142, R205.reuse, 0x4, R44 ;  /* 0x00000004cd8e7825 */ /* 0x042fe400078e022c */
[----:B------:R-:W4:Y:S04]  /*3ac90*/  LDL.LU.64 R44, [R1+0x2da0] ;  /* 0x002da000012c7983 */ /* 0x000f280000300a00 */
[----:B------:R-:W-:Y:S04]  /*3aca0*/  STL.64 [R1+0x1038], R140 ;  /* 0x0010388c01007387 */ /* 0x000fe80000100a00 */
[----:B------:R1:W-:Y:S02]  /*3acb0*/  STL.64 [R1+0x1020], R142 ;  /* 0x0010208e01007387 */ /* 0x0003e40000100a00 */
[----:B-1----:R-:W-:-:S04]  /*3acc0*/  IMAD.WIDE R142, R205, 0x4, R214 ;  /* 0x00000004cd8e7825 */ /* 0x002fc800078e02d6 */
[----:B--2---:R-:W-:-:S05]  /*3acd0*/  IMAD.WIDE R140, R205, 0x4, R178 ;  /* 0x00000004cd8c7825 */ /* 0x004fca00078e02b2 */
[----:B------:R3:W-:Y:S04]  /*3ace0*/  STL.64 [R1+0xec8], R140 ;  /* 0x000ec88c01007387 */ /* 0x0007e80000100a00 */
[----:B------:R-:W-:Y:S01]  /*3acf0*/  STL.64 [R1+0xeb8], R144 ;  /* 0x000eb89001007387 */ /* 0x000fe20000100a00 */
[----:B---3--:R-:W-:-:S03]  /*3ad00*/  IMAD.WIDE R140, R205, 0x4, R180 ;  /* 0x00000004cd8c7825 */ /* 0x008fc600078e02b4 */
[----:B------:R-:W2:Y:S04]  /*3ad10*/  LDL.LU.64 R180, [R1+0x2d98] ;  /* 0x002d980001b47983 */ /* 0x000ea80000300a00 */
[----:B------:R1:W-:Y:S04]  /*3ad20*/  STL.64 [R1+0x1018], R142 ;  /* 0x0010188e01007387 */ /* 0x0003e80000100a00 */
[----:B------:R-:W3:Y:S04]  /*3ad30*/  LDL.LU.64 R242, [R1+0x1d0] ;  /* 0x0001d00001f27983 */ /* 0x000ee80000300a00 */
[----:B------:R-:W3:Y:S01]  /*3ad40*/  LDL.LU.64 R218, [R1+0x1c8] ;  /* 0x0001c80001da7983 */ /* 0x000ee20000300a00 */
[----:B-1----:R-:W-:-:S03]  /*3ad50*/  IMAD.WIDE R142, R205, 0x4, R232 ;  /* 0x00000004cd8e7825 */ /* 0x002fc600078e02e8 */
[----:B------:R1:W-:Y:S04]  /*3ad60*/  STL.64 [R1+0x1010], R140 ;  /* 0x0010108c01007387 */ /* 0x0003e80000100a00 */
[----:B------:R-:W3:Y:S01]  /*3ad70*/  LDL.LU.64 R214, [R1+0x1c0] ;  /* 0x0001c00001d67983 */ /* 0x000ee20000300a00 */
[----:B-1----:R-:W-:-:S03]  /*3ad80*/  IMAD.WIDE R140, R205, 0x4, R12 ;  /* 0x00000004cd8c7825 */ /* 0x002fc600078e020c */
        /* <DEDUP_REMOVED lines=9> */
[----:B-1----:R-:W-:-:S04]  /*3ae20*/  IMAD.WIDE R142, R205, 0x4, R212 ;  /* 0x00000004cd8e7825 */ /* 0x002fc800078e02d4 */
[----:B----4-:R-:W-:-:S04]  /*3ae30*/  IMAD.WIDE R140, R205, 0x4, R250 ;  /* 0x00000004cd8c7825 */ /* 0x010fc800078e02fa */
[----:B--2---:R-:W-:-:S05]  /*3ae40*/  IMAD.WIDE R144, R205, 0x4, R180 ;  /* 0x00000004cd907825 */ /* 0x004fca00078e02b4 */
[----:B------:R-:W-:Y:S04]  /*3ae50*/  STL.64 [R1+0xe90], R144 ;  /* 0x000e909001007387 */ /* 0x000fe80000100a00 */
[----:B------:R-:W2:Y:S04]  /*3ae60*/  LDL.LU.64 R240, [R1+0x198] ;  /* 0x0001980001f07983 */ /* 0x000ea80000300a00 */
[----:B------:R3:W-:Y:S04]  /*3ae70*/  STL.64 [R1+0xe88], R142 ;  /* 0x000e888e01007387 */ /* 0x0007e80000100a00 */
[----:B------:R-:W2:Y:S04]  /*3ae80*/  LDL.LU.64 R236, [R1+0x190] ;  /* 0x0001900001ec7983 */ /* 0x000ea80000300a00 */
[----:B------:R1:W-:Y:S04]  /*3ae90*/  STL.64 [R1+0xfc8], R140 ;  /* 0x000fc88c01007387 */ /* 0x0003e80000100a00 */
[----:B------:R-:W2:Y:S01]  /*3aea0*/  LDL.LU.64 R212, [R1+0x188] ;  /* 0x0001880001d47983 */ /* 0x000ea20000300a00 */
[----:B---3--:R-:W-:-:S03]  /*3aeb0*/  IMAD.WIDE R142, R205, 0x4, R182 ;  /* 0x00000004cd8e7825 */ /* 0x008fc600078e02b6 */
[----:B------:R-:W3:Y:S01]  /*3aec0*/  LDL.LU.64 R182, [R1+0x2d78] ;  /* 0x002d780001b67983 */ /* 0x000ee20000300a00 */
[----:B-1----:R-:W-:-:S03]  /*3aed0*/  IMAD.WIDE R140, R205, 0x4, R44 ;  /* 0x00000004cd8c7825 */ /* 0x002fc600078e022c */
[----:B------:R-:W2:Y:S04]  /*3aee0*/  LDL.LU.64 R44, [R1+0x2d70] ;  /* 0x002d7000012c7983 */ /* 0x000ea80000300a00 */
[----:B------:R1:W-:Y:S02]  /*3aef0*/  STL.64 [R1+0xfb0], R142 ;  /* 0x000fb08e01007387 */ /* 0x0003e40000100a00 */
[C---:B-1----:R-:W-:Y:S02]  /*3af00*/  IMAD.WIDE R142, R205.reuse, 0x4, R60 ;  /* 0x00000004cd8e7825 */ /* 0x042fe400078e023c */
[----:B------:R-:W2:Y:S04]  /*3af10*/  LDL.LU.64 R60, [R1+0x2d68] ;  /* 0x002d6800013c7983 */ /* 0x000ea80000300a00 */
[----:B------:R1:W-:Y:S01]  /*3af20*/  STL.64 [R1+0xfa8], R140 ;  /* 0x000fa88c01007387 */ /* 0x0003e20000100a00 */
[----:B------:R-:W-:-:S04]  /*3af30*/  IMAD.WIDE R144, R205, 0x4, R226 ;  /* 0x00000004cd907825 */ /* 0x000fc800078e02e2 */
[C---:B-1----:R-:W-:Y:S02]  /*3af40*/  IMAD.WIDE R140, R205.reuse, 0x4, R76 ;  /* 0x00000004cd8c7825 */ /* 0x042fe400078e024c */
[----:B------:R-:W2:Y:S04]  /*3af50*/  LDL.LU.64 R76, [R1+0x2d60] ;  /* 0x002d6000014c7983 */ /* 0x000ea80000300a00 */
[----:B------:R1:W-:Y:S02]  /*3af60*/  STL.64 [R1+0xfa0], R142 ;  /* 0x000fa08e01007387 */ /* 0x0003e40000100a00 */
[C---:B-1----:R-:W-:Y:S02]  /*3af70*/  IMAD.WIDE R142, R205.reuse, 0x4, R92 ;  /* 0x00000004cd8e7825 */ /* 0x042fe400078e025c */
[----:B------:R-:W2:Y:S04]  /*3af80*/  LDL.LU.64 R92, [R1+0x2d58] ;  /* 0x002d5800015c7983 */ /* 0x000ea80000300a00 */
[----:B------:R-:W-:Y:S04]  /*3af90*/  STL.64 [R1+0xf98], R140 ;  /* 0x000f988c01007387 */ /* 0x000fe80000100a00 */
[----:B------:R-:W2:Y:S04]  /*3afa0*/  LDL.LU.64 R232, [R1+0x160] ;  /* 0x0001600001e87983 */ /* 0x000ea80000300a00 */
[----:B------:R1:W-:Y:S04]  /*3afb0*/  STL.64 [R1+0xf88], R142 ;  /* 0x000f888e01007387 */ /* 0x0003e80000100a00 */
[----:B------:R-:W2:Y:S01]  /*3afc0*/  LDL.LU.64 R250, [R1+0x158] ;  /* 0x0001580001fa7983 */ /* 0x000ea20000300a00 */
[----:B-1----:R-:W-:-:S04]  /*3afd0*/  IMAD.WIDE R142, R205, 0x4, R244 ;  /* 0x00000004cd8e7825 */ /* 0x002fc800078e02f4 */
[----:B---3--:R-:W-:-:S05]  /*3afe0*/  IMAD.WIDE R140, R205, 0x4, R182 ;  /* 0x00000004cd8c7825 */ /* 0x008fca00078e02b6 */
[----:B------:R-:W-:Y:S04]  /*3aff0*/  STL.64 [R1+0xe68], R140 ;  /* 0x000e688c01007387 */ /* 0x000fe80000100a00 */
[----:B------:R1:W-:Y:S04]  /*3b000*/  STL.64 [R1+0xe60], R142 ;  /* 0x000e608e01007387 */ /* 0x0003e80000100a00 */
[----:B------:R-:W-:Y:S01]  /*3b010*/  STL.64 [R1+0xf78], R144 ;  /* 0x000f789001007387 */ /* 0x000fe20000100a00 */
[----:B-1----:R-:W-:-:S03]  /*3b020*/  IMAD.WIDE R142, R205, 0x4, R184 ;  /* 0x00000004cd8e7825 */ /* 0x002fc600078e02b8 */
[----:B------:R-:W3:Y:S01]  /*3b030*/  LDL.LU.64 R184, [R1+0x2d50] ;  /* 0x002d500001b87983 */ /* 0x000ee20000300a00 */
[----:B------:R-:W-:-:S05]  /*3b040*/  IMAD.WIDE R140, R205, 0x4, R210 ;  /* 0x00000004cd8c7825 */ /* 0x000fca00078e02d2 */
        /* <DEDUP_REMOVED lines=18> */
[----:B------:R3:W-:Y:S01]  /*3b170*/  STL.64 [R1+0xf28], R144 ;  /* 0x000f289001007387 */ /* 0x0007e20000100a00 */
[----:B-1----:R-:W-:-:S03]  /*3b180*/  IMAD.WIDE R140, R205, 0x4, R186 ;  /* 0x00000004cd8c7825 */ /* 0x002fc600078e02ba */
[----:B------:R-:W4:Y:S01]  /*3b190*/  LDL.LU.64 R186, [R1+0x2d30] ;  /* 0x002d300001ba7983 */ /* 0x000f220000300a00 */
[----:B------:R-:W-:-:S05]  /*3b1a0*/  IMAD.WIDE R142, R205, 0x4, R214 ;  /* 0x00000004cd8e7825 */ /* 0x000fca00078e02d6 */
[----:B------:R1:W-:Y:S01]  /*3b1b0*/  STL.64 [R1+0xf18], R142 ;  /* 0x000f188e01007387 */ /* 0x0003e20000100a00 */
[----:B---3--:R-:W-:-:S04]  /*3b1c0*/  IMAD.WIDE R144, R205, 0x4, R196 ;  /* 0x00000004cd907825 */ /* 0x008fc800078e02c4 */
[C---:B-1----:R-:W-:Y:S02]  /*3b1d0*/  IMAD.WIDE R142, R205.reuse, 0x4, R198 ;  /* 0x00000004cd8e7825 */ /* 0x042fe400078e02c6 */
[----:B------:R-:W3:Y:S04]  /*3b1e0*/  LDL.LU.64 R198, [R1+0x2d28] ;  /* 0x002d280001c67983 */ /* 0x000ee80000300a00 */
[----:B------:R1:W-:Y:S02]  /*3b1f0*/  STL.64 [R1+0xf08], R140 ;  /* 0x000f088c01007387 */ /* 0x0003e40000100a00 */
[C---:B-1----:R-:W-:Y:S02]  /*3b200*/  IMAD.WIDE R140, R205.reuse, 0x4, R112 ;  /* 0x00000004cd8c7825 */ /* 0x042fe400078e0270 */
[----:B------:R-:W3:Y:S04]  /*3b210*/  LDL.LU.64 R112, [R1+0x2d20] ;  /* 0x002d200001707983 */ /* 0x000ee80000300a00 */
[----:B------:R2:W-:Y:S04]  /*3b220*/  STL.64 [R1+0xf00], R142 ;  /* 0x000f008e01007387 */ /* 0x0005e80000100a00 */
[----:B------:R-:W3:Y:S04]  /*3b230*/  LDL.LU.64 R218, [R1+0xf0] ;  /* 0x0000f00001da7983 */ /* 0x000ee80000300a00 */
[----:B------:R-:W3:Y:S04]  /*3b240*/  LDL.LU.64 R214, [R1+0xe8] ;  /* 0x0000e80001d67983 */ /* 0x000ee80000300a00 */
[----:B------:R-:W-:Y:S01]  /*3b250*/  STL.64 [R1+0xef8], R140 ;  /* 0x000ef88c01007387 */ /* 0x000fe20000100a00 */
[----:B--2---:R-:W-:-:S03]  /*3b260*/  IMAD.WIDE R142, R205, 0x4, R240 ;  /* 0x00000004cd8e7825 */ /* 0x004fc600078e02f0 */
[----:B------:R-:W2:Y:S04]  /*3b270*/  LDL.LU.64 R196, [R1+0x2d18] ;  /* 0x002d180001c47983 */ /* 0x000ea80000300a00 */
[----:B------:R1:W-:Y:S02]  /*3b280*/  STL.64 [R1+0xed8], R144 ;  /* 0x000ed89001007387 */ /* 0x0003e40000100a00 */
[----:B-1----:R-:W-:-:S04]  /*3b290*/  IMAD.WIDE R144, R205, 0x4, R236 ;  /* 0x00000004cd907825 */ /* 0x002fc800078e02ec */
[----:B----4-:R-:W-:-:S05]  /*3b2a0*/  IMAD.WIDE R140, R205, 0x4, R186 ;  /* 0x00000004cd8c7825 */ /* 0x010fca00078e02ba */
[----:B------:R1:W-:Y:S04]  /*3b2b0*/  STL.64 [R1+0xe18], R140 ;  /* 0x000e188c01007387 */ /* 0x0003e80000100a00 */
[----:B------:R4:W-:Y:S04]  /*3b2c0*/  STL.64 [R1+0xe10], R142 ;  /* 0x000e108e01007387 */ /* 0x0009e80000100a00 */
[----:B------:R-:W-:Y:S01]  /*3b2d0*/  STL.64 [R1+0xed0], R144 ;  /* 0x000ed09001007387 */ /* 0x000fe20000100a00 */
[----:B-1----:R-:W-:-:S04]  /*3b2e0*/  IMAD.WIDE R140, R205, 0x4, R212 ;  /* 0x00000004cd8c7825 */ /* 0x002fc800078e02d4 */
[C---:B----4-:R-:W-:Y:S02]  /*3b2f0*/  IMAD.WIDE R142, R205.reuse, 0x4, R188 ;  /* 0x00000004cd8e7825 */ /* 0x050fe400078e02bc */
[----:B------:R-:W4:Y:S04]  /*3b300*/  LDL.LU.64 R188, [R1+0x2d10] ;  /* 0x002d100001bc7983 */ /* 0x000f280000300a00 */
[----:B------:R1:W-:Y:S04]  /*3b310*/  STL.64 [R1+0xec0], R140 ;  /* 0x000ec08c01007387 */ /* 0x0003e80000100a00 */
[----:B------:R-:W2:Y:S04]  /*3b320*/  LDL.LU.64 R212, [R1+0xb8] ;  /* 0x0000b80001d47983 */ /* 0x000ea80000300a00 */
[----:B------:R3:W-:Y:S01]  /*3b330*/  STL.64 [R1+0xeb0], R142 ;  /* 0x000eb08e01007387 */ /* 0x0007e20000100a00 */
[----:B-1----:R-:W-:-:S03]  /*3b340*/  IMAD.WIDE R140, R205, 0x4, R190 ;  /* 0x00000004cd8c7825 */ /* 0x002fc600078e02be */
[----:B------:R-:W2:Y:S01]  /*3b350*/  LDL.LU.64 R190, [R1+0x2d08] ;  /* 0x002d080001be7983 */ /* 0x000ea20000300a00 */
[----:B---3--:R-:W-:-:S03]  /*3b360*/  IMAD.WIDE R142, R205, 0x4, R194 ;  /* 0x00000004cd8e7825 */ /* 0x008fc600078e02c2 */
[----:B------:R-:W3:Y:S04]  /*3b370*/  LDL.LU.64 R194, [R1+0x2d00] ;  /* 0x002d000001c27983 */ /* 0x000ee80000300a00 */
[----:B------:R1:W-:Y:S01]  /*3b380*/  STL.64 [R1+0xea8], R140 ;  /* 0x000ea88c01007387 */ /* 0x0003e20000100a00 */
[----:B------:R-:W-:-:S04]  /*3b390*/  IMAD.WIDE R144, R205, 0x4, R232 ;  /* 0x00000004cd907825 */ /* 0x000fc800078e02e8 */
[C---:B-1----:R-:W-:Y:S02]  /*3b3a0*/  IMAD.WIDE R140, R205.reuse, 0x4, R192 ;  /* 0x00000004cd8c7825 */ /* 0x042fe400078e02c0 */
[----:B------:R-:W3:Y:S04]  /*3b3b0*/  LDL.LU.64 R192, [R1+0x2cf8] ;  /* 0x002cf80001c07983 */ /* 0x000ee80000300a00 */
[----:B------:R4:W-:Y:S04]  /*3b3c0*/  STL.64 [R1+0xea0], R142 ;  /* 0x000ea08e01007387 */ /* 0x0009e80000100a00 */
[----:B------:R-:W-:Y:S01]  /*3b3d0*/  STL.64 [R1+0xe98], R140 ;  /* 0x000e988c01007387 */ /* 0x000fe20000100a00 */
[----:B----4-:R-:W-:-:S05]  /*3b3e0*/  IMAD.WIDE R142, R205, 0x4, R188 ;  /* 0x00000004cd8e7825 */ /* 0x010fca00078e02bc */
[----:B------:R2:W-:Y:S04]  /*3b3f0*/  STL.64 [R1+0xde0], R142 ;  /* 0x000de08e01007387 */ /* 0x0005e80000100a00 */
[----:B------:R-:W-:Y:S01]  /*3b400*/  STL.64 [R1+0xdd0], R144 ;  /* 0x000dd09001007387 */ /* 0x000fe20000100a00 */
[----:B--2---:R-:W-:-:S03]  /*3b410*/  IMAD.WIDE R142, R205, 0x4, R190 ;  /* 0x00000004cd8e7825 */ /* 0x004fc600078e02be */
[----:B------:R-:W2:Y:S01]  /*3b420*/  LDL.LU.64 R190, [R1+0x2cf0] ;  /* 0x002cf00001be7983 */ /* 0x000ea20000300a00 */
[----:B------:R-:W-:-:S05]  /*3b430*/  IMAD.WIDE R140, R205, 0x4, R250 ;  /* 0x00000004cd8c7825 */ /* 0x000fca00078e02fa */
[----:B------:R1:W-:Y:S04]  /*3b440*/  STL.64 [R1+0xe80], R140 ;  /* 0x000e808c01007387 */ /* 0x0003e80000100a00 */
[----:B------:R-:W4:Y:S04]  /*3b450*/  LDL.LU.64 R250, [R1+0x80] ;  /* 0x0000800001fa7983 */ /* 0x000f280000300a00 */
[----:B------:R3:W-:Y:S01]  /*3b460*/  STL.64 [R1+0xe78], R142 ;  /* 0x000e788e01007387 */ /* 0x0007e20000100a00 */
[----:B-1----:R-:W-:-:S03]  /*3b470*/  IMAD.WIDE R140, R205, 0x4, R14 ;  /* 0x00000004cd8c7825 */ /* 0x002fc600078e020e */
[----:B------:R-:W4:Y:S01]  /*3b480*/  LDL.LU.64 R14, [R1+0x2ce8] ;  /* 0x002ce800010e7983 */ /* 0x000f220000300a00 */
[----:B---3--:R-:W-:-:S03]  /*3b490*/  IMAD.WIDE R142, R205, 0x4, R30 ;  /* 0x00000004cd8e7825 */ /* 0x008fc600078e021e */
[----:B------:R-:W3:Y:S04]  /*3b4a0*/  LDL.LU.64 R30, [R1+0x2ce0] ;  /* 0x002ce000011e7983 */ /* 0x000ee80000300a00 */
[----:B------:R1:W-:Y:S01]  /*3b4b0*/  STL.64 [R1+0xe70], R140 ;  /* 0x000e708c01007387 */ /* 0x0003e20000100a00 */
[----:B------:R-:W-:-:S04]  /*3b4c0*/  IMAD.WIDE R144, R205, 0x4, R62 ;  /* 0x00000004cd907825 */ /* 0x000fc800078e023e */
[C---:B-1----:R-:W-:Y:S02]  /*3b4d0*/  IMAD.WIDE R140, R205.reuse, 0x4, R46 ;  /* 0x00000004cd8c7825 */ /* 0x042fe400078e022e */
[----:B------:R-:W3:Y:S04]  /*3b4e0*/  LDL.LU.64 R46, [R1+0x2cd8] ;  /* 0x002cd800012e7983 */ /* 0x000ee80000300a00 */
[----:B------:R-:W-:Y:S04]  /*3b4f0*/  STL.64 [R1+0xe58], R142 ;  /* 0x000e588e01007387 */ /* 0x000fe80000100a00 */
[----:B------:R-:W3:Y:S04]  /*3b500*/  LDL.LU.64 R62, [R1+0x2cd0] ;  /* 0x002cd000013e7983 */ /* 0x000ee80000300a00 */
[----:B------:R1:W-:Y:S04]  /*3b510*/  STL.64 [R1+0xe50], R140 ;  /* 0x000e508c01007387 */ /* 0x0003e80000100a00 */
[----:B------:R-:W-:Y:S01]  /*3b520*/  STL.64 [R1+0xe48], R144 ;  /* 0x000e489001007387 */ /* 0x000fe20000100a00 */
[----:B-1----:R-:W-:-:S03]  /*3b530*/  IMAD.WIDE R140, R205, 0x4, R210 ;  /* 0x00000004cd8c7825 */ /* 0x002fc600078e02d2 */
[----:B------:R-:W3:Y:S01]  /*3b540*/  LDL.LU.64 R210, [R1+0x48] ;  /* 0x0000480001d27983 */ /* 0x000ee20000300a00 */
[----:B--2---:R-:W-:-:S05]  /*3b550*/  IMAD.WIDE R142, R205, 0x4, R190 ;  /* 0x00000004cd8e7825 */ /* 0x004fca00078e02be */
[----:B------:R-:W-:Y:S04]  /*3b560*/  STL.64 [R1+0xda0], R142 ;  /* 0x000da08e01007387 */ /* 0x000fe80000100a00 */
[----:B------:R1:W-:Y:S02]  /*3b570*/  STL.64 [R1+0xd90], R140 ;  /* 0x000d908c01007387 */ /* 0x0003e40000100a00 */
[C---:B-1----:R-:W-:Y:S02]  /*3b580*/  IMAD.WIDE R140, R205.reuse, 0x4, R192 ;  /* 0x00000004cd8c7825 */ /* 0x042fe400078e02c0 */
[----:B------:R-:W2:Y:S02]  /*3b590*/  LDL.LU.64 R192, [R1+0x2cc8] ;  /* 0x002cc80001c07983 */ /* 0x000ea40000300a00 */
[----:B------:R-:W-:-:S05]  /*3b5a0*/  IMAD.WIDE R142, R205, 0x4, R226 ;  /* 0x00000004cd8e7825 */ /* 0x000fca00078e02e2 */
[----:B------:R1:W-:Y:S02]  /*3b5b0*/  STL.64 [R1+0xe30], R142 ;  /* 0x000e308e01007387 */ /* 0x0003e40000100a00 */
[C---:B-1----:R-:W-:Y:S02]  /*3b5c0*/  IMAD.WIDE R142, R205.reuse, 0x4, R78 ;  /* 0x00000004cd8e7825 */ /* 0x042fe400078e024e */
[----:B------:R-:W3:Y:S04]  /*3b5d0*/  LDL.LU.64 R78, [R1+0x2cc0] ;  /* 0x002cc000014e7983 */ /* 0x000ee80000300a00 */
[----:B------:R1:W-:Y:S01]  /*3b5e0*/  STL.64 [R1+0xe28], R140 ;  /* 0x000e288c01007387 */ /* 0x0003e20000100a00 */
[----:B------:R-:W-:-:S04]  /*3b5f0*/  IMAD.WIDE R144, R205, 0x4, R218 ;  /* 0x00000004cd907825 */ /* 0x000fc800078e02da */
[C---:B-1----:R-:W-:Y:S02]  /*3b600*/  IMAD.WIDE R140, R205.reuse, 0x4, R94 ;  /* 0x00000004cd8c7825 */ /* 0x042fe400078e025e */
[----:B------:R-:W3:Y:S04]  /*3b610*/  LDL.LU.64 R94, [R1+0x2cb8] ;  /* 0x002cb800015e7983 */ /* 0x000ee80000300a00 */
[----:B------:R1:W-:Y:S02]  /*3b620*/  STL.64 [R1+0xe20], R142 ;  /* 0x000e208e01007387 */ /* 0x0003e40000100a00 */
[C---:B-1----:R-:W-:Y:S02]  /*3b630*/  IMAD.WIDE R142, R205.reuse, 0x4, R110 ;  /* 0x00000004cd8e7825 */ /* 0x042fe400078e026e */
[----:B------:R-:W3:Y:S04]  /*3b640*/  LDL.LU.64 R110, [R1+0x2cb0] ;  /* 0x002cb000016e7983 */ /* 0x000ee80000300a00 */
[----:B------:R1:W-:Y:S02]  /*3b650*/  STL.64 [R1+0xe08], R140 ;  /* 0x000e088c01007387 */ /* 0x0003e40000100a00 */
[----:B-1----:R-:W-:-:S02]  /*3b660*/  IMAD.WIDE R140, R205, 0x4, R126 ;  /* 0x00000004cd8c7825 */ /* 0x002fc400078e027e */
[----:B------:R-:W3:Y:S04]  /*3b670*/  LDL.LU.64 R126, [R1+0x2ca8] ;  /* 0x002ca800017e7983 */ /* 0x000ee80000300a00 */
[----:B------:R-:W-:Y:S04]  /*3b680*/  STL.64 [R1+0xe00], R142 ;  /* 0x000e008e01007387 */ /* 0x000fe80000100a00 */
[----:B------:R1:W-:Y:S02]  /*3b690*/  STL.64 [R1+0xdf8], R140 ;  /* 0x000df88c01007387 */ /* 0x0003e40000100a00 */
[----:B-1----:R-:W-:-:S04]  /*3b6a0*/  IMAD.WIDE R140, R205, 0x4, R214 ;  /* 0x00000004cd8c7825 */ /* 0x002fc800078e02d6 */
[----:B--2---:R-:W-:-:S05]  /*3b6b0*/  IMAD.WIDE R142, R205, 0x4, R192 ;  /* 0x00000004cd8e7825 */ /* 0x004fca00078e02c0 */
[----:B------:R1:W-:Y:S04]  /*3b6c0*/  STL.64 [R1+0xd60], R142 ;  /* 0x000d608e01007387 */ /* 0x0003e80000100a00 */
[----:B------:R-:W-:Y:S01]  /*3b6d0*/  STL.64 [R1+0xd50], R144 ;  /* 0x000d509001007387 */ /* 0x000fe20000100a00 */
[----:B-1----:R-:W-:-:S03]  /*3b6e0*/  IMAD.WIDE R142, R205, 0x4, R194 ;  /* 0x00000004cd8e7825 */ /* 0x002fc600078e02c2 */
[----:B------:R-:W2:Y:S04]  /*3b6f0*/  LDL.LU.64 R194, [R1+0x2ca0] ;  /* 0x002ca00001c27983 */ /* 0x000ea80000300a00 */
[----:B------:R1:W-:Y:S02]  /*3b700*/  STL.64 [R1+0xdf0], R140 ;  /* 0x000df08c01007387 */ /* 0x0003e40000100a00 */
[C---:B-1----:R-:W-:Y:S02]  /*3b710*/  IMAD.WIDE R140, R205.reuse, 0x4, R16 ;  /* 0x00000004cd8c7825 */ /* 0x042fe400078e0210 */
[----:B------:R-:W3:Y:S04]  /*3b720*/  LDL.LU.64 R16, [R1+0x2c98] ;  /* 0x002c980001107983 */ /* 0x000ee80000300a00 */
[----:B------:R1:W-:Y:S02]  /*3b730*/  STL.64 [R1+0xde8], R142 ;  /* 0x000de88e01007387 */ /* 0x0003e40000100a00 */
[----:B-1----:R-:W-:-:S02]  /*3b740*/  IMAD.WIDE R142, R205, 0x4, R114 ;  /* 0x00000004cd8e7825 */ /* 0x002fc400078e0272 */
[----:B------:R-:W4:Y:S04]  /*3b750*/  LDL.LU.64 R114, [R1+0x2c90] ;  /* 0x002c900001727983 */ /* 0x000f280000300a00 */
[----:B------:R1:W-:Y:S02]  /*3b760*/  STL.64 [R1+0xdd8], R140 ;  /* 0x000dd88c01007387 */ /* 0x0003e40000100a00 */
[C---:B-1----:R-:W-:Y:S02]  /*3b770*/  IMAD.WIDE R140, R205.reuse, 0x4, R34 ;  /* 0x00000004cd8c7825 */ /* 0x042fe400078e0222 */
[----:B------:R-:W4:Y:S04]  /*3b780*/  LDL.LU.64 R34, [R1+0x2c88] ;  /* 0x002c880001227983 */ /* 0x000f280000300a00 */
[----:B------:R1:W-:Y:S02]  /*3b790*/  STL.64 [R1+0xdc8], R142 ;  /* 0x000dc88e01007387 */ /* 0x0003e40000100a00 */
[----:B-1----:R-:W-:-:S02]  /*3b7a0*/  IMAD.WIDE R142, R205, 0x4, R96 ;  /* 0x00000004cd8e7825 */ /* 0x002fc400078e0260 */
[----:B------:R-:W4:Y:S04]  /*3b7b0*/  LDL.LU.64 R96, [R1+0x2c80] ;  /* 0x002c800001607983 */ /* 0x000f280000300a00 */
[----:B------:R1:W-:Y:S04]  /*3b7c0*/  STL.64 [R1+0xdc0], R140 ;  /* 0x000dc08c01007387 */ /* 0x0003e80000100a00 */
[----:B------:R3:W-:Y:S01]  /*3b7d0*/  STL.64 [R1+0xdb8], R142 ;  /* 0x000db88e01007387 */ /* 0x0007e20000100a00 */
[----:B-1----:R-:W-:-:S04]  /*3b7e0*/  IMAD.WIDE R140, R205, 0x4, R212 ;  /* 0x00000004cd8c7825 */ /* 0x002fc800078e02d4 */
[----:B--2---:R-:W-:-:S05]  /*3b7f0*/  IMAD.WIDE R144, R205, 0x4, R194 ;  /* 0x00000004cd907825 */ /* 0x004fca00078e02c2 */
[----:B------:R-:W-:Y:S01]  /*3b800*/  STL.64 [R1+0xc88], R144 ;  /* 0x000c889001007387 */ /* 0x000fe20000100a00 */
[----:B---3--:R-:W-:-:S03]  /*3b810*/  IMAD.WIDE R142, R205, 0x4, R16 ;  /* 0x00000004cd8e7825 */ /* 0x008fc600078e0210 */
[----:B------:R-:W2:Y:S04]  /*3b820*/  LDL.LU.64 R16, [R1+0x2c78] ;  /* 0x002c780001107983 */ /* 0x000ea80000300a00 */
[----:B------:R1:W-:Y:S02]  /*3b830*/  STL.64 [R1+0xc78], R140 ;  /* 0x000c788c01007387 */ /* 0x0003e40000100a00 */
[C---:B-1----:R-:W-:Y:S02]  /*3b840*/  IMAD.WIDE R140, R205.reuse, 0x4, R196 ;  /* 0x00000004cd8c7825 */ /* 0x042fe400078e02c4 */
[----:B------:R-:W3:Y:S04]  /*3b850*/  LDL.LU.64 R196, [R1+0x2c70] ;  /* 0x002c700001c47983 */ /* 0x000ee80000300a00 */
        /* <DEDUP_REMOVED lines=8> */
[----:B------:R-:W2:Y:S04]  /*3b8e0*/  LDL.LU.64 R64, [R1+0x2c58] ;  /* 0x002c580001407983 */ /* 0x000ea80000300a00 */
[----:B------:R1:W-:Y:S02]  /*3b8f0*/  STL.64 [R1+0xd88], R140 ;  /* 0x000d888c01007387 */ /* 0x0003e40000100a00 */
[C---:B-1----:R-:W-:Y:S02]  /*3b900*/  IMAD.WIDE R140, R205.reuse, 0x4, R80 ;  /* 0x00000004cd8c7825 */ /* 0x042fe400078e0250 */
[----:B------:R-:W2:Y:S04]  /*3b910*/  LDL.LU.64 R80, [R1+0x2c50] ;  /* 0x002c500001507983 */ /* 0x000ea80000300a00 */
[----:B------:R4:W-:Y:S04]  /*3b920*/  STL.64 [R1+0xd80], R142 ;  /* 0x000d808e01007387 */ /* 0x0009e80000100a00 */
[----:B------:R1:W-:Y:S01]  /*3b930*/  STL.64 [R1+0xd78], R140 ;  /* 0x000d788c01007387 */ /* 0x0003e20000100a00 */
[----:B----4-:R-:W-:-:S04]  /*3b940*/  IMAD.WIDE R142, R205, 0x4, R250 ;  /* 0x00000004cd8e7825 */ /* 0x010fc800078e02fa */
[----:B-1----:R-:W-:-:S04]  /*3b950*/  IMAD.WIDE R140, R205, 0x4, R96 ;  /* 0x00000004cd8c7825 */ /* 0x002fc800078e0260 */
[----:B---3--:R-:W-:-:S05]  /*3b960*/  IMAD.WIDE R144, R205, 0x4, R196 ;  /* 0x00000004cd907825 */ /* 0x008fca00078e02c4 */
[----:B------:R-:W-:Y:S04]  /*3b970*/  STL.64 [R1+0x6d8], R144 ;  /* 0x0006d89001007387 */ /* 0x000fe80000100a00 */
[----:B------:R-:W3:Y:S04]  /*3b980*/  LDL.LU.64 R96, [R1+0x2c48] ;  /* 0x002c480001607983 */ /* 0x000ee80000300a00 */
[----:B------:R1:W-:Y:S02]  /*3b990*/  STL.64 [R1+0x6c8], R142 ;  /* 0x0006c88e01007387 */ /* 0x0003e40000100a00 */
[----:B-1----:R-:W-:-:S02]  /*3b9a0*/  IMAD.WIDE R142, R205, 0x4, R112 ;  /* 0x00000004cd8e7825 */ /* 0x002fc400078e0270 */
[----:B------:R-:W4:Y:S04]  /*3b9b0*/  LDL.LU.64 R112, [R1+0x2c40] ;  /* 0x002c400001707983 */ /* 0x000f280000300a00 */
[----:B------:R1:W-:Y:S02]  /*3b9c0*/  STL.64 [R1+0xd70], R140 ;  /* 0x000d708c01007387 */ /* 0x0003e40000100a00 */
[C---:B-1----:R-:W-:Y:S02]  /*3b9d0*/  IMAD.WIDE R140, R205.reuse, 0x4, R18 ;  /* 0x00000004cd8c7825 */ /* 0x042fe400078e0212 */
[----:B------:R-:W2:Y:S04]  /*3b9e0*/  LDL.LU.64 R18, [R1+0x2c38] ;  /* 0x002c380001127983 */ /* 0x000ea80000300a00 */
[----:B------:R1:W-:Y:S01]  /*3b9f0*/  STL.64 [R1+0xd68], R142 ;  /* 0x000d688e01007387 */ /* 0x0003e20000100a00 */
[----:B------:R-:W-:-:S04]  /*3ba00*/  IMAD.WIDE R144, R205, 0x4, R2 ;  /* 0x00000004cd907825 */ /* 0x000fc800078e0202 */
[C---:B-1----:R-:W-:Y:S02]  /*3ba10*/  IMAD.WIDE R142, R205.reuse, 0x4, R128 ;  /* 0x00000004cd8e7825 */ /* 0x042fe400078e0280 */
[----:B------:R-:W3:Y:S04]  /*3ba20*/  LDL.LU.64 R128, [R1+0x2c30] ;  /* 0x002c300001807983 */ /* 0x000ee80000300a00 */
[----:B------:R1:W-:Y:S02]  /*3ba30*/  STL.64 [R1+0xd58], R140 ;  /* 0x000d588c01007387 */ /* 0x0003e40000100a00 */
[C---:B-1----:R-:W-:Y:S02]  /*3ba40*/  IMAD.WIDE R140, R205.reuse, 0x4, R200 ;  /* 0x00000004cd8c7825 */ /* 0x042fe400078e02c8 */
[----:B------:R-:W3:Y:S04]  /*3ba50*/  LDL.LU.64 R200, [R1+0x2c28] ;  /* 0x002c280001c87983 */ /* 0x000ee80000300a00 */
[----:B------:R-:W-:Y:S04]  /*3ba60*/  STL.64 [R1+0xd48], R142 ;  /* 0x000d488e01007387 */ /* 0x000fe80000100a00 */
[----:B------:R-:W3:Y:S04]  /*3ba70*/  LDL.LU.64 R2, [R1+0x2c20] ;  /* 0x002c200001027983 */ /* 0x000ee80000300a00 */
[----:B------:R1:W-:Y:S04]  /*3ba80*/  STL.64 [R1+0xd40], R140 ;  /* 0x000d408c01007387 */ /* 0x0003e80000100a00 */
[----:B------:R-:W-:Y:S01]  /*3ba90*/  STL.64 [R1+0xcb8], R144 ;  /* 0x000cb89001007387 */ /* 0x000fe20000100a00 */
[----:B-1----:R-:W-:-:S04]  /*3baa0*/  IMAD.WIDE R140, R205, 0x4, R210 ;  /* 0x00000004cd8c7825 */ /* 0x002fc800078e02d2 */
[C---:B--2---:R-:W-:Y:S02]  /*3bab0*/  IMAD.WIDE R142, R205.reuse, 0x4, R18 ;  /* 0x00000004cd8e7825 */ /* 0x044fe400078e0212 */
[----:B------:R-:W2:Y:S04]  /*3bac0*/  LDL.LU.64 R18, [R1+0x2c18] ;  /* 0x002c180001127983 */ /* 0x000ea80000300a00 */
[----:B------:R1:W-:Y:S02]  /*3bad0*/  STL.64 [R1+0x678], R140 ;  /* 0x0006788c01007387 */ /* 0x0003e40000100a00 */
[C---:B-1----:R-:W-:Y:S02]  /*3bae0*/  IMAD.WIDE R140, R205.reuse, 0x4, R34 ;  /* 0x00000004cd8c7825 */ /* 0x042fe400078e0222 */
[----:B------:R-:W2:Y:S04]  /*3baf0*/  LDL.LU.64 R34, [R1+0x2c10] ;  /* 0x002c100001227983 */ /* 0x000ea80000300a00 */
[----:B------:R1:W-:Y:S02]  /*3bb00*/  STL.64 [R1+0x2e8], R142 ;  /* 0x0002e88e01007387 */ /* 0x0003e40000100a00 */
[----:B-1----:R-:W-:-:S02]  /*3bb10*/  IMAD.WIDE R142, R205, 0x4, R198 ;  /* 0x00000004cd8e7825 */ /* 0x002fc400078e02c6 */
[----:B------:R-:W2:Y:S04]  /*3bb20*/  LDL.LU.64 R198, [R1+0x2c08] ;  /* 0x002c080001c67983 */ /* 0x000ea80000300a00 */
[----:B------:R1:W-:Y:S01]  /*3bb30*/  STL.64 [R1+0xca8], R140 ;  /* 0x000ca88c01007387 */ /* 0x0003e20000100a00 */
[----:B------:R-:W-:-:S04]  /*3bb40*/  IMAD.WIDE R144, R205, 0x4, R98 ;  /* 0x00000004cd907825 */ /* 0x000fc800078e0262 */
[C---:B-1----:R-:W-:Y:S02]  /*3bb50*/  IMAD.WIDE R140, R205.reuse, 0x4, R50 ;  /* 0x00000004cd8c7825 */ /* 0x042fe400078e0232 */
[----:B------:R-:W4:Y:S04]  /*3bb60*/  LDL.LU.64 R50, [R1+0x2c00] ;  /* 0x002c000001327983 */ /* 0x000f280000300a00 */
[----:B------:R1:W-:Y:S02]  /*3bb70*/  STL.64 [R1+0xc90], R142 ;  /* 0x000c908e01007387 */ /* 0x0003e40000100a00 */
[C---:B-1----:R-:W-:Y:S02]  /*3bb80*/  IMAD.WIDE R142, R205.reuse, 0x4, R66 ;  /* 0x00000004cd8e7825 */ /* 0x042fe400078e0242 */
[----:B------:R-:W4:Y:S04]  /*3bb90*/  LDL.LU.64 R66, [R1+0x2bf8] ;  /* 0x002bf80001427983 */ /* 0x000f280000300a00 */
[----:B------:R1:W-:Y:S02]  /*3bba0*/  STL.64 [R1+0xc80], R140 ;  /* 0x000c808c01007387 */ /* 0x0003e40000100a00 */
[----:B-1----:R-:W-:-:S02]  /*3bbb0*/  IMAD.WIDE R140, R205, 0x4, R82 ;  /* 0x00000004cd8c7825 */ /* 0x002fc400078e0252 */
[----:B------:R-:W4:Y:S04]  /*3bbc0*/  LDL.LU.64 R82, [R1+0x2bf0] ;  /* 0x002bf00001527983 */ /* 0x000f280000300a00 */
[----:B------:R-:W-:Y:S04]  /*3bbd0*/  STL.64 [R1+0xc68], R142 ;  /* 0x000c688e01007387 */ /* 0x000fe80000100a00 */
[----:B------:R-:W4:Y:S04]  /*3bbe0*/  LDL.LU.64 R98, [R1+0x2be8] ;  /* 0x002be80001627983 */ /* 0x000f280000300a00 */
[----:B------:R3:W-:Y:S04]  /*3bbf0*/  STL.64 [R1+0xc58], R140 ;  /* 0x000c588c01007387 */ /* 0x0007e80000100a00 */
[----:B------:R-:W-:Y:S01]  /*3bc00*/  STL.64 [R1+0xc50], R144 ;  /* 0x000c509001007387 */ /* 0x000fe20000100a00 */
[----:B---3--:R-:W-:-:S03]  /*3bc10*/  IMAD.WIDE R140, R205, 0x4, R200 ;  /* 0x00000004cd8c7825 */ /* 0x008fc600078e02c8 */
[----:B------:R-:W3:Y:S01]  /*3bc20*/  LDL.LU.64 R200, [R1+0x2be0] ;  /* 0x002be00001c87983 */ /* 0x000ee20000300a00 */
[----:B--2---:R-:W-:-:S05]  /*3bc30*/  IMAD.WIDE R142, R205, 0x4, R198 ;  /* 0x00000004cd8e7825 */ /* 0x004fca00078e02c6 */
[----:B------:R1:W-:Y:S02]  /*3bc40*/  STL.64 [R1+0x2e0], R142 ;  /* 0x0002e08e01007387 */ /* 0x0003e40000100a00 */
[C---:B-1----:R-:W-:Y:S02]  /*3bc50*/  IMAD.WIDE R142, R205.reuse, 0x4, R114 ;  /* 0x00000004cd8e7825 */ /* 0x042fe400078e0272 */
[----:B------:R-:W2:Y:S04]  /*3bc60*/  LDL.LU.64 R114, [R1+0x2bd8] ;  /* 0x002bd80001727983 */ /* 0x000ea80000300a00 */
[----:B------:R1:W-:Y:S01]  /*3bc70*/  STL.64 [R1+0x2b8], R140 ;  /* 0x0002b88c01007387 */ /* 0x0003e20000100a00 */
[----:B------:R-:W-:-:S03]  /*3bc80*/  IMAD.WIDE R128, R205, 0x4, R128 ;  /* 0x00000004cd807825 */ /* 0x000fc600078e0280 */
[----:B------:R-:W-:Y:S01]  /*3bc90*/  STL.64 [R1+0xc48], R142 ;  /* 0x000c488e01007387 */ /* 0x000fe20000100a00 */
[----:B------:R-:W-:-:S04]  /*3bca0*/  IMAD.WIDE R126, R205, 0x4, R126 ;  /* 0x00000004cd7e7825 */ /* 0x000fc800078e027e */
[----:B-1----:R-:W-:-:S04]  /*3bcb0*/  IMAD.WIDE R140, R205, 0x4, R138 ;  /* 0x00000004cd8c7825 */ /* 0x002fc800078e028a */
[C---:B------:R-:W-:Y:S01]  /*3bcc0*/  IMAD.WIDE R138, R205.reuse, 0x4, R136 ;  /* 0x00000004cd8a7825 */ /* 0x040fe200078e0288 */
[----:B------:R-:W-:Y:S03]  /*3bcd0*/  STL.64 [R1+0xc40], R140 ;  /* 0x000c408c01007387 */ /* 0x000fe60000100a00 */
        /* <DEDUP_REMOVED lines=8> */
[----:B------:R-:W-:-:S04]  /*3bd60*/  IMAD.WIDE R122, R205, 0x4, R122 ;  /* 0x00000004cd7a7825 */ /* 0x000fc800078e027a */
[----:B------:R-:W-:-:S04]  /*3bd70*/  IMAD.WIDE R118, R205, 0x4, R118 ;  /* 0x00000004cd767825 */ /* 0x000fc800078e0276 */
[----:B------:R-:W-:-:S04]  /*3bd80*/  IMAD.WIDE R116, R205, 0x4, R116 ;  /* 0x00000004cd747825 */ /* 0x000fc800078e0274 */
[----:B----4-:R-:W-:-:S04]  /*3bd90*/  IMAD.WIDE R112, R205, 0x4, R112 ;  /* 0x00000004cd707825 */ /* 0x010fc800078e0270 */
[----:B---3--:R-:W-:-:S05]  /*3bda0*/  IMAD.WIDE R130, R205, 0x4, R200 ;  /* 0x00000004cd827825 */ /* 0x008fca00078e02c8 */
[----:B------:R-:W-:Y:S04]  /*3bdb0*/  STL.64 [R1+0x2b0], R130 ;  /* 0x0002b08201007387 */ /* 0x000fe80000100a00 */
[----:B------:R-:W-:Y:S01]  /*3bdc0*/  STL.64 [R1+0x288], R128 ;  /* 0x0002888001007387 */ /* 0x000fe20000100a00 */
[----:B------:R-:W-:-:S03]  /*3bdd0*/  IMAD.WIDE R110, R205, 0x4, R110 ;  /* 0x00000004cd6e7825 */ /* 0x000fc600078e026e */
        /* <DEDUP_REMOVED lines=11> */
[----:B------:R-:W-:-:S04]  /*3be90*/  IMAD.WIDE R98, R205, 0x4, R98 ;  /* 0x00000004cd627825 */ /* 0x000fc800078e0262 */
        /* <DEDUP_REMOVED lines=31> */
[----:B--2---:R-:W-:-:S05]  /*3c090*/  IMAD.WIDE R114, R205, 0x4, R114 ;  /* 0x00000004cd727825 */ /* 0x004fca00078e0272 */
        /* <DEDUP_REMOVED lines=37> */
[----:B------:R-:W2:Y:S04]  /*3c2f0*/  LDL.LU.64 R250, [R1+0x6e8] ;  /* 0x0006e80001fa7983 */ /* 0x000ea80000300a00 */
[----:B------:R-:W-:Y:S04]  /*3c300*/  STL.64 [R1+0x408], R40 ;  /* 0x0004082801007387 */ /* 0x000fe80000100a00 */
[----:B------:R-:W-:Y:S04]  /*3c310*/  STL.64 [R1+0x400], R38 ;  /* 0x0004002601007387 */ /* 0x000fe80000100a00 */
[----:B------:R-:W3:Y:S04]  /*3c320*/  LDL.LU.64 R238, [R1+0x720] ;  /* 0x0007200001ee7983 */ /* 0x000ee80000300a00 */
[----:B------:R-:W4:Y:S04]  /*3c330*/  LDL.LU.64 R248, [R1+0x718] ;  /* 0x0007180001f87983 */ /* 0x000f280000300a00 */
[----:B------:R1:W-:Y:S04]  /*3c340*/  STL.64 [R1+0x3f8], R36 ;  /* 0x0003f82401007387 */ /* 0x0003e80000100a00 */
[----:B------:R-:W3:Y:S04]  /*3c350*/  LDL.LU.64 R244, [R1+0x710] ;  /* 0x0007100001f47983 */ /* 0x000ee80000300a00 */
[----:B------:R-:W3:Y:S01]  /*3c360*/  LDL.LU.64 R212, [R1+0x708] ;  /* 0x0007080001d47983 */ /* 0x000ee20000300a00 */
[----:B-1----:R-:W-:-:S03]  /*3c370*/  IMAD.WIDE R36, R205, 0x4, R34 ;  /* 0x00000004cd247825 */ /* 0x002fc600078e0222 */
[----:B------:R-:W3:Y:S01]  /*3c380*/  LDL.LU.64 R210, [R1+0x700] ;  /* 0x0007000001d27983 */ /* 0x000ee20000300a00 */
[----:B------:R-:W-:-:S03]  /*3c390*/  IMAD.WIDE R34, R205, 0x4, R32 ;  /* 0x00000004cd227825 */ /* 0x000fc600078e0220 */
[----:B------:R-:W-:Y:S01]  /*3c3a0*/  STL.64 [R1+0x220], R36 ;  /* 0x0002202401007387 */ /* 0x000fe20000100a00 */
[----:B------:R-:W-:-:S03]  /*3c3b0*/  IMAD.WIDE R32, R205, 0x4, R30 ;  /* 0x00000004cd207825 */ /* 0x000fc600078e021e */
[----:B------:R-:W3:Y:S01]  /*3c3c0*/  LDL.LU.64 R242, [R1+0x6f8] ;  /* 0x0006f80001f27983 */ /* 0x000ee20000300a00 */
[----:B------:R-:W-:-:S03]  /*3c3d0*/  IMAD.WIDE R30, R205, 0x4, R28 ;  /* 0x00000004cd1e7825 */ /* 0x000fc600078e021c */
[----:B------:R-:W-:Y:S01]  /*3c3e0*/  STL.64 [R1+0x1e8], R34 ;  /* 0x0001e82201007387 */ /* 0x000fe20000100a00 */
[----:B------:R-:W-:-:S03]  /*3c3f0*/  IMAD.WIDE R28, R205, 0x4, R26 ;  /* 0x00000004cd1c7825 */ /* 0x000fc600078e021a */
[----:B------:R-:W-:Y:S04]  /*3c400*/  STL.64 [R1+0x3f0], R32 ;  /* 0x0003f02001007387 */ /* 0x000fe80000100a00 */
[----:B------:R-:W3:Y:S01]  /*3c410*/  LDL.LU.64 R240, [R1+0x6f0] ;  /* 0x0006f00001f07983 */ /* 0x000ee20000300a00 */
[----:B------:R-:W-:-:S03]  /*3c420*/  IMAD.WIDE R26, R205, 0x4, R24 ;  /* 0x00000004cd1a7825 */ /* 0x000fc600078e0218 */
[----:B------:R-:W-:Y:S01]  /*3c430*/  STL.64 [R1+0x3c8], R30 ;  /* 0x0003c81e01007387 */ /* 0x000fe20000100a00 */
[----:B------:R-:W-:-:S03]  /*3c440*/  IMAD.WIDE R24, R205, 0x4, R22 ;  /* 0x00000004cd187825 */ /* 0x000fc600078e0216 */
[----:B------:R-:W-:Y:S04]  /*3c450*/  STL.64 [R1+0x3c0], R28 ;  /* 0x0003c01c01007387 */ /* 0x000fe80000100a00 */
[----:B------:R-:W3:Y:S01]  /*3c460*/  LDL.LU.64 R236, [R1+0x728] ;  /* 0x0007280001ec7983 */ /* 0x000ee20000300a00 */
[----:B------:R-:W-:-:S03]  /*3c470*/  IMAD.WIDE R22, R205, 0x4, R20 ;  /* 0x00000004cd167825 */ /* 0x000fc600078e0214 */
[----:B------:R-:W-:Y:S04]  /*3c480*/  STL.64 [R1+0x2f8], R26 ;  /* 0x0002f81a01007387 */ /* 0x000fe80000100a00 */
[----:B------:R-:W-:Y:S04]  /*3c490*/  STL.64 [R1+0x2f0], R24 ;  /* 0x0002f01801007387 */ /* 0x000fe80000100a00 */
[----:B------:R-:W3:Y:S04]  /*3c4a0*/  LDL.LU.64 R218, [R1+0x750] ;  /* 0x0007500001da7983 */ /* 0x000ee80000300a00 */
[----:B------:R-:W-:Y:S04]  /*3c4b0*/  STL.64 [R1+0x2d8], R22 ;  /* 0x0002d81601007387 */ /* 0x000fe80000100a00 */
[----:B------:R-:W3:Y:S01]  /*3c4c0*/  LDL.LU.64 R226, [R1+0x748] ;  /* 0x0007480001e27983 */ /* 0x000ee20000300a00 */
[----:B------:R-:W-:-:S04]  /*3c4d0*/  IMAD.WIDE R20, R205, 0x4, R18 ;  /* 0x00000004cd147825 */ /* 0x000fc800078e0212 */
[C---:B------:R-:W-:Y:S01]  /*3c4e0*/  IMAD.WIDE R18, R205.reuse, 0x4, R16 ;  /* 0x00000004cd127825 */ /* 0x040fe200078e0210 */
[----:B------:R-:W-:Y:S03]  /*3c4f0*/  STL.64 [R1+0x1e0], R20 ;  /* 0x0001e01401007387 */ /* 0x000fe60000100a00 */
[C---:B------:R-:W-:Y:S01]  /*3c500*/  IMAD.WIDE R16, R205.reuse, 0x4, R14 ;  /* 0x00000004cd107825 */ /* 0x040fe200078e020e */
[----:B------:R-:W-:Y:S03]  /*3c510*/  STL.64 [R1+0x1d8], R18 ;  /* 0x0001d81201007387 */ /* 0x000fe60000100a00 */
[C---:B------:R-:W-:Y:S01]  /*3c520*/  IMAD.WIDE R14, R205.reuse, 0x4, R12 ;  /* 0x00000004cd0e7825 */ /* 0x040fe200078e020c */
[----:B------:R-:W3:Y:S04]  /*3c530*/  LDL.LU.64 R232, [R1+0x740] ;  /* 0x0007400001e87983 */ /* 0x000ee80000300a00 */
[----:B------:R-:W-:Y:S01]  /*3c540*/  STL.64 [R1+0x2d0], R16 ;  /* 0x0002d01001007387 */ /* 0x000fe20000100a00 */
[----:B------:R-:W-:-:S03]  /*3c550*/  IMAD.WIDE R12, R205, 0x4, R10 ;  /* 0x00000004cd0c7825 */ /* 0x000fc600078e020a */
[----:B------:R-:W-:Y:S01]  /*3c560*/  STL.64 [R1+0x2c8], R14 ;  /* 0x0002c80e01007387 */ /* 0x000fe20000100a00 */
[----:B------:R-:W-:-:S03]  /*3c570*/  IMAD.WIDE R10, R205, 0x4, R8 ;  /* 0x00000004cd0a7825 */ /* 0x000fc600078e0208 */
[----:B------:R-:W3:Y:S01]  /*3c580*/  LDL.LU.64 R214, [R1+0x738] ;  /* 0x0007380001d67983 */ /* 0x000ee20000300a00 */
[----:B------:R-:W-:-:S04]  /*3c590*/  IMAD.WIDE R8, R205, 0x4, R6 ;  /* 0x00000004cd087825 */ /* 0x000fc800078e0206 */
[C---:B------:R-:W-:Y:S01]  /*3c5a0*/  IMAD.WIDE R6, R205.reuse, 0x4, R4 ;  /* 0x00000004cd067825 */ /* 0x040fe200078e0204 */
[----:B------:R-:W-:Y:S03]  /*3c5b0*/  STL.64 [R1+0x2c0], R12 ;  /* 0x0002c00c01007387 */ /* 0x000fe60000100a00 */
[C---:B------:R-:W-:Y:S01]  /*3c5c0*/  IMAD.WIDE R4, R205.reuse, 0x4, R2 ;  /* 0x00000004cd047825 */ /* 0x040fe200078e0202 */
[----:B------:R-:W-:Y:S04]  /*3c5d0*/  STL.64 [R1+0x2a8], R10 ;  /* 0x0002a80a01007387 */ /* 0x000fe80000100a00 */
[----:B------:R-:W-:Y:S04]  /*3c5e0*/  STL.64 [R1+0x2a0], R8 ;  /* 0x0002a00801007387 */ /* 0x000fe80000100a00 */
[----:B------:R4:W-:Y:S01]  /*3c5f0*/  STL.64 [R1+0x298], R6 ;  /* 0x0002980601007387 */ /* 0x0009e20000100a00 */
[----:B--2---:R-:W-:-:S03]  /*3c600*/  IMAD.WIDE R2, R205, 0x4, R250 ;  /* 0x00000004cd027825 */ /* 0x004fc600078e02fa */
[----:B------:R-:W2:Y:S04]  /*3c610*/  LDL.LU.64 R250, [R1+0x730] ;  /* 0x0007300001fa7983 */ /* 0x000ea80000300a00 */
[----:B------:R3:W-:Y:S04]  /*3c620*/  STL.64 [R1+0x1c8], R4 ;  /* 0x0001c80401007387 */ /* 0x0007e80000100a00 */
[----:B------:R1:W-:Y:S01]  /*3c630*/  STL.64 [R1+0x1c0], R2 ;  /* 0x0001c00201007387 */ /* 0x0003e20000100a00 */
[----:B----4-:R-:W-:-:S04]  /*3c640*/  IMAD.WIDE R6, R205, 0x4, R248 ;  /* 0x00000004cd067825 */ /* 0x010fc800078e02f8 */
[----:B---3--:R-:W-:-:S04]  /*3c650*/  IMAD.WIDE R4, R205, 0x4, R238 ;  /* 0x00000004cd047825 */ /* 0x008fc800078e02ee */
[C---:B-1----:R-:W-:Y:S01]  /*3c660*/  IMAD.WIDE R2, R205.reuse, 0x4, R244 ;  /* 0x00000004cd027825 */ /* 0x042fe200078e02f4 */
[----:B------:R1:W-:Y:S04]  /*3c670*/  STL.64 [R1+0x290], R4 ;  /* 0x0002900401007387 */ /* 0x0003e80000100a00 */
[----:B------:R-:W-:Y:S01]  /*3c680*/  STL.64 [R1+0x278], R6 ;  /* 0x0002780601007387 */ /* 0x000fe20000100a00 */
[----:B-1----:R-:W-:-:S03]  /*3c690*/  IMAD.WIDE R4, R205, 0x4, R212 ;  /* 0x00000004cd047825 */ /* 0x002fc600078e02d4 */
[----:B------:R-:W3:Y:S04]  /*3c6a0*/  LDL.LU.64 R212, [R1+0x758] ;  /* 0x0007580001d47983 */ /* 0x000ee80000300a00 */
[----:B------:R1:W-:Y:S04]  /*3c6b0*/  STL.64 [R1+0x270], R2 ;  /* 0x0002700201007387 */ /* 0x0003e80000100a00 */
[----:B------:R-:W-:Y:S04]  /*3c6c0*/  STL.64 [R1+0x218], R4 ;  /* 0x0002180401007387 */ /* 0x000fe80000100a00 */
[----:B------:R-:W4:Y:S01]  /*3c6d0*/  LDL.LU.64 R208, [R1+0x760] ;  /* 0x0007600001d07983 */ /* 0x000f220000300a00 */
[----:B-1----:R-:W-:-:S03]  /*3c6e0*/  IMAD.WIDE R2, R205, 0x4, R210 ;  /* 0x00000004cd027825 */ /* 0x002fc600078e02d2 */
[----:B------:R-:W4:Y:S04]  /*3c6f0*/  LDL.LU.64 R210, [R1+0x768] ;  /* 0x0007680001d27983 */ /* 0x000f280000300a00 */
[----:B------:R1:W-:Y:S04]  /*3c700*/  STL.64 [R1+0x210], R2 ;  /* 0x0002100201007387 */ /* 0x0003e80000100a00 */
[----:B------:R-:W4:Y:S01]  /*3c710*/  LDL.LU.64 R216, [R1+0x770] ;  /* 0x0007700001d87983 */ /* 0x000f220000300a00 */
[----:B-1----:R-:W-:-:S03]  /*3c720*/  IMAD.WIDE R2, R205, 0x4, R242 ;  /* 0x00000004cd027825 */ /* 0x002fc600078e02f2 */
[----:B------:R-:W4:Y:S04]  /*3c730*/  LDL.LU.64 R242, [R1+0x778] ;  /* 0x0007780001f27983 */ /* 0x000f280000300a00 */
[----:B------:R1:W-:Y:S04]  /*3c740*/  STL.64 [R1+0x208], R2 ;  /* 0x0002080201007387 */ /* 0x0003e80000100a00 */
[----:B------:R-:W4:Y:S01]  /*3c750*/  LDL.LU.64 R220, [R1+0x780] ;  /* 0x0007800001dc7983 */ /* 0x000f220000300a00 */
[----:B------:R-:W-:-:S04]  /*3c760*/  IMAD.WIDE R4, R205, 0x4, R236 ;  /* 0x00000004cd047825 */ /* 0x000fc800078e02ec */
[C---:B-1----:R-:W-:Y:S02]  /*3c770*/  IMAD.WIDE R2, R205.reuse, 0x4, R240 ;  /* 0x00000004cd027825 */ /* 0x042fe400078e02f0 */
[----:B------:R-:W4:Y:S04]  /*3c780*/  LDL.LU.64 R240, [R1+0x788] ;  /* 0x0007880001f07983 */ /* 0x000f280000300a00 */
[----:B------:R1:W-:Y:S04]  /*3c790*/  STL.64 [R1+0x1b8], R2 ;  /* 0x0001b80201007387 */ /* 0x0003e80000100a00 */
[----:B------:R-:W4:Y:S04]  /*3c7a0*/  LDL.LU.64 R236, [R1+0x790] ;  /* 0x0007900001ec7983 */ /* 0x000f280000300a00 */
[----:B------:R-:W-:Y:S01]  /*3c7b0*/  STL.64 [R1+0x1b0], R4 ;  /* 0x0001b00401007387 */ /* 0x000fe20000100a00 */
[----:B-1----:R-:W-:-:S03]  /*3c7c0*/  IMAD.WIDE R2, R205, 0x4, R218 ;  /* 0x00000004cd027825 */ /* 0x002fc600078e02da */
[----:B------:R-:W4:Y:S04]  /*3c7d0*/  LDL.LU.64 R222, [R1+0x798] ;  /* 0x0007980001de7983 */ /* 0x000f280000300a00 */
[----:B------:R-:W4:Y:S04]  /*3c7e0*/  LDL.LU.64 R218, [R1+0x7a0] ;  /* 0x0007a00001da7983 */ /* 0x000f280000300a00 */
[----:B------:R1:W-:Y:S04]  /*3c7f0*/  STL.64 [R1+0x200], R2 ;  /* 0x0002000201007387 */ /* 0x0003e80000100a00 */
        /* <DEDUP_REMOVED lines=8> */
[----:B------:R-:W4:Y:S04]  /*3c880*/  LDL.LU.64 R228, [R1+0x7c8] ;  /* 0x0007c80001e47983 */ /* 0x000f280000300a00 */
[----:B------:R-:W4:Y:S01]  /*3c890*/  LDL.LU.64 R230, [R1+0x7d0] ;  /* 0x0007d00001e67983 */ /* 0x000f220000300a00 */
[----:B-1----:R-:W-:-:S05]  /*3c8a0*/  IMAD.WIDE R2, R205, 0x4, R214 ;  /* 0x00000004cd027825 */ /* 0x002fca00078e02d6 */
[----:B------:R2:W-:Y:S04]  /*3c8b0*/  STL.64 [R1+0x1d0], R2 ;  /* 0x0001d00201007387 */ /* 0x0005e80000100a00 */
[----:B------:R-:W4:Y:S04]  /*3c8c0*/  LDL.LU.64 R234, [R1+0x7d8] ;  /* 0x0007d80001ea7983 */ /* 0x000f280000300a00 */
[----:B------:R-:W4:Y:S04]  /*3c8d0*/  LDL.LU.64 R214, [R1+0x7e0] ;  /* 0x0007e00001d67983 */ /* 0x000f280000300a00 */
[----:B------:R-:W4:Y:S04]  /*3c8e0*/  LDL.LU.64 R238, [R1+0x7e8] ;  /* 0x0007e80001ee7983 */ /* 0x000f280000300a00 */
[----:B------:R-:W4:Y:S01]  /*3c8f0*/  LDL.LU.64 R248, [R1+0x7f0] ;  /* 0x0007f00001f87983 */ /* 0x000f220000300a00 */
[----:B--2---:R-:W-:-:S05]  /*3c900*/  IMAD.WIDE R2, R205, 0x4, R250 ;  /* 0x00000004cd027825 */ /* 0x004fca00078e02fa */
[----:B------:R3:W-:Y:S04]  /*3c910*/  STL.64 [R1+0x1a8], R2 ;  /* 0x0001a80201007387 */ /* 0x0007e80000100a00 */
[----:B------:R-:W2:Y:S04]  /*3c920*/  LDL.LU.64 R244, [R1+0x7f8] ;  /* 0x0007f80001f47983 */ /* 0x000ea80000300a00 */
[----:B------:R-:W2:Y:S01]  /*3c930*/  LDL.LU.64 R250, [R1+0x800] ;  /* 0x0008000001fa7983 */ /* 0x000ea20000300a00 */
[----:B---3--:R-:W-:-:S03]  /*3c940*/  IMAD.WIDE R2, R205, 0x4, R212 ;  /* 0x00000004cd027825 */ /* 0x008fc600078e02d4 */
[----:B------:R-:W3:Y:S04]  /*3c950*/  LDL.LU.64 R212, [R1+0x808] ;  /* 0x0008080001d47983 */ /* 0x000ee80000300a00 */
[----:B------:R1:W-:Y:S01]  /*3c960*/  STL.64 [R1+0x1a0], R2 ;  /* 0x0001a00201007387 */ /* 0x0003e20000100a00 */
[----:B----4-:R-:W-:-:S04]  /*3c970*/  IMAD.WIDE R4, R205, 0x4, R208 ;  /* 0x00000004cd047825 */ /* 0x010fc800078e02d0 */
[C---:B-1----:R-:W-:Y:S02]  /*3c980*/  IMAD.WIDE R2, R205.reuse, 0x4, R210 ;  /* 0x00000004cd027825 */ /* 0x042fe400078e02d2 */
[----:B------:R-:W4:Y:S04]  /*3c990*/  LDL.LU.64 R210, [R1+0x810] ;  /* 0x0008100001d27983 */ /* 0x000f280000300a00 */
[----:B------:R1:W-:Y:S04]  /*3c9a0*/  STL.64 [R1+0x198], R4 ;  /* 0x0001980401007387 */ /* 0x0003e80000100a00 */
[----:B------:R1:W-:Y:S02]  /*3c9b0*/  STL.64 [R1+0x190], R2 ;  /* 0x0001900201007387 */ /* 0x0003e40000100a00 */
[----:B-1----:R-:W-:-:S04]  /*3c9c0*/  IMAD.WIDE R4, R205, 0x4, R216 ;  /* 0x00000004cd047825 */ /* 0x002fc800078e02d8 */
[C---:B------:R-:W-:Y:S02]  /*3c9d0*/  IMAD.WIDE R2, R205.reuse, 0x4, R242 ;  /* 0x00000004cd027825 */ /* 0x040fe400078e02f2 */
        /* <DEDUP_REMOVED lines=8> */
[----:B-1----:R-:W-:-:S02]  /*3ca60*/  IMAD.WIDE R4, R205, 0x4, R236 ;  /* 0x00000004cd047825 */ /* 0x002fc400078e02ec */
[----:B------:R-:W4:Y:S02]  /*3ca70*/  LDL.LU.64 R236, [R1+0x828] ;  /* 0x0008280001ec7983 */ /* 0x000f240000300a00 */
[C---:B------:R-:W-:Y:S02]  /*3ca80*/  IMAD.WIDE R2, R205.reuse, 0x4, R222 ;  /* 0x00000004cd027825 */ /* 0x040fe400078e02de */
[----:B------:R1:W-:Y:S02]  /*3ca90*/  STL.64 [R1+0x168], R4 ;  /* 0x0001680401007387 */ /* 0x0003e40000100a00 */
[C---:B-1----:R-:W-:Y:S02]  /*3caa0*/  IMAD.WIDE R4, R205.reuse, 0x4, R218 ;  /* 0x00000004cd047825 */ /* 0x042fe400078e02da */
[----:B------:R-:W4:Y:S04]  /*3cab0*/  LDL.LU.64 R218, [R1+0x830] ;  /* 0x0008300001da7983 */ /* 0x000f280000300a00 */
[----:B------:R-:W-:Y:S04]  /*3cac0*/  STL.64 [R1+0x160], R2 ;  /* 0x0001600201007387 */ /* 0x000fe80000100a00 */
[----:B------:R1:W-:Y:S02]  /*3cad0*/  STL.64 [R1+0x158], R4 ;  /* 0x0001580401007387 */ /* 0x0003e40000100a00 */
[----:B-1----:R-:W-:-:S02]  /*3cae0*/  IMAD.WIDE R4, R205, 0x4, R226 ;  /* 0x00000004cd047825 */ /* 0x002fc400078e02e2 */
[----:B------:R-:W4:Y:S02]  /*3caf0*/  LDL.LU.64 R226, [R1+0x838] ;  /* 0x0008380001e27983 */ /* 0x000f240000300a00 */
[----:B------:R-:W-:-:S05]  /*3cb00*/  IMAD.WIDE R2, R205, 0x4, R246 ;  /* 0x00000004cd027825 */ /* 0x000fca00078e02f6 */
[----:B------:R1:W-:Y:S04]  /*3cb10*/  STL.64 [R1+0x150], R2 ;  /* 0x0001500201007387 */ /* 0x0003e80000100a00 */
[----:B------:R1:W-:Y:S01]  /*3cb20*/  STL.64 [R1+0x148], R4 ;  /* 0x0001480401007387 */ /* 0x0003e20000100a00 */
[----:B------:R-:W-:-:S04]  /*3cb30*/  IMAD.WIDE R6, R205, 0x4, R230 ;  /* 0x00000004cd067825 */ /* 0x000fc800078e02e6 */
[----:B-1----:R-:W-:-:S04]  /*3cb40*/  IMAD.WIDE R2, R205, 0x4, R224 ;  /* 0x00000004cd027825 */ /* 0x002fc800078e02e0 */
[C---:B------:R-:W-:Y:S02]  /*3cb50*/  IMAD.WIDE R4, R205.reuse, 0x4, R232 ;  /* 0x00000004cd047825 */ /* 0x040fe400078e02e8 */
[----:B------:R-:W4:Y:S04]  /*3cb60*/  LDL.LU.64 R232, [R1+0x840] ;  /* 0x0008400001e87983 */ /* 0x000f280000300a00 */
[----:B------:R1:W-:Y:S04]  /*3cb70*/  STL.64 [R1+0x140], R2 ;  /* 0x0001400201007387 */ /* 0x0003e80000100a00 */
[----:B------:R1:W-:Y:S02]  /*3cb80*/  STL.64 [R1+0x138], R4 ;  /* 0x0001380401007387 */ /* 0x0003e40000100a00 */
[----:B-1----:R-:W-:-:S04]  /*3cb90*/  IMAD.WIDE R2, R205, 0x4, R228 ;  /* 0x00000004cd027825 */ /* 0x002fc800078e02e4 */
[C---:B------:R-:W-:Y:S01]  /*3cba0*/  IMAD.WIDE R4, R205.reuse, 0x4, R234 ;  /* 0x00000004cd047825 */ /* 0x040fe200078e02ea */
[----:B------:R1:W-:Y:S04]  /*3cbb0*/  STL.64 [R1+0x130], R2 ;  /* 0x0001300201007387 */ /* 0x0003e80000100a00 */
[----:B------:R1:W-:Y:S02]  /*3cbc0*/  STL.64 [R1+0x128], R6 ;  /* 0x0001280601007387 */ /* 0x0003e40000100a00 */
[C---:B-1----:R-:W-:Y:S02]  /*3cbd0*/  IMAD.WIDE R2, R205.reuse, 0x4, R214 ;  /* 0x00000004cd027825 */ /* 0x042fe400078e02d6 */
[----:B------:R-:W4:Y:S04]  /*3cbe0*/  LDL.LU.64 R214, [R1+0x848] ;  /* 0x0008480001d67983 */ /* 0x000f280000300a00 */
[----:B------:R1:W-:Y:S01]  /*3cbf0*/  STL.64 [R1+0x120], R4 ;  /* 0x0001200401007387 */ /* 0x0003e20000100a00 */
[----:B------:R-:W-:-:S03]  /*3cc00*/  IMAD.WIDE R6, R205, 0x4, R248 ;  /* 0x00000004cd067825 */ /* 0x000fc600078e02f8 */
[----:B------:R2:W-:Y:S01]  /*3cc10*/  STL.64 [R1+0x118], R2 ;  /* 0x0001180201007387 */ /* 0x0005e20000100a00 */
[----:B-1----:R-:W-:-:S05]  /*3cc20*/  IMAD.WIDE R4, R205, 0x4, R238 ;  /* 0x00000004cd047825 */ /* 0x002fca00078e02ee */
[----:B------:R1:W-:Y:S04]  /*3cc30*/  STL.64 [R1+0x110], R4 ;  /* 0x0001100401007387 */ /* 0x0003e80000100a00 */
[----:B------:R-:W-:Y:S01]  /*3cc40*/  STL.64 [R1+0x108], R6 ;  /* 0x0001080601007387 */ /* 0x000fe20000100a00 */
[----:B--2---:R-:W-:-:S04]  /*3cc50*/  IMAD.WIDE R2, R205, 0x4, R244 ;  /* 0x00000004cd027825 */ /* 0x004fc800078e02f4 */
[C---:B-1----:R-:W-:Y:S02]  /*3cc60*/  IMAD.WIDE R4, R205.reuse, 0x4, R250 ;  /* 0x00000004cd047825 */ /* 0x042fe400078e02fa */
[----:B------:R-:W2:Y:S04]  /*3cc70*/  LDL.LU.64 R250, [R1+0x850] ;  /* 0x0008500001fa7983 */ /* 0x000ea80000300a00 */
[----:B------:R3:W-:Y:S04]  /*3cc80*/  STL.64 [R1+0x100], R2 ;  /* 0x0001000201007387 */ /* 0x0007e80000100a00 */
[----:B------:R-:W-:Y:S04]  /*3cc90*/  STL.64 [R1+0xf8], R4 ;  /* 0x0000f80401007387 */ /* 0x000fe80000100a00 */
[----:B------:R-:W2:Y:S01]  /*3cca0*/  LDL.LU.64 R208, [R1+0x858] ;  /* 0x0008580001d07983 */ /* 0x000ea20000300a00 */
[----:B---3--:R-:W-:-:S03]  /*3ccb0*/  IMAD.WIDE R2, R205, 0x4, R212 ;  /* 0x00000004cd027825 */ /* 0x008fc600078e02d4 */
[----:B------:R-:W3:Y:S04]  /*3ccc0*/  LDL.LU.64 R212, [R1+0x860] ;  /* 0x0008600001d47983 */ /* 0x000ee80000300a00 */
[----:B------:R4:W-:Y:S04]  /*3ccd0*/  STL.64 [R1+0xf0], R2 ;  /* 0x0000f00201007387 */ /* 0x0009e80000100a00 */
[----:B------:R-:W3:Y:S01]  /*3cce0*/  LDL.LU.64 R216, [R1+0x868] ;  /* 0x0008680001d87983 */ /* 0x000ee20000300a00 */
[----:B----4-:R-:W-:-:S03]  /*3ccf0*/  IMAD.WIDE R2, R205, 0x4, R210 ;  /* 0x00000004cd027825 */ /* 0x010fc600078e02d2 */
[----:B------:R-:W4:Y:S04]  /*3cd00*/  LDL.LU.64 R210, [R1+0x870] ;  /* 0x0008700001d27983 */ /* 0x000f280000300a00 */
[----:B------:R1:W-:Y:S04]  /*3cd10*/  STL.64 [R1+0xe8], R2 ;  /* 0x0000e80201007387 */ /* 0x0003e80000100a00 */
[----:B------:R-:W4:Y:S04]  /*3cd20*/  LDL.LU.64 R220, [R1+0x878] ;  /* 0x0008780001dc7983 */ /* 0x000f280000300a00 */
[----:B------:R-:W4:Y:S01]  /*3cd30*/  LDL.LU.64 R244, [R1+0x880] ;  /* 0x0008800001f47983 */ /* 0x000f220000300a00 */
[----:B-1----:R-:W-:-:S05]  /*3cd40*/  IMAD.WIDE R2, R205, 0x4, R242 ;  /* 0x00000004cd027825 */ /* 0x002fca00078e02f2 */
[----:B------:R1:W-:Y:S04]  /*3cd50*/  STL.64 [R1+0xe0], R2 ;  /* 0x0000e00201007387 */ /* 0x0003e80000100a00 */
[----:B------:R-:W4:Y:S01]  /*3cd60*/  LDL.LU.64 R242, [R1+0x888] ;  /* 0x0008880001f27983 */ /* 0x000f220000300a00 */
[----:B------:R-:W-:-:S05]  /*3cd70*/  IMAD.WIDE R4, R205, 0x4, R240 ;  /* 0x00000004cd047825 */ /* 0x000fca00078e02f0 */
[----:B------:R-:W-:Y:S04]  /*3cd80*/  STL.64 [R1+0xd8], R4 ;  /* 0x0000d80401007387 */ /* 0x000fe80000100a00 */
[----:B------:R-:W4:Y:S04]  /*3cd90*/  LDL.LU.64 R222, [R1+0x890] ;  /* 0x0008900001de7983 */ /* 0x000f280000300a00 */
[----:B------:R-:W4:Y:S01]  /*3cda0*/  LDL.LU.64 R240, [R1+0x898] ;  /* 0x0008980001f07983 */ /* 0x000f220000300a00 */
[----:B-1----:R-:W-:-:S05]  /*3cdb0*/  IMAD.WIDE R2, R205, 0x4, R236 ;  /* 0x00000004cd027825 */ /* 0x002fca00078e02ec */
        /* <DEDUP_REMOVED lines=17> */
[----:B-1----:R-:W-:-:S05]  /*3ced0*/  IMAD.WIDE R2, R205, 0x4, R214 ;  /* 0x00000004cd027825 */ /* 0x002fca00078e02d6 */
[----:B------:R1:W-:Y:S04]  /*3cee0*/  STL.64 [R1+0xb0], R2 ;  /* 0x0000b00201007387 */ /* 0x0003e80000100a00 */
[----:B------:R-:W4:Y:S04]  /*3cef0*/  LDL.LU.64 R236, [R1+0x8f0] ;  /* 0x0008f00001ec7983 */ /* 0x000f280000300a00 */
[----:B------:R-:W4:Y:S01]  /*3cf00*/  LDL.LU.64 R214, [R1+0x8f8] ;  /* 0x0008f80001d67983 */ /* 0x000f220000300a00 */
[----:B--2---:R-:W-:-:S03]  /*3cf10*/  IMAD.WIDE R4, R205, 0x4, R250 ;  /* 0x00000004cd047825 */ /* 0x004fc600078e02fa */
[----:B------:R-:W2:Y:S04]  /*3cf20*/  LDL.LU.64 R250, [R1+0x900] ;  /* 0x0009000001fa7983 */ /* 0x000ea80000300a00 */
[----:B------:R3:W-:Y:S01]  /*3cf30*/  STL.64 [R1+0xa8], R4 ;  /* 0x0000a80401007387 */ /* 0x0007e20000100a00 */
[----:B-1----:R-:W-:-:S04]  /*3cf40*/  IMAD.WIDE R2, R205, 0x4, R208 ;  /* 0x00000004cd027825 */ /* 0x002fc800078e02d0 */
[C---:B---3--:R-:W-:Y:S02]  /*3cf50*/  IMAD.WIDE R4, R205.reuse, 0x4, R212 ;  /* 0x00000004cd047825 */ /* 0x048fe400078e02d4 */
[----:B------:R-:W3:Y:S04]  /*3cf60*/  LDL.LU.64 R212, [R1+0x908] ;  /* 0x0009080001d47983 */ /* 0x000ee80000300a00 */
[----:B------:R1:W-:Y:S04]  /*3cf70*/  STL.64 [R1+0xa0], R2 ;  /* 0x0000a00201007387 */ /* 0x0003e80000100a00 */
[----:B------:R4:W-:Y:S01]  /*3cf80*/  STL.64 [R1+0x98], R4 ;  /* 0x0000980401007387 */ /* 0x0009e20000100a00 */
[----:B-1----:R-:W-:-:S04]  /*3cf90*/  IMAD.WIDE R2, R205, 0x4, R216 ;  /* 0x00000004cd027825 */ /* 0x002fc800078e02d8 */
[C---:B----4-:R-:W-:Y:S02]  /*3cfa0*/  IMAD.WIDE R4, R205.reuse, 0x4, R210 ;  /* 0x00000004cd047825 */ /* 0x050fe400078e02d2 */
        /* <DEDUP_REMOVED lines=9> */
[----:B------:R-:W4:Y:S04]  /*3d040*/  LDL.LU.64 R242, [R1+0x920] ;  /* 0x0009200001f27983 */ /* 0x000f280000300a00 */
[----:B------:R1:W-:Y:S01]  /*3d050*/  STL.64 [R1+0x70], R2 ;  /* 0x0000700201007387 */ /* 0x0003e20000100a00 */
[----:B------:R-:W-:-:S04]  /*3d060*/  IMAD.WIDE R4, R205, 0x4, R222 ;  /* 0x00000004cd047825 */ /* 0x000fc800078e02de */
[C---:B-1----:R-:W-:Y:S02]  /*3d070*/  IMAD.WIDE R2, R205.reuse, 0x4, R240 ;  /* 0x00000004cd027825 */ /* 0x042fe400078e02f0 */
[----:B------:R-:W4:Y:S04]  /*3d080*/  LDL.LU.64 R240, [R1+0x928] ;  /* 0x0009280001f07983 */ /* 0x000f280000300a00 */
[----:B------:R1:W-:Y:S04]  /*3d090*/  STL.64 [R1+0x68], R4 ;  /* 0x0000680401007387 */ /* 0x0003e80000100a00 */
[----:B------:R1:W-:Y:S02]  /*3d0a0*/  STL.64 [R1+0x60], R2 ;  /* 0x0000600201007387 */ /* 0x0003e40000100a00 */
[----:B-1----:R-:W-:-:S04]  /*3d0b0*/  IMAD.WIDE R4, R205, 0x4, R246 ;  /* 0x00000004cd047825 */ /* 0x002fc800078e02f6 */
[C---:B------:R-:W-:Y:S02]  /*3d0c0*/  IMAD.WIDE R2, R205.reuse, 0x4, R218 ;  /* 0x00000004cd027825 */ /* 0x040fe400078e02da */
[----:B------:R-:W4:Y:S04]  /*3d0d0*/  LDL.LU.64 R218, [R1+0x930] ;  /* 0x0009300001da7983 */ /* 0x000f280000300a00 */
[----:B------:R-:W-:Y:S04]  /*3d0e0*/  STL.64 [R1+0x58], R4 ;  /* 0x0000580401007387 */ /* 0x000fe80000100a00 */
[----:B------:R1:W-:Y:S02]  /*3d0f0*/  STL.64 [R1+0x50], R2 ;  /* 0x0000500201007387 */ /* 0x0003e40000100a00 */
[----:B-1----:R-:W-:-:S02]  /*3d100*/  IMAD.WIDE R2, R205, 0x4, R226 ;  /* 0x00000004cd027825 */ /* 0x002fc400078e02e2 */
[----:B------:R-:W4:Y:S02]  /*3d110*/  LDL.LU.64 R226, [R1+0x938] ;  /* 0x0009380001e27983 */ /* 0x000f240000300a00 */
[----:B------:R-:W-:-:S05]  /*3d120*/  IMAD.WIDE R4, R205, 0x4, R224 ;  /* 0x00000004cd047825 */ /* 0x000fca00078e02e0 */
[----:B------:R1:W-:Y:S01]  /*3d130*/  STL.64 [R1+0x48], R4 ;  /* 0x0000480401007387 */ /* 0x0003e20000100a00 */
[----:B------:R-:W-:-:S03]  /*3d140*/  IMAD.WIDE R6, R205, 0x4, R230 ;  /* 0x00000004cd067825 */ /* 0x000fc600078e02e6 */
[----:B------:R1:W-:Y:S02]  /*3d150*/  STL.64 [R1+0x40], R2 ;  /* 0x0000400201007387 */ /* 0x0003e40000100a00 */
[----:B-1----:R-:W-:-:S05]  /*3d160*/  IMAD.WIDE R4, R205, 0x4, R228 ;  /* 0x00000004cd047825 */ /* 0x002fca00078e02e4 */
[----:B------:R1:W-:Y:S01]  /*3d170*/  STL.64 [R1+0x38], R4 ;  /* 0x0000380401007387 */ /* 0x0003e20000100a00 */
[----:B------:R-:W-:-:S03]  /*3d180*/  IMAD.WIDE R2, R205, 0x4, R234 ;  /* 0x00000004cd027825 */ /* 0x000fc600078e02ea */
[----:B------:R1:W-:Y:S02]  /*3d190*/  STL.64 [R1+0x30], R6 ;  /* 0x0000300601007387 */ /* 0x0003e40000100a00 */
[C---:B-1----:R-:W-:Y:S02]  /*3d1a0*/  IMAD.WIDE R4, R205.reuse, 0x4, R232 ;  /* 0x00000004cd047825 */ /* 0x042fe400078e02e8 */
[----:B------:R-:W4:Y:S04]  /*3d1b0*/  LDL.LU.64 R232, [R1+0x940] ;  /* 0x0009400001e87983 */ /* 0x000f280000300a00 */
[----:B------:R1:W-:Y:S01]  /*3d1c0*/  STL.64 [R1+0x28], R2 ;  /* 0x0000280201007387 */ /* 0x0003e20000100a00 */
[----:B------:R-:W-:-:S03]  /*3d1d0*/  IMAD.WIDE R6, R205, 0x4, R248 ;  /* 0x00000004cd067825 */ /* 0x000fc600078e02f8 */
[----:B------:R1:W-:Y:S02]  /*3d1e0*/  STL.64 [R1+0x20], R4 ;  /* 0x0000200401007387 */ /* 0x0003e40000100a00 */
[----:B-1----:R-:W-:-:S05]  /*3d1f0*/  IMAD.WIDE R2, R205, 0x4, R238 ;  /* 0x00000004cd027825 */ /* 0x002fca00078e02ee */
[----:B------:R1:W-:Y:S01]  /*3d200*/  STL.64 [R1+0x18], R2 ;  /* 0x0000180201007387 */ /* 0x0003e20000100a00 */
[----:B------:R-:W-:-:S03]  /*3d210*/  IMAD.WIDE R4, R205, 0x4, R236 ;  /* 0x00000004cd047825 */ /* 0x000fc600078e02ec */
[----:B------:R-:W-:Y:S01]  /*3d220*/  STL.64 [R1+0x10], R6 ;  /* 0x0000100601007387 */ /* 0x000fe20000100a00 */
[----:B-1----:R-:W-:-:S03]  /*3d230*/  IMAD.WIDE R2, R205, 0x4, R214 ;  /* 0x00000004cd027825 */ /* 0x002fc600078e02d6 */
[----:B------:R-:W4:Y:S04]  /*3d240*/  LDL.LU.64 R214, [R1+0x948] ;  /* 0x0009480001d67983 */ /* 0x000f280000300a00 */
[----:B------:R-:W-:Y:S04]  /*3d250*/  STL.64 [R1+0x8], R4 ;  /* 0x0000080401007387 */ /* 0x000fe80000100a00 */
[----:B------:R4:W-:Y:S04]  /*3d260*/  STL.64 [R1], R2 ;  /* 0x0000000201007387 */ /* 0x0009e80000100a00 */
[----:B------:R-:W4:Y:S01]  /*3d270*/  LDL.LU.64 R236, [R1+0x950] ;  /* 0x0009500001ec7983 */ /* 0x000f220000300a00 */
[----:B--2---:R-:W-:-:S05]  /*3d280*/  IMAD.WIDE R250, R205, 0x4, R250 ;  /* 0x00000004cdfa7825 */ /* 0x004fca00078e02fa */
[----:B------:R-:W-:Y:S01]  /*3d290*/  STL.64 [R1+0x2b78], R250 ;  /* 0x002b78fa01007387 */ /* 0x000fe20000100a00 */
[----:B---3--:R-:W-:-:S03]  /*3d2a0*/  IMAD.WIDE R248, R205, 0x4, R212 ;  /* 0x00000004cdf87825 */ /* 0x008fc600078e02d4 */
[----:B------:R-:W2:Y:S04]  /*3d2b0*/  LDL.LU.64 R212, [R1+0x958] ;  /* 0x0009580001d47983 */ /* 0x000ea80000300a00 */
[----:B------:R-:W-:Y:S01]  /*3d2c0*/  STL.64 [R1+0x2b80], R248 ;  /* 0x002b80f801007387 */ /* 0x000fe20000100a00 */
[----:B----4-:R-:W-:-:S03]  /*3d2d0*/  IMAD.WIDE R2, R205, 0x4, R210 ;  /* 0x00000004cd027825 */ /* 0x010fc600078e02d2 */
[----:B------:R-:W3:Y:S04]  /*3d2e0*/  LDL.LU.64 R210, [R1+0x960] ;  /* 0x0009600001d27983 */ /* 0x000ee80000300a00 */
[----:B------:R-:W-:Y:S01]  /*3d2f0*/  STL.64 [R1+0x2b60], R2 ;  /* 0x002b600201007387 */ /* 0x000fe20000100a00 */
[----:B------:R-:W-:-:S05]  /*3d300*/  IMAD.WIDE R4, R205, 0x4, R244 ;  /* 0x00000004cd047825 */ /* 0x000fca00078e02f4 */
[----:B------:R-:W-:Y:S04]  /*3d310*/  STL.64 [R1+0x2a88], R4 ;  /* 0x002a880401007387 */ /* 0x000fe80000100a00 */
[----:B------:R-:W4:Y:S01]  /*3d320*/  LDL.LU.64 R224, [R1+0x968] ;  /* 0x0009680001e07983 */ /* 0x000f220000300a00 */
[----:B------:R-:W-:-:S05]  /*3d330*/  IMAD.WIDE R6, R205, 0x4, R242 ;  /* 0x00000004cd067825 */ /* 0x000fca00078e02f2 */
[----:B------:R-:W-:Y:S01]  /*3d340*/  STL.64 [R1+0x2b88], R6 ;  /* 0x002b880601007387 */ /* 0x000fe20000100a00 */
[----:B------:R-:W-:-:S03]  /*3d350*/  IMAD.WIDE R8, R205, 0x4, R240 ;  /* 0x00000004cd087825 */ /* 0x000fc600078e02f0 */
[----:B------:R-:W4:Y:S04]  /*3d360*/  LDL.LU.64 R240, [R1+0x970] ;  /* 0x0009700001f07983 */ /* 0x000f280000300a00 */
[----:B------:R-:W-:Y:S01]  /*3d370*/  STL.64 [R1+0x2b90], R8 ;  /* 0x002b900801007387 */ /* 0x000fe20000100a00 */
[----:B------:R-:W-:-:S03]  /*3d380*/  IMAD.WIDE R10, R205, 0x4, R218 ;  /* 0x00000004cd0a7825 */ /* 0x000fc600078e02da */
[----:B------:R-:W4:Y:S04]  /*3d390*/  LDL.LU.64 R218, [R1+0x978] ;  /* 0x0009780001da7983 */ /* 0x000f280000300a00 */
[----:B------:R-:W-:Y:S04]  /*3d3a0*/  STL.64 [R1+0x2b98], R10 ;  /* 0x002b980a01007387 */ /* 0x000fe80000100a00 */
[----:B------:R-:W4:Y:S01]  /*3d3b0*/  LDL.LU.64 R228, [R1+0x980] ;  /* 0x0009800001e47983 */ /* 0x000f220000300a00 */
[----:B------:R-:W-:-:S03]  /*3d3c0*/  IMAD.WIDE R12, R205, 0x4, R226 ;  /* 0x00000004cd0c7825 */ /* 0x000fc600078e02e2 */
[----:B------:R-:W4:Y:S04]  /*3d3d0*/  LDL.LU.64 R226, [R1+0x988] ;  /* 0x0009880001e27983 */ /* 0x000f280000300a00 */
[----:B------:R-:W4:Y:S04]  /*3d3e0*/  LDL.LU.64 R230, [R1+0x990] ;  /* 0x0009900001e67983 */ /* 0x000f280000300a00 */
[----:B------:R-:W-:Y:S04]  /*3d3f0*/  STL.64 [R1+0x2ba0], R12 ;  /* 0x002ba00c01007387 */ /* 0x000fe80000100a00 */
[----:B------:R-:W4:Y:S04]  /*3d400*/  LDL.LU.64 R234, [R1+0x998] ;  /* 0x0009980001ea7983 */ /* 0x000f280000300a00 */
[----:B------:R-:W4:Y:S01]  /*3d410*/  LDL.LU.64 R244, [R1+0x9a0] ;  /* 0x0009a00001f47983 */ /* 0x000f220000300a00 */
[----:B------:R-:W-:-:S03]  /*3d420*/  IMAD.WIDE R14, R205, 0x4, R232 ;  /* 0x00000004cd0e7825 */ /* 0x000fc600078e02e8 */
[----:B------:R-:W4:Y:S04]  /*3d430*/  LDL.LU.64 R232, [R1+0x9a8] ;  /* 0x0009a80001e87983 */ /* 0x000f280000300a00 */
[----:B------:R-:W-:Y:S01]  /*3d440*/  STL.64 [R1+0x2ba8], R14 ;  /* 0x002ba80e01007387 */ /* 0x000fe20000100a00 */
[----:B------:R-:W-:-:S03]  /*3d450*/  IMAD.WIDE R16, R205, 0x4, R214 ;  /* 0x00000004cd107825 */ /* 0x000fc600078e02d6 */
[----:B------:R-:W4:Y:S04]  /*3d460*/  LDL.LU.64 R214, [R1+0x9b0] ;  /* 0x0009b00001d67983 */ /* 0x000f280000300a00 */
[----:B------:R-:W-:Y:S04]  /*3d470*/  STL.64 [R1+0x2bb0], R16 ;  /* 0x002bb01001007387 */ /* 0x000fe80000100a00 */
[----:B------:R-:W4:Y:S01]  /*3d480*/  LDL.LU.64 R242, [R1+0x9b8] ;  /* 0x0009b80001f27983 */ /* 0x000f220000300a00 */
[----:B------:R-:W-:-:S05]  /*3d490*/  IMAD.WIDE R18, R205, 0x4, R236 ;  /* 0x00000004cd127825 */ /* 0x000fca00078e02ec */
[----:B------:R-:W-:Y:S01]  /*3d4a0*/  STL.64 [R1+0x2b68], R18 ;  /* 0x002b681201007387 */ /* 0x000fe20000100a00 */
[----:B--2---:R-:W-:-:S03]  /*3d4b0*/  IMAD.WIDE R20, R205, 0x4, R212 ;  /* 0x00000004cd147825 */ /* 0x004fc600078e02d4 */
[----:B------:R-:W2:Y:S04]  /*3d4c0*/  LDL.LU.64 R212, [R1+0x9c0] ;  /* 0x0009c00001d47983 */ /* 0x000ea80000300a00 */
[----:B------:R-:W-:Y:S04]  /*3d4d0*/  STL.64 [R1+0x2a90], R20 ;  /* 0x002a901401007387 */ /* 0x000fe80000100a00 */
[----:B------:R-:W2:Y:S01]  /*3d4e0*/  LDL.LU.64 R238, [R1+0x9c8] ;  /* 0x0009c80001ee7983 */ /* 0x000ea20000300a00 */
[----:B---3--:R-:W-:-:S03]  /*3d4f0*/  IMAD.WIDE R22, R205, 0x4, R210 ;  /* 0x00000004cd167825 */ /* 0x008fc600078e02d2 */
[----:B------:R-:W3:Y:S04]  /*3d500*/  LDL.LU.64 R210, [R1+0x9d0] ;  /* 0x0009d00001d27983 */ /* 0x000ee80000300a00 */
[----:B------:R-:W3:Y:S04]  /*3d510*/  LDL.LU.64 R236, [R1+0x9d8] ;  /* 0x0009d80001ec7983 */ /* 0x000ee80000300a00 */
[----:B------:R-:W-:Y:S01]  /*3d520*/  STL.64 [R1+0x2bb8], R22 ;  /* 0x002bb81601007387 */ /* 0x000fe20000100a00 */
[----:B----4-:R-:W-:-:S05]  /*3d530*/  IMAD.WIDE R24, R205, 0x4, R224 ;  /* 0x00000004cd187825 */ /* 0x010fca00078e02e0 */
[----:B------:R-:W-:Y:S01]  /*3d540*/  STL.64 [R1+0x2bc0], R24 ;  /* 0x002bc01801007387 */ /* 0x000fe20000100a00 */
[----:B------:R-:W-:-:S03]  /*3d550*/  IMAD.WIDE R26, R205, 0x4, R240 ;  /* 0x00000004cd1a7825 */ /* 0x000fc600078e02f0 */
[----:B------:R-:W4:Y:S04]  /*3d560*/  LDL.LU.64 R240, [R1+0x9e0] ;  /* 0x0009e00001f07983 */ /* 0x000f280000300a00 */
[----:B------:R-:W-:Y:S01]  /*3d570*/  STL.64 [R1+0x2bc8], R26 ;  /* 0x002bc81a01007387 */ /* 0x000fe20000100a00 */
[----:B------:R-:W-:-:S03]  /*3d580*/  IMAD.WIDE R28, R205, 0x4, R218 ;  /* 0x00000004cd1c7825 */ /* 0x000fc600078e02da */
[----:B------:R-:W4:Y:S04]  /*3d590*/  LDL.LU.64 R218, [R1+0x9e8] ;  /* 0x0009e80001da7983 */ /* 0x000f280000300a00 */
[----:B------:R-:W-:Y:S01]  /*3d5a0*/  STL.64 [R1+0x2bd0], R28 ;  /* 0x002bd01c01007387 */ /* 0x000fe20000100a00 */
[----:B------:R-:W-:-:S03]  /*3d5b0*/  IMAD.WIDE R32, R205, 0x4, R226 ;  /* 0x00000004cd207825 */ /* 0x000fc600078e02e2 */
[----:B------:R-:W4:Y:S01]  /*3d5c0*/  LDL.LU.64 R226, [R1+0x9f0] ;  /* 0x0009f00001e27983 */ /* 0x000f220000300a00 */
[----:B------:R-:W-:-:S04]  /*3d5d0*/  IMAD.WIDE R34, R205, 0x4, R230 ;  /* 0x00000004cd227825 */ /* 0x000fc800078e02e6 */
[C---:B------:R-:W-:Y:S01]  /*3d5e0*/  IMAD.WIDE R36, R205.reuse, 0x4, R234 ;  /* 0x00000004cd247825 */ /* 0x040fe200078e02ea */
[----:B------:R-:W-:Y:S04]  /*3d5f0*/  STL.64 [R1+0x2b70], R34 ;  /* 0x002b702201007387 */ /* 0x000fe80000100a00 */
[----:B------:R1:W-:Y:S01]  /*3d600*/  STL.64 [R1+0x2a98], R36 ;  /* 0x002a982401007387 */ /* 0x0003e20000100a00 */
[----:B------:R-:W-:-:S03]  /*3d610*/  IMAD.WIDE R38, R205, 0x4, R244 ;  /* 0x00000004cd267825 */ /* 0x000fc600078e02f4 */
[----:B------:R-:W4:Y:S01]  /*3d620*/  LDL.LU.64 R206, [R1+0x9f8] ;  /* 0x0009f80001ce7983 */ /* 0x000f220000300a00 */
[----:B------:R-:W-:-:S03]  /*3d630*/  IMAD.WIDE R40, R205, 0x4, R232 ;  /* 0x00000004cd287825 */ /* 0x000fc600078e02e8 */
[----:B------:R-:W4:Y:S04]  /*3d640*/  LDL.LU.64 R232, [R1+0xa00] ;  /* 0x000a000001e87983 */ /* 0x000f280000300a00 */
[----:B------:R-:W4:Y:S01]  /*3d650*/  LDL.LU.64 R208, [R1+0xa08] ;  /* 0x000a080001d07983 */ /* 0x000f220000300a00 */
[----:B------:R-:W-:-:S04]  /*3d660*/  IMAD.WIDE R30, R205, 0x4, R228 ;  /* 0x00000004cd1e7825 */ /* 0x000fc800078e02e4 */
[C---:B------:R-:W-:Y:S02]  /*3d670*/  IMAD.WIDE R42, R205.reuse, 0x4, R214 ;  /* 0x00000004cd2a7825 */ /* 0x040fe400078e02d6 */
[----:B------:R-:W4:Y:S04]  /*3d680*/  LDL.LU.64 R214, [R1+0xa18] ;  /* 0x000a180001d67983 */ /* 0x000f280000300a00 */
[----:B------:R-:W4:Y:S01]  /*3d690*/  LDL.LU.64 R244, [R1+0xa20] ;  /* 0x000a200001f47983 */ /* 0x000f220000300a00 */
[----:B------:R-:W-:-:S03]  /*3d6a0*/  IMAD.WIDE R44, R205, 0x4, R242 ;  /* 0x00000004cd2c7825 */ /* 0x000fc600078e02f2 */
[----:B------:R-:W4:Y:S01]  /*3d6b0*/  LDL.LU.64 R242, [R1+0xa28] ;  /* 0x000a280001f27983 */ /* 0x000f220000300a00 */
[----:B--2---:R-:W-:-:S03]  /*3d6c0*/  IMAD.WIDE R46, R205, 0x4, R212 ;  /* 0x00000004cd2e7825 */ /* 0x004fc600078e02d4 */
[----:B------:R-:W2:Y:S01]  /*3d6d0*/  LDL.LU.64 R212, [R1+0xa30] ;  /* 0x000a300001d47983 */ /* 0x000ea20000300a00 */
[----:B---3--:R-:W-:-:S03]  /*3d6e0*/  IMAD.WIDE R50, R205, 0x4, R210 ;  /* 0x00000004cd327825 */ /* 0x008fc600078e02d2 */
[----:B------:R-:W3:Y:S01]  /*3d6f0*/  LDL.LU.64 R210, [R1+0xa38] ;  /* 0x000a380001d27983 */ /* 0x000ee20000300a00 */
[----:B------:R-:W-:-:S03]  /*3d700*/  IMAD.WIDE R52, R205, 0x4, R236 ;  /* 0x00000004cd347825 */ /* 0x000fc600078e02ec */
[----:B------:R-:W3:Y:S04]  /*3d710*/  LDL.LU.64 R216, [R1+0xa40] ;  /* 0x000a400001d87983 */ /* 0x000ee80000300a00 */
[----:B------:R-:W3:Y:S04]  /*3d720*/  LDL.LU.64 R220, [R1+0xa48] ;  /* 0x000a480001dc7983 */ /* 0x000ee80000300a00 */
[----:B------:R-:W3:Y:S04]  /*3d730*/  LDL.LU.64 R236, [R1+0xa50] ;  /* 0x000a500001ec7983 */ /* 0x000ee80000300a00 */
[----:B------:R-:W-:Y:S04]  /*3d740*/  STL.64 [R1+0x2aa0], R52 ;  /* 0x002aa03401007387 */ /* 0x000fe80000100a00 */
[----:B------:R-:W3:Y:S04]  /*3d750*/  LDL.LU.64 R222, [R1+0xa58] ;  /* 0x000a580001de7983 */ /* 0x000ee80000300a00 */
[----:B------:R-:W3:Y:S04]  /*3d760*/  LDL.LU.64 R246, [R1+0xa60] ;  /* 0x000a600001f67983 */ /* 0x000ee80000300a00 */
[----:B------:R-:W3:Y:S01]  /*3d770*/  LDL.LU.64 R224, [R1+0xa68] ;  /* 0x000a680001e07983 */ /* 0x000ee20000300a00 */
[----:B------:R-:W-:-:S04]  /*3d780*/  IMAD.WIDE R48, R205, 0x4, R238 ;  /* 0x00000004cd307825 */ /* 0x000fc800078e02ee */
[----:B----4-:R-:W-:-:S04]  /*3d790*/  IMAD.WIDE R54, R205, 0x4, R240 ;  /* 0x00000004cd367825 */ /* 0x010fc800078e02f0 */
[C---:B------:R-:W-:Y:S02]  /*3d7a0*/  IMAD.WIDE R56, R205.reuse, 0x4, R218 ;  /* 0x00000004cd387825 */ /* 0x040fe400078e02da */
[----:B------:R-:W4:Y:S04]  /*3d7b0*/  LDL.LU.64 R218, [R1+0xa70] ;  /* 0x000a700001da7983 */ /* 0x000f280000300a00 */
[----:B------:R-:W4:Y:S04]  /*3d7c0*/  LDL.LU.64 R228, [R1+0xa78] ;  /* 0x000a780001e47983 */ /* 0x000f280000300a00 */
[----:B------:R-:W4:Y:S04]  /*3d7d0*/  LDL.LU.64 R230, [R1+0xa80] ;  /* 0x000a800001e67983 */ /* 0x000f280000300a00 */
[----:B------:R-:W4:Y:S04]  /*3d7e0*/  LDL.LU.64 R234, [R1+0xa88] ;  /* 0x000a880001ea7983 */ /* 0x000f280000300a00 */
[----:B------:R-:W4:Y:S01]  /*3d7f0*/  LDL.LU.64 R238, [R1+0xa90] ;  /* 0x000a900001ee7983 */ /* 0x000f220000300a00 */
[----:B------:R-:W-:-:S03]  /*3d800*/  IMAD.WIDE R58, R205, 0x4, R226 ;  /* 0x00000004cd3a7825 */ /* 0x000fc600078e02e2 */
[----:B------:R-:W4:Y:S04]  /*3d810*/  LDL.LU.64 R240, [R1+0xa98] ;  /* 0x000a980001f07983 */ /* 0x000f280000300a00 */
[----:B------:R-:W4:Y:S01]  /*3d820*/  LDL.LU.64 R226, [R1+0xaa0] ;  /* 0x000aa00001e27983 */ /* 0x000f220000300a00 */
[----:B------:R-:W-:-:S03]  /*3d830*/  IMAD.WIDE R62, R205, 0x4, R232 ;  /* 0x00000004cd3e7825 */ /* 0x000fc600078e02e8 */
[----:B------:R-:W4:Y:S01]  /*3d840*/  LDL.LU.64 R232, [R1+0xaa8] ;  /* 0x000aa80001e87983 */ /* 0x000f220000300a00 */
[----:B------:R-:W-:-:S03]  /*3d850*/  IMAD.WIDE R66, R205, 0x4, R214 ;  /* 0x00000004cd427825 */ /* 0x000fc600078e02d6 */
[----:B------:R-:W4:Y:S01]  /*3d860*/  LDL.LU.64 R214, [R1+0xab0] ;  /* 0x000ab00001d67983 */ /* 0x000f220000300a00 */
[----:B------:R-:W-:-:S05]  /*3d870*/  IMAD.WIDE R68, R205, 0x4, R244 ;  /* 0x00000004cd447825 */ /* 0x000fca00078e02f4 */
[----:B------:R-:W-:Y:S01]  /*3d880*/  STL.64 [R1+0x2aa8], R68 ;  /* 0x002aa84401007387 */ /* 0x000fe20000100a00 */
[----:B------:R-:W-:-:S03]  /*3d890*/  IMAD.WIDE R70, R205, 0x4, R242 ;  /* 0x00000004cd467825 */ /* 0x000fc600078e02f2 */
[----:B------:R-:W4:Y:S01]  /*3d8a0*/  LDL.LU.64 R244, [R1+0xab8] ;  /* 0x000ab80001f47983 */ /* 0x000f220000300a00 */
[----:B--2---:R-:W-:-:S03]  /*3d8b0*/  IMAD.WIDE R72, R205, 0x4, R212 ;  /* 0x00000004cd487825 */ /* 0x004fc600078e02d4 */
[----:B------:R-:W2:Y:S04]  /*3d8c0*/  LDL.LU.64 R212, [R1+0xac0] ;  /* 0x000ac00001d47983 */ /* 0x000ea80000300a00 */
[----:B------:R-:W2:Y:S01]  /*3d8d0*/  LDL.LU.64 R242, [R1+0xac8] ;  /* 0x000ac80001f27983 */ /* 0x000ea20000300a00 */
[----:B---3--:R-:W-:-:S03]  /*3d8e0*/  IMAD.WIDE R74, R205, 0x4, R210 ;  /* 0x00000004cd4a7825 */ /* 0x008fc600078e02d2 */
[----:B------:R-:W3:Y:S01]  /*3d8f0*/  LDL.LU.64 R210, [R1+0xad0] ;  /* 0x000ad00001d27983 */ /* 0x000ee20000300a00 */
[----:B------:R-:W-:-:S03]  /*3d900*/  IMAD.WIDE R80, R205, 0x4, R236 ;  /* 0x00000004cd507825 */ /* 0x000fc600078e02ec */
[----:B------:R-:W3:Y:S01]  /*3d910*/  LDL.LU.64 R236, [R1+0xad8] ;  /* 0x000ad80001ec7983 */ /* 0x000ee20000300a00 */
[----:B------:R-:W-:-:S05]  /*3d920*/  IMAD.WIDE R84, R205, 0x4, R246 ;  /* 0x00000004cd547825 */ /* 0x000fca00078e02f6 */
[----:B------:R-:W-:Y:S01]  /*3d930*/  STL.64 [R1+0x2ab0], R84 ;  /* 0x002ab05401007387 */ /* 0x000fe20000100a00 */
[----:B----4-:R-:W-:-:S03]  /*3d940*/  IMAD.WIDE R88, R205, 0x4, R218 ;  /* 0x00000004cd587825 */ /* 0x010fc600078e02da */
[----:B------:R-:W4:Y:S01]  /*3d950*/  LDL.LU.64 R218, [R1+0xae0] ;  /* 0x000ae00001da7983 */ /* 0x000f220000300a00 */
[----:B------:R-:W-:-:S03]  /*3d960*/  IMAD.WIDE R100, R205, 0x4, R226 ;  /* 0x00000004cd647825 */ /* 0x000fc600078e02e2 */
[----:B------:R-:W4:Y:S01]  /*3d970*/  LDL.LU.64 R226, [R1+0xae8] ;  /* 0x000ae80001e27983 */ /* 0x000f220000300a00 */
[----:B------:R-:W-:-:S03]  /*3d980*/  IMAD.WIDE R98, R205, 0x4, R240 ;  /* 0x00000004cd627825 */ /* 0x000fc600078e02f0 */
[----:B------:R-:W-:Y:S01]  /*3d990*/  STL.64 [R1+0x2ab8], R100 ;  /* 0x002ab86401007387 */ /* 0x000fe20000100a00 */
[----:B------:R-:W-:-:S03]  /*3d9a0*/  IMAD.WIDE R60, R205, 0x4, R206 ;  /* 0x00000004cd3c7825 */ /* 0x000fc600078e02ce */
[----:B------:R-:W4:Y:S01]  /*3d9b0*/  LDL.LU.64 R202, [R1+0xaf0] ;  /* 0x000af00001ca7983 */ /* 0x000f220000300a00 */
[----:B------:R-:W-:-:S03]  /*3d9c0*/  IMAD.WIDE R64, R205, 0x4, R208 ;  /* 0x00000004cd407825 */ /* 0x000fc600078e02d0 */
[----:B------:R-:W4:Y:S04]  /*3d9d0*/  LDL.LU.64 R240, [R1+0xaf8] ;  /* 0x000af80001f07983 */ /* 0x000f280000300a00 */
[----:B------:R-:W4:Y:S01]  /*3d9e0*/  LDL.LU.64 R206, [R1+0xb00] ;  /* 0x000b000001ce7983 */ /* 0x000f220000300a00 */
[----:B------:R-:W-:-:S03]  /*3d9f0*/  IMAD.WIDE R76, R205, 0x4, R216 ;  /* 0x00000004cd4c7825 */ /* 0x000fc600078e02d8 */
[----:B------:R-:W4:Y:S01]  /*3da00*/  LDL.LU.64 R208, [R1+0xb08] ;  /* 0x000b080001d07983 */ /* 0x000f220000300a00 */
[----:B------:R-:W-:-:S04]  /*3da10*/  IMAD.WIDE R78, R205, 0x4, R220 ;  /* 0x00000004cd4e7825 */ /* 0x000fc800078e02dc */
[----:B------:R-:W-:-:S04]  /*3da20*/  IMAD.WIDE R82, R205, 0x4, R222 ;  /* 0x00000004cd527825 */ /* 0x000fc800078e02de */
[C---:B------:R-:W-:Y:S02]  /*3da30*/  IMAD.WIDE R102, R205.reuse, 0x4, R232 ;  /* 0x00000004cd667825 */ /* 0x040fe400078e02e8 */
[----:B------:R-:W4:Y:S02]  /*3da40*/  LDL.LU.64 R232, [R1+0xb10] ;  /* 0x000b100001e87983 */ /* 0x000f240000300a00 */
[----:B------:R-:W-:-:S04]  /*3da50*/  IMAD.WIDE R86, R205, 0x4, R224 ;  /* 0x00000004cd567825 */ /* 0x000fc800078e02e0 */
[----:B------:R-:W-:-:S04]  /*3da60*/  IMAD.WIDE R90, R205, 0x4, R228 ;  /* 0x00000004cd5a7825 */ /* 0x000fc800078e02e4 */
[----:B------:R-:W-:-:S04]  /*3da70*/  IMAD.WIDE R92, R205, 0x4, R230 ;  /* 0x00000004cd5c7825 */ /* 0x000fc800078e02e6 */
[----:B------:R-:W-:-:S04]  /*3da80*/  IMAD.WIDE R94, R205, 0x4, R234 ;  /* 0x00000004cd5e7825 */ /* 0x000fc800078e02ea */
[----:B------:R-:W-:-:S04]  /*3da90*/  IMAD.WIDE R96, R205, 0x4, R238 ;  /* 0x00000004cd607825 */ /* 0x000fc800078e02ee */
[C---:B------:R-:W-:Y:S02]  /*3daa0*/  IMAD.WIDE R104, R205.reuse, 0x4, R214 ;  /* 0x00000004cd687825 */ /* 0x040fe400078e02d6 */
[----:B------:R-:W4:Y:S02]  /*3dab0*/  LDL.LU.64 R214, [R1+0xb18] ;  /* 0x000b180001d67983 */ /* 0x000f240000300a00 */
[----:B------:R-:W-:-:S04]  /*3dac0*/  IMAD.WIDE R106, R205, 0x4, R244 ;  /* 0x00000004cd6a7825 */ /* 0x000fc800078e02f4 */
[C---:B--2---:R-:W-:Y:S02]  /*3dad0*/  IMAD.WIDE R108, R205.reuse, 0x4, R212 ;  /* 0x00000004cd6c7825 */ /* 0x044fe400078e02d4 */
[----:B------:R-:W2:Y:S04]  /*3dae0*/  LDL.LU.64 R212, [R1+0xb20] ;  /* 0x000b200001d47983 */ /* 0x000ea80000300a00 */
[----:B------:R-:W2:Y:S04]  /*3daf0*/  LDL.LU.64 R216, [R1+0xb28] ;  /* 0x000b280001d87983 */ /* 0x000ea80000300a00 */
[----:B------:R-:W2:Y:S01]  /*3db00*/  LDL.LU.64 R220, [R1+0xb30] ;  /* 0x000b300001dc7983 */ /* 0x000ea20000300a00 */
[----:B------:R-:W-:-:S04]  /*3db10*/  IMAD.WIDE R110, R205, 0x4, R242 ;  /* 0x00000004cd6e7825 */ /* 0x000fc800078e02f2 */
[C---:B---3--:R-:W-:Y:S02]  /*3db20*/  IMAD.WIDE R112, R205.reuse, 0x4, R210 ;  /* 0x00000004cd707825 */ /* 0x048fe400078e02d2 */
[----:B------:R-:W3:Y:S04]  /*3db30*/  LDL.LU.64 R210, [R1+0xb38] ;  /* 0x000b380001d27983 */ /* 0x000ee80000300a00 */
[----:B------:R-:W3:Y:S04]  /*3db40*/  LDL.LU.64 R222, [R1+0xb40] ;  /* 0x000b400001de7983 */ /* 0x000ee80000300a00 */
[----:B------:R-:W3:Y:S04]  /*3db50*/  LDL.LU.64 R246, [R1+0xb48] ;  /* 0x000b480001f67983 */ /* 0x000ee80000300a00 */
[----:B------:R-:W3:Y:S04]  /*3db60*/  LDL.LU.64 R224, [R1+0xb50] ;  /* 0x000b500001e07983 */ /* 0x000ee80000300a00 */
[----:B------:R-:W3:Y:S04]  /*3db70*/  LDL.LU.64 R228, [R1+0xb58] ;  /* 0x000b580001e47983 */ /* 0x000ee80000300a00 */
[----:B------:R-:W3:Y:S04]  /*3db80*/  LDL.LU.64 R230, [R1+0xb60] ;  /* 0x000b600001e67983 */ /* 0x000ee80000300a00 */
[----:B------:R-:W3:Y:S01]  /*3db90*/  LDL.LU.64 R234, [R1+0xb68] ;  /* 0x000b680001ea7983 */ /* 0x000ee20000300a00 */
[----:B------:R-:W-:-:S04]  /*3dba0*/  IMAD.WIDE R114, R205, 0x4, R236 ;  /* 0x00000004cd727825 */ /* 0x000fc800078e02ec */
[C---:B----4-:R-:W-:Y:S02]  /*3dbb0*/  IMAD.WIDE R116, R205.reuse, 0x4, R218 ;  /* 0x00000004cd747825 */ /* 0x050fe400078e02da */
[----:B------:R-:W4:Y:S04]  /*3dbc0*/  LDL.LU.64 R218, [R1+0xb70] ;  /* 0x000b700001da7983 */ /* 0x000f280000300a00 */
[----:B------:R-:W4:Y:S04]  /*3dbd0*/  LDL.LU.64 R238, [R1+0xb78] ;  /* 0x000b780001ee7983 */ /* 0x000f280000300a00 */
[----:B------:R-:W4:Y:S04]  /*3dbe0*/  LDL.LU.64 R244, [R1+0xb80] ;  /* 0x000b800001f47983 */ /* 0x000f280000300a00 */
[----:B------:R-:W4:Y:S04]  /*3dbf0*/  LDL.LU.64 R242, [R1+0xb88] ;  /* 0x000b880001f27983 */ /* 0x000f280000300a00 */
[----:B------:R-:W4:Y:S04]  /*3dc00*/  LDL.LU.64 R236, [R1+0xb90] ;  /* 0x000b900001ec7983 */ /* 0x000f280000300a00 */
[----:B------:R-:W-:Y:S01]  /*3dc10*/  STL.64 [R1+0x2ac0], R116 ;  /* 0x002ac07401007387 */ /* 0x000fe20000100a00 */
[----:B------:R-:W-:-:S03]  /*3dc20*/  IMAD.WIDE R118, R205, 0x4, R226 ;  /* 0x00000004cd767825 */ /* 0x000fc600078e02e2 */
[----:B------:R-:W4:Y:S01]  /*3dc30*/  LDL.LU.64 R226, [R1+0xb98] ;  /* 0x000b980001e27983 */ /* 0x000f220000300a00 */
[----:B------:R-:W-:-:S03]  /*3dc40*/  IMAD.WIDE R122, R205, 0x4, R240 ;  /* 0x00000004cd7a7825 */ /* 0x000fc600078e02f0 */
[----:B------:R-:W4:Y:S01]  /*3dc50*/  LDL.LU.64 R240, [R1+0xba0] ;  /* 0x000ba00001f07983 */ /* 0x000f220000300a00 */
[----:B------:R-:W-:-:S04]  /*3dc60*/  IMAD.WIDE R120, R205, 0x4, R202 ;  /* 0x00000004cd787825 */ /* 0x000fc800078e02ca */
[C---:B------:R-:W-:Y:S02]  /*3dc70*/  IMAD.WIDE R128, R205.reuse, 0x4, R232 ;  /* 0x00000004cd807825 */ /* 0x040fe400078e02e8 */
[----:B------:R-:W4:Y:S02]  /*3dc80*/  LDL.LU.64 R232, [R1+0xba8] ;  /* 0x000ba80001e87983 */ /* 0x000f240000300a00 */
[C---:B------:R-:W-:Y:S02]  /*3dc90*/  IMAD.WIDE R130, R205.reuse, 0x4, R214 ;  /* 0x00000004cd827825 */ /* 0x040fe400078e02d6 */
[----:B------:R-:W4:Y:S02]  /*3dca0*/  LDL.LU.64 R214, [R1+0xbb0] ;  /* 0x000bb00001d67983 */ /* 0x000f240000300a00 */
[C---:B--2---:R-:W-:Y:S02]  /*3dcb0*/  IMAD.WIDE R132, R205.reuse, 0x4, R212 ;  /* 0x00000004cd847825 */ /* 0x044fe400078e02d4 */
[----:B------:R-:W2:Y:S04]  /*3dcc0*/  LDL.LU.64 R212, [R1+0xbb8] ;  /* 0x000bb80001d47983 */ /* 0x000ea80000300a00 */
[----:B------:R-:W-:Y:S01]  /*3dcd0*/  STL.64 [R1+0x2ac8], R132 ;  /* 0x002ac88401007387 */ /* 0x000fe20000100a00 */
[----:B---3--:R-:W-:-:S03]  /*3dce0*/  IMAD.WIDE R138, R205, 0x4, R210 ;  /* 0x00000004cd8a7825 */ /* 0x008fc600078e02d2 */
[----:B------:R-:W3:Y:S01]  /*3dcf0*/  LDL.LU.64 R210, [R1+0xbc0] ;  /* 0x000bc00001d27983 */ /* 0x000ee20000300a00 */
[----:B------:R-:W-:-:S05]  /*3dd00*/  IMAD.WIDE R148, R205, 0x4, R230 ;  /* 0x00000004cd947825 */ /* 0x000fca00078e02e6 */
[----:B------:R-:W-:Y:S01]  /*3dd10*/  STL.64 [R1+0x2ad0], R148 ;  /* 0x002ad09401007387 */ /* 0x000fe20000100a00 */
[----:B------:R-:W-:-:S04]  /*3dd20*/  IMAD.WIDE R146, R205, 0x4, R228 ;  /* 0x00000004cd927825 */ /* 0x000fc800078e02e4 */
[C---:B----4-:R-:W-:Y:S02]  /*3dd30*/  IMAD.WIDE R152, R205.reuse, 0x4, R218 ;  /* 0x00000004cd987825 */ /* 0x050fe400078e02da */
[----:B------:R-:W4:Y:S02]  /*3dd40*/  LDL.LU.64 R218, [R1+0xbc8] ;  /* 0x000bc80001da7983 */ /* 0x000f240000300a00 */
[C---:B------:R-:W-:Y:S02]  /*3dd50*/  IMAD.WIDE R160, R205.reuse, 0x4, R236 ;  /* 0x00000004cda07825 */ /* 0x040fe400078e02ec */
[----:B------:R-:W4:Y:S04]  /*3dd60*/  LDL.LU.64 R236, [R1+0xbd0] ;  /* 0x000bd00001ec7983 */ /* 0x000f280000300a00 */
[----:B------:R-:W4:Y:S01]  /*3dd70*/  LDL.LU.64 R178, [R1+0xbd8] ;  /* 0x000bd80001b27983 */ /* 0x000f220000300a00 */
[----:B------:R-:W-:-:S03]  /*3dd80*/  IMAD.WIDE R162, R205, 0x4, R226 ;  /* 0x00000004cda27825 */ /* 0x000fc600078e02e2 */
[----:B------:R-:W4:Y:S04]  /*3dd90*/  LDL.LU.64 R226, [R1+0xbe0] ;  /* 0x000be00001e27983 */ /* 0x000f280000300a00 */
[----:B------:R-:W4:Y:S04]  /*3dda0*/  LDL.LU.64 R202, [R1+0xbe8] ;  /* 0x000be80001ca7983 */ /* 0x000f280000300a00 */
[----:B------:R-:W4:Y:S04]  /*3ddb0*/  LDL.LU.64 R228, [R1+0xbf0] ;  /* 0x000bf00001e47983 */ /* 0x000f280000300a00 */
[----:B------:R-:W4:Y:S01]  /*3ddc0*/  LDL.LU.64 R230, [R1+0xbf8] ;  /* 0x000bf80001e67983 */ /* 0x000f220000300a00 */
[----:B------:R-:W-:-:S04]  /*3ddd0*/  IMAD.WIDE R164, R205, 0x4, R240 ;  /* 0x00000004cda47825 */ /* 0x000fc800078e02f0 */
[C---:B------:R-:W-:Y:S01]  /*3dde0*/  IMAD.WIDE R124, R205.reuse, 0x4, R206 ;  /* 0x00000004cd7c7825 */ /* 0x040fe200078e02ce */
[----:B------:R-:W-:Y:S03]  /*3ddf0*/  STL.64 [R1+0x2ad8], R164 ;  /* 0x002ad8a401007387 */ /* 0x000fe60000100a00 */
[----:B------:R-:W-:-:S04]  /*3de00*/  IMAD.WIDE R126, R205, 0x4, R208 ;  /* 0x00000004cd7e7825 */ /* 0x000fc800078e02d0 */
[----:B------:R-:W-:-:S04]  /*3de10*/  IMAD.WIDE R134, R205, 0x4, R216 ;  /* 0x00000004cd867825 */ /* 0x000fc800078e02d8 */
[----:B------:R-:W-:-:S04]  /*3de20*/  IMAD.WIDE R136, R205, 0x4, R220 ;  /* 0x00000004cd887825 */ /* 0x000fc800078e02dc */
[C---:B------:R-:W-:Y:S02]  /*3de30*/  IMAD.WIDE R166, R205.reuse, 0x4, R232 ;  /* 0x00000004cda67825 */ /* 0x040fe400078e02e8 */
[----:B------:R-:W4:Y:S04]  /*3de40*/  LDL.LU.64 R232, [R1+0xc00] ;  /* 0x000c000001e87983 */ /* 0x000f280000300a00 */
[----:B------:R-:W4:Y:S01]  /*3de50*/  LDL.LU.64 R206, [R1+0xc08] ;  /* 0x000c080001ce7983 */ /* 0x000f220000300a00 */
[----:B------:R-:W-:-:S03]  /*3de60*/  IMAD.WIDE R140, R205, 0x4, R222 ;  /* 0x00000004cd8c7825 */ /* 0x000fc600078e02de */
        /* <DEDUP_REMOVED lines=8> */
[----:B------:R-:W4:Y:S04]  /*3def0*/  LDL.LU.64 R246, [R1+0xc30] ;  /* 0x000c300001f67983 */ /* 0x000f280000300a00 */
[----:B------:R-:W4:Y:S04]  /*3df00*/  LDL.LU.64 R224, [R1+0xc38] ;  /* 0x000c380001e07983 */ /* 0x000f280000300a00 */
[----:B------:R-:W4:Y:S01]  /*3df10*/  LDL.LU.64 R234, [R1+0xc60] ;  /* 0x000c600001ea7983 */ /* 0x000f220000300a00 */
[----:B------:R-:W-:-:S03]  /*3df20*/  IMAD.WIDE R168, R205, 0x4, R214 ;  /* 0x00000004cda87825 */ /* 0x000fc600078e02d6 */
[----:B------:R-:W4:Y:S01]  /*3df30*/  LDL.LU.64 R238, [R1+0xc70] ;  /* 0x000c700001ee7983 */ /* 0x000f220000300a00 */
[----:B------:R-:W-:-:S04]  /*3df40*/  IMAD.WIDE R156, R205, 0x4, R244 ;  /* 0x00000004cd9c7825 */ /* 0x000fc800078e02f4 */
[----:B------:R-:W-:-:S04]  /*3df50*/  IMAD.WIDE R158, R205, 0x4, R242 ;  /* 0x00000004cd9e7825 */ /* 0x000fc800078e02f2 */
[----:B--2---:R-:W-:-:S04]  /*3df60*/  IMAD.WIDE R170, R205, 0x4, R212 ;  /* 0x00000004cdaa7825 */ /* 0x004fc800078e02d4 */
[C---:B---3--:R-:W-:Y:S02]  /*3df70*/  IMAD.WIDE R172, R205.reuse, 0x4, R210 ;  /* 0x00000004cdac7825 */ /* 0x048fe400078e02d2 */
[----:B------:R-:W2:Y:S04]  /*3df80*/  LDL.LU.64 R210, [R1+0xc98] ;  /* 0x000c980001d27983 */ /* 0x000ea80000300a00 */
[----:B------:R-:W3:Y:S04]  /*3df90*/  LDL.LU.64 R212, [R1+0xca0] ;  /* 0x000ca00001d47983 */ /* 0x000ee80000300a00 */
[----:B------:R-:W2:Y:S04]  /*3dfa0*/  LDL.LU.64 R214, [R1+0xcb0] ;  /* 0x000cb00001d67983 */ /* 0x000ea80000300a00 */
[----:B------:R-:W3:Y:S01]  /*3dfb0*/  LDL.LU.64 R244, [R1+0xcc0] ;  /* 0x000cc00001f47983 */ /* 0x000ee20000300a00 */
[----:B----4-:R-:W-:-:S03]  /*3dfc0*/  IMAD.WIDE R174, R205, 0x4, R218 ;  /* 0x00000004cdae7825 */ /* 0x010fc600078e02da */
[----:B------:R-:W4:Y:S04]  /*3dfd0*/  LDL.LU.64 R218, [R1+0xcc8] ;  /* 0x000cc80001da7983 */ /* 0x000f280000300a00 */
[----:B------:R-:W4:Y:S04]  /*3dfe0*/  LDL.LU.64 R242, [R1+0xcd0] ;  /* 0x000cd00001f27983 */ /* 0x000f280000300a00 */
[----:B------:R-:W4:Y:S01]  /*3dff0*/  LDL.LU.64 R240, [R1+0xcd8] ;  /* 0x000cd80001f07983 */ /* 0x000f220000300a00 */
[----:B------:R-:W-:-:S03]  /*3e000*/  IMAD.WIDE R176, R205, 0x4, R236 ;  /* 0x00000004cdb07825 */ /* 0x000fc600078e02ec */
[----:B------:R-:W4:Y:S01]  /*3e010*/  LDL.LU.64 R236, [R1+0xce0] ;  /* 0x000ce00001ec7983 */ /* 0x000f220000300a00 */
[----:B------:R-:W-:-:S03]  /*3e020*/  IMAD.WIDE R180, R205, 0x4, R226 ;  /* 0x00000004cdb47825 */ /* 0x000fc600078e02e2 */
        /* <DEDUP_REMOVED lines=9> */
[----:B------:R-:W-:-:S04]  /*3e0c0*/  IMAD.WIDE R190, R205, 0x4, R206 ;  /* 0x00000004cdbe7825 */ /* 0x000fc800078e02ce */
[----:B------:R-:W-:-:S04]  /*3e0d0*/  IMAD.WIDE R192, R205, 0x4, R208 ;  /* 0x00000004cdc07825 */ /* 0x000fc800078e02d0 */
[----:B------:R-:W-:-:S05]  /*3e0e0*/  IMAD.WIDE R196, R205, 0x4, R220 ;  /* 0x00000004cdc47825 */ /* 0x000fca00078e02dc */
[----:B------:R-:W-:Y:S01]  /*3e0f0*/  STL.64 [R1+0x2ae8], R196 ;  /* 0x002ae8c401007387 */ /* 0x000fe20000100a00 */
        /* <DEDUP_REMOVED lines=8> */
[----:B------:R-:W2:Y:S01]  /*3e180*/  LDL.LU.64 R234, [R1+0xd08] ;  /* 0x000d080001ea7983 */ /* 0x000ea20000300a00 */
[----:B---3--:R-:W-:-:S04]  /*3e190*/  IMAD.WIDE R216, R205, 0x4, R244 ;  /* 0x00000004cdd87825 */ /* 0x008fc800078e02f4 */
[----:B----4-:R-:W-:-:S04]  /*3e1a0*/  IMAD.WIDE R220, R205, 0x4, R242 ;  /* 0x00000004cddc7825 */ /* 0x010fc800078e02f2 */
[----:B------:R-:W-:-:S04]  /*3e1b0*/  IMAD.WIDE R222, R205, 0x4, R240 ;  /* 0x00000004cdde7825 */ /* 0x000fc800078e02f0 */
[C---:B------:R-:W-:Y:S02]  /*3e1c0*/  IMAD.WIDE R224, R205.reuse, 0x4, R236 ;  /* 0x00000004cde07825 */ /* 0x040fe400078e02ec */
[----:B------:R-:W3:Y:S04]  /*3e1d0*/  LDL.LU.64 R236, [R1+0xd10] ;  /* 0x000d100001ec7983 */ /* 0x000ee80000300a00 */
[----:B------:R-:W4:Y:S04]  /*3e1e0*/  LDL.LU.64 R238, [R1+0xd18] ;  /* 0x000d180001ee7983 */ /* 0x000f280000300a00 */
[----:B------:R-:W3:Y:S04]  /*3e1f0*/  LDL.LU.64 R240, [R1+0xd20] ;  /* 0x000d200001f07983 */ /* 0x000ee80000300a00 */
[----:B------:R-:W3:Y:S04]  /*3e200*/  LDL.LU.64 R242, [R1+0xd30] ;  /* 0x000d300001f27983 */ /* 0x000ee80000300a00 */
[----:B------:R-:W3:Y:S01]  /*3e210*/  LDL.LU.64 R244, [R1+0xd28] ;  /* 0x000d280001f47983 */ /* 0x000ee20000300a00 */
[----:B------:R-:W-:-:S03]  /*3e220*/  IMAD.WIDE R230, R205, 0x4, R230 ;  /* 0x00000004cde67825 */ /* 0x000fc600078e02e6 */
[----:B------:R-:W3:Y:S04]  /*3e230*/  LDL.LU.64 R246, [R1+0xd38] ;  /* 0x000d380001f67983 */ /* 0x000ee80000300a00 */
[----:B------:R1:W-:Y:S04]  /*3e240*/  STL.64 [R1+0x2af8], R230 ;  /* 0x002af8e601007387 */ /* 0x0003e80000100a00 */
        /* <DEDUP_REMOVED lines=18> */
[----:B------:R-:W1:Y:S02]  /*3e370*/  S2R R230, SR_TID.X ;  /* 0x0000000000e67919 */ /* 0x000e640000002100 */
[----:B-1----:R-:W-:-:S05]  /*3e380*/  LOP3.LUT R231, R230, 0x7f, RZ, 0xc0, !PT ;  /* 0x0000007fe6e77812 */ /* 0x002fca00078ec0ff */
[----:B------:R-:W-:Y:S02]  /*3e390*/  IMAD.SHL.U32 R0, R231, 0x4, RZ ;  /* 0x00000004e7007824 */ /* 0x000fe400078e00ff */
[----:B------:R-:W-:-:S04]  /*3e3a0*/  IMAD.WIDE R178, R205, 0x4, R178 ;  /* 0x00000004cdb27825 */ /* 0x000fc800078e02b2 */
[----:B------:R-:W-:-:S04]  /*3e3b0*/  IMAD.WIDE R210, R205, 0x4, R210 ;  /* 0x00000004cdd27825 */ /* 0x000fc800078e02d2 */
[----:B------:R-:W-:-:S04]  /*3e3c0*/  IMAD.WIDE R212, R205, 0x4, R212 ;  /* 0x00000004cdd47825 */ /* 0x000fc800078e02d4 */
[----:B------:R-:W-:-:S04]  /*3e3d0*/  IMAD.WIDE R218, R205, 0x4, R218 ;  /* 0x00000004cdda7825 */ /* 0x000fc800078e02da */
[----:B------:R-:W-:-:S04]  /*3e3e0*/  IMAD.WIDE R226, R205, 0x4, R226 ;  /* 0x00000004cde27825 */ /* 0x000fc800078e02e2 */
[----:B------:R-:W-:-:S04]  /*3e3f0*/  IMAD.WIDE R228, R205, 0x4, R228 ;  /* 0x00000004cde47825 */ /* 0x000fc800078e02e4 */
[----:B------:R-:W-:-:S04]  /*3e400*/  IMAD.WIDE R232, R205, 0x4, R232 ;  /* 0x00000004cde87825 */ /* 0x000fc800078e02e8 */
[----:B--2---:R-:W-:-:S04]  /*3e410*/  IMAD.WIDE R234, R205, 0x4, R234 ;  /* 0x00000004cdea7825 */ /* 0x004fc800078e02ea */
[----:B---3--:R-:W-:-:S05]  /*3e420*/  IMAD.WIDE R246, R205, 0x4, R246 ;  /* 0x00000004cdf67825 */ /* 0x008fca00078e02f6 */
[----:B------:R1:W-:Y:S04]  /*3e430*/  STL.64 [R1+0x2b08], R246 ;  /* 0x002b08f601007387 */ /* 0x0003e80000100a00 */
[----:B----4-:R2:W-:Y:S04]  /*3e440*/  LDGSTS.E [R0+0x40000], [R36.64], P1 ;  /* 0x4000000024007fae */ /* 0x0105e80008921848 */
[----:B------:R3:W-:Y:S04]  /*3e450*/  LDGSTS.E [R0+0x41000], [R34.64], P1 ;  /* 0x4100000022007fae */ /* 0x0007e80008921848 */
[----:B------:R4:W-:Y:S04]  /*3e460*/  LDGSTS.E [R0+0x42000], [R28.64], P1 ;  /* 0x420000001c007fae */ /* 0x0009e80008921848 */
[----:B------:R1:W-:Y:S04]  /*3e470*/  LDGSTS.E [R0+0x43000], [R26.64], P1 ;  /* 0x430000001a007fae */ /* 0x0003e80008921848 */
[----:B------:R1:W-:Y:S04]  /*3e480*/  STL.64 [R1+0x2b00], R204 ;  /* 0x002b00cc01007387 */ /* 0x0003e80000100a00 */
[----:B------:R1:W-:Y:S04]  /*3e490*/  LDGSTS.E [R0+0x44000], [R24.64], P1 ;  /* 0x4400000018007fae */ /* 0x0003e80008921848 */
[----:B------:R1:W-:Y:S04]  /*3e4a0*/  LDGSTS.E [R0+0x45000], [R22.64], P1 ;  /* 0x4500000016007fae */ /* 0x0003e80008921848 */
[----:B----4-:R-:W4:Y:S04]  /*3e4b0*/  LDL.64 R28, [R1+0xf20] ;  /* 0x000f2000011c7983 */ /* 0x010f280000100a00 */
[----:B------:R2:W-:Y:S04]  /*3e4c0*/  LDGSTS.E [R0+0x46000], [R20.64], P1 ;  /* 0x4600000014007fae */ /* 0x0005e80008921848 */
[----:B-1----:R-:W4:Y:S04]  /*3e4d0*/  LDL.64 R26, [R1+0xee8] ;  /* 0x000ee800011a7983 */ /* 0x002f280000100a00 */
        /* <DEDUP_REMOVED lines=10> */
[----:B------:R1:W-:Y:S04]  /*3e580*/  LDGSTS.E [R0+0x4c000], [R8.64], P1 ;  /* 0x4c00000008007fae */ /* 0x0003e80008921848 */
[----:B---3--:R-:W2:Y:S04]  /*3e590*/  LDL.64 R10, [R1+0xde0] ;  /* 0x000de000010a7983 */ /* 0x008ea80000100a00 */
[----:B------:R1:W-:Y:S04]  /*3e5a0*/  LDGSTS.E [R0+0x4d000], [R6.64], P1 ;  /* 0x4d00000006007fae */ /* 0x0003e80008921848 */
[----:B-1----:R-:W2:Y:S01]  /*3e5b0*/  LDL.64 R8, [R1+0xda0] ;  /* 0x000da00001087983 */ /* 0x002ea20000100a00 */
[----:B------:R-:W-:-:S03]  /*3e5c0*/  IMAD.WIDE R236, R205, 0x4, R236 ;  /* 0x00000004cdec7825 */ /* 0x000fc600078e02ec */
[----:B------:R1:W-:Y:S04]  /*3e5d0*/  LDGSTS.E [R0+0x4e000], [R4.64], P1 ;  /* 0x4e00000004007fae */ /* 0x0003e80008921848 */
[----:B------:R-:W2:Y:S01]  /*3e5e0*/  LDL.64 R6, [R1+0xd60] ;  /* 0x000d600001067983 */ /* 0x000ea20000100a00 */
[----:B------:R-:W-:-:S03]  /*3e5f0*/  IMAD.WIDE R238, R205, 0x4, R238 ;  /* 0x00000004cdee7825 */ /* 0x000fc600078e02ee */
[----:B------:R1:W-:Y:S01]  /*3e600*/  LDGSTS.E [R0+0x4f000], [R2.64], P1 ;  /* 0x4f00000002007fae */ /* 0x0003e20008921848 */
[----:B------:R-:W-:-:S03]  /*3e610*/  IMAD.WIDE R240, R205, 0x4, R240 ;  /* 0x00000004cdf07825 */ /* 0x000fc600078e02f0 */
[----:B------:R1:W-:Y:S01]  /*3e620*/  LDGSTS.E [R0+0x50000], [R248.64], P1 ;  /* 0x50000000f8007fae */ /* 0x0003e20008921848 */
[----:B------:R-:W-:-:S03]  /*3e630*/  IMAD.WIDE R242, R205, 0x4, R242 ;  /* 0x00000004cdf27825 */ /* 0x000fc600078e02f2 */
[----:B------:R-:W2:Y:S01]  /*3e640*/  LDL.64 R246, [R1+0x678] ;  /* 0x0006780001f67983 */ /* 0x000ea20000100a00 */
[----:B------:R-:W-:-:S03]  /*3e650*/  IMAD.WIDE R244, R205, 0x4, R244 ;  /* 0x00000004cdf47825 */ /* 0x000fc600078e02f4 */
        /* <DEDUP_REMOVED lines=19> */
[----:B------:R-:W2:Y:S04]  /*3e790*/  LDL.64 R2, [R1+0x58] ;  /* 0x0000580001027983 */ /* 0x000ea80000100a00 */
[----:B-1----:R-:W2:Y:S04]  /*3e7a0*/  LDL.64 R250, [R1+0x18] ;  /* 0x0000180001fa7983 */ /* 0x002ea80000100a00 */
[----:B----4-:R1:W-:Y:S04]  /*3e7b0*/  LDGSTS.E [R0+0x52000], [R28.64], P1 ;  /* 0x520000001c007fae */ /* 0x0103e80008921848 */
[----:B------:R4:W-:Y:S04]  /*3e7c0*/  LDGSTS.E [R0+0x53000], [R26.64], P1 ;  /* 0x530000001a007fae */ /* 0x0009e80008921848 */
[----:B-1----:R-:W3:Y:S04]  /*3e7d0*/  LDL.LU.64 R28, [R1+0x2bd0] ;  /* 0x002bd000011c7983 */ /* 0x002ee80000300a00 */
[----:B------:R1:W-:Y:S04]  /*3e7e0*/  LDGSTS.E [R0+0x54000], [R24.64], P1 ;  /* 0x5400000018007fae */ /* 0x0003e80008921848 */
[----:B----4-:R-:W3:Y:S04]  /*3e7f0*/  LDL.LU.64 R26, [R1+0x2bc8] ;  /* 0x002bc800011a7983 */ /* 0x010ee80000300a00 */
[----:B------:R2:W-:Y:S04]  /*3e800*/  LDGSTS.E [R0+0x55000], [R22.64], P1 ;  /* 0x5500000016007fae */ /* 0x0005e80008921848 */
[----:B-1----:R-:W3:Y:S04]  /*3e810*/  LDL.LU.64 R24, [R1+0x2bc0] ;  /* 0x002bc00001187983 */ /* 0x002ee80000300a00 */
[----:B------:R1:W-:Y:S04]  /*3e820*/  LDGSTS.E [R0+0x56000], [R16.64], P1 ;  /* 0x5600000010007fae */ /* 0x0003e80008921848 */
[----:B--2---:R-:W2:Y:S04]  /*3e830*/  LDL.LU.64 R22, [R1+0x2bb8] ;  /* 0x002bb80001167983 */ /* 0x004ea80000300a00 */
[----:B------:R1:W-:Y:S04]  /*3e840*/  LDGSTS.E [R0+0x57000], [R14.64], P1 ;  /* 0x570000000e007fae */ /* 0x0003e80008921848 */
[----:B-1----:R-:W2:Y:S04]  /*3e850*/  LDL.LU.64 R16, [R1+0x2bb0] ;  /* 0x002bb00001107983 */ /* 0x002ea80000300a00 */
[----:B------:R1:W-:Y:S04]  /*3e860*/  LDGSTS.E [R0+0x58000], [R12.64], P1 ;  /* 0x580000000c007fae */ /* 0x0003e80008921848 */
[----:B------:R-:W2:Y:S04]  /*3e870*/  LDL.LU.64 R14, [R1+0x2ba8] ;  /* 0x002ba800010e7983 */ /* 0x000ea80000300a00 */
[----:B------:R1:W-:Y:S04]  /*3e880*/  LDGSTS.E [R0+0x59000], [R10.64], P1 ;  /* 0x590000000a007fae */ /* 0x0003e80008921848 */
[----:B-1----:R-:W2:Y:S04]  /*3e890*/  LDL.LU.64 R12, [R1+0x2ba0] ;  /* 0x002ba000010c7983 */ /* 0x002ea80000300a00 */
[----:B------:R1:W-:Y:S04]  /*3e8a0*/  LDGSTS.E [R0+0x5a000], [R8.64], P1 ;  /* 0x5a00000008007fae */ /* 0x0003e80008921848 */
[----:B------:R-:W2:Y:S04]  /*3e8b0*/  LDL.LU.64 R10, [R1+0x2b98] ;  /* 0x002b9800010a7983 */ /* 0x000ea80000300a00 */
[----:B------:R1:W-:Y:S04]  /*3e8c0*/  LDGSTS.E [R0+0x5b000], [R6.64], P1 ;  /* 0x5b00000006007fae */ /* 0x0003e80008921848 */
[----:B-1----:R-:W2:Y:S04]  /*3e8d0*/  LDL.LU.64 R8, [R1+0x2b90] ;  /* 0x002b900001087983 */ /* 0x002ea80000300a00 */
[----:B------:R-:W2:Y:S04]  /*3e8e0*/  LDL.LU.64 R6, [R1+0x2b88] ;  /* 0x002b880001067983 */ /* 0x000ea80000300a00 */
[----:B------:R1:W-:Y:S04]  /*3e8f0*/  LDGSTS.E [R0+0x5c000], [R248.64], P1 ;  /* 0x5c000000f8007fae */ /* 0x0003e80008921848 */
[----:B------:R2:W-:Y:S04]  /*3e900*/  LDGSTS.E [R0+0x5d000], [R204.64], P1 ;  /* 0x5d000000cc007fae */ /* 0x0005e80008921848 */
[----:B------:R1:W-:Y:S04]  /*3e910*/  LDGSTS.E [R0+0x5e000], [R246.64], P1 ;  /* 0x5e000000f6007fae */ /* 0x0003e80008921848 */
[----:B-1----:R-:W3:Y:S04]  /*3e920*/  LDL.LU.64 R248, [R1+0x2b80] ;  /* 0x002b800001f87983 */ /* 0x002ee80000300a00 */
[----:B------:R1:W-:Y:S04]  /*3e930*/  LDGSTS.E [R0+0x5f000], [R214.64], P1 ;  /* 0x5f000000d6007fae */ /* 0x0003e80008921848 */
[----:B------:R1:W-:Y:S04]  /*3e940*/  LDGSTS.E [R0+0x60000], [R196.64], P1 ;  /* 0x60000000c4007fae */ /* 0x0003e80008921848 */
[----:B------:R1:W-:Y:S04]  /*3e950*/  LDGSTS.E [R0+0x61000], [R180.64], P1 ;  /* 0x61000000b4007fae */ /* 0x0003e80008921848 */
[----:B-1----:R-:W3:Y:S04]  /*3e960*/  LDL.64 R214, [R1+0x1170] ;  /* 0x0011700001d67983 */ /* 0x002ee80000100a00 */
[----:B------:R-:W3:Y:S04]  /*3e970*/  LDL.64 R196, [R1+0x1158] ;  /* 0x0011580001c47983 */ /* 0x000ee80000100a00 */
[----:B------:R1:W-:Y:S04]  /*3e980*/  LDGSTS.E [R0+0x62000], [R164.64], P1 ;  /* 0x62000000a4007fae */ /* 0x0003e80008921848 */
[----:B------:R-:W3:Y:S04]  /*3e990*/  LDL.64 R180, [R1+0x1140] ;  /* 0x0011400001b47983 */ /* 0x000ee80000100a00 */
[----:B------:R1:W-:Y:S04]  /*3e9a0*/  LDGSTS.E [R0+0x63000], [R148.64], P1 ;  /* 0x6300000094007fae */ /* 0x0003e80008921848 */
[----:B-1----:R-:W3:Y:S04]  /*3e9b0*/  LDL.64 R164, [R1+0x1128] ;  /* 0x0011280001a47983 */ /* 0x002ee80000100a00 */
        /* <DEDUP_REMOVED lines=26> */
[----:B-1----:R-:W3:Y:S04]  /*3eb60*/  LDL.64 R250, [R1+0xf38] ;  /* 0x000f380001fa7983 */ /* 0x002ee80000100a00 */
[----:B------:R-:W1:Y:S02]  /*3eb70*/  S2R R247, SR_TID.X ;  /* 0x0000000000f77919 */ /* 0x000e640000002100 */
[----:B-1----:R-:W-:-:S05]  /*3eb80*/  LOP3.LUT R247, R247, 0x7f, RZ, 0xc0, !PT ;  /* 0x0000007ff7f77812 */ /* 0x002fca00078ec0ff */
[----:B------:R-:W-:-:S05]  /*3eb90*/  IMAD.SHL.U32 R247, R247, 0x4, RZ ;  /* 0x00000004f7f77824 */ /* 0x000fca00078e00ff */
[----:B------:R-:W-:Y:S01]  /*3eba0*/  LOP3.LUT R246, R247, 0x10, RZ, 0x3c, !PT ;  /* 0x00000010f7f67812 */ /* 0x000fe200078e3cff */
[----:B--2---:R1:W-:Y:S04]  /*3ebb0*/  LDGSTS.E [R0+0x71000], [R6.64], P1 ;  /* 0x7100000006007fae */ /* 0x0043e80008921848 */
        /* <DEDUP_REMOVED lines=22> */
[----:B------:R2:W-:Y:S04]  /*3ed20*/  STL.64 [R1+0x2b58], R182 ;  /* 0x002b58b601007387 */ /* 0x0005e80000100a00 */
[----:B-1----:R-:W4:Y:S04]  /*3ed30*/  LDL.64 R166, [R1+0xee0] ;  /* 0x000ee00001a67983 */ /* 0x002f280000100a00 */
[----:B------:R-:W4:Y:S04]  /*3ed40*/  LDL.64 R150, [R1+0xeb8] ;  /* 0x000eb80001967983 */ /* 0x000f280000100a00 */
[----:B--2---:R-:W2:Y:S04]  /*3ed50*/  LDL.64 R182, [R1+0xf10] ;  /* 0x000f100001b67983 */ /* 0x004ea80000100a00 */
        /* <DEDUP_REMOVED lines=12> */
[----:B---3--:R3:W-:Y:S04]  /*3ee20*/  LDGSTS.E [R246+0x40200], [R214.64], P1 ;  /* 0x40200000d6f67fae */ /* 0x0087e80008921848 */
[----:B------:R-:W4:Y:S04]  /*3ee30*/  LDL.64 R204, [R1+0x2e8] ;  /* 0x0002e80001cc7983 */ /* 0x000f280000100a00 */
[----:B------:R1:W-:Y:S04]  /*3ee40*/  LDGSTS.E [R246+0x41200], [R196.64], P1 ;  /* 0x41200000c4f67fae */ /* 0x0003e80008921848 */
[----:B---3--:R-:W4:Y:S04]  /*3ee50*/  LDL.64 R214, [R1+0x2b8] ;  /* 0x0002b80001d67983 */ /* 0x008f280000100a00 */
        /* <DEDUP_REMOVED lines=33> */
[----:B--2---:R1:W-:Y:S04]  /*3f070*/  LDGSTS.E [R246+0x52200], [R182.64], P1 ;  /* 0x52200000b6f67fae */ /* 0x0043e80008921848 */
        /* <DEDUP_REMOVED lines=9> */
[----:B------:R2:W-:Y:S01]  /*3f110*/  LDGSTS.E [R246+0x5c200], [R22.64], P1 ;  /* 0x5c20000016f67fae */ /* 0x0005e20008921848 */
[----:B------:R-:W-:-:S03]  /*3f120*/  LOP3.LUT R230, R230, 0x7f, RZ, 0xc0, !PT ;  /* 0x0000007fe6e67812 */ /* 0x000fc600078ec0ff */
[----:B-1----:R-:W3:Y:S04]  /*3f130*/  LDL.64 R182, [R1+0x1110] ;  /* 0x0011100001b67983 */ /* 0x002ee80000100a00 */
[----:B------:R1:W-:Y:S04]  /*3f140*/  LDGSTS.E [R246+0x5d200], [R6.64], P1 ;  /* 0x5d20000006f67fae */ /* 0x0003e80008921848 */
[----:B--2---:R-:W2:Y:S04]  /*3f150*/  LDL.64 R166, [R1+0x1068] ;  /* 0x0010680001a67983 */ /* 0x004ea80000100a00 */
[----:B------:R1:W-:Y:S01]  /*3f160*/  LDGSTS.E [R246+0x5e200], [R204.64], P1 ;  /* 0x5e200000ccf67fae */ /* 0x0003e20008921848 */
[----:B------:R-:W-:-:S03]  /*3f170*/  IMAD.SHL.U32 R247, R230, 0x4, RZ ;  /* 0x00000004e6f77824 */ /* 0x000fc600078e00ff */
[----:B----4-:R-:W4:Y:S04]  /*3f180*/  LDL.64 R150, [R1+0x1018] ;  /* 0x0010180001967983 */ /* 0x010f280000100a00 */
[----:B------:R1:W-:Y:S04]  /*3f190*/  LDGSTS.E [R246+0x5f200], [R214.64], P1 ;  /* 0x5f200000d6f67fae */ /* 0x0003e80008921848 */
[----:B------:R-:W2:Y:S04]  /*3f1a0*/  LDL.64 R134, [R1+0xfc8] ;  /* 0x000fc80001867983 */ /* 0x000ea80000100a00 */
        /* <DEDUP_REMOVED lines=37> */
[----:B------:R1:W-:Y:S04]  /*3f400*/  LDGSTS.E [R246+0x73200], [R40.64], P1 ;  /* 0x7320000028f67fae */ /* 0x0003e80008921848 */
[----:B------:R1:W-:Y:S04]  /*3f410*/  LDGSTS.E [R246+0x74200], [R56.64], P1 ;  /* 0x7420000038f67fae */ /* 0x0003e80008921848 */
[----:B------:R1:W-:Y:S04]  /*3f420*/  LDGSTS.E [R246+0x75200], [R72.64], P1 ;  /* 0x7520000048f67fae */ /* 0x0003e80008921848 */
[----:B------:R1:W-:Y:S04]  /*3f430*/  LDGSTS.E [R246+0x76200], [R88.64], P1 ;  /* 0x7620000058f67fae */ /* 0x0003e80008921848 */
[----:B------:R1:W-:Y:S01]  /*3f440*/  LDGSTS.E [R246+0x77200], [R104.64], P1 ;  /* 0x7720000068f67fae */ /* 0x0003e20008921848 */
[----:B------:R-:W-:-:S03]  /*3f450*/  LOP3.LUT R230, R247, 0x20, RZ, 0x3c, !PT ;  /* 0x00000020f7e67812 */ /* 0x000fc600078e3cff */
        /* <DEDUP_REMOVED lines=16> */
[----:B------:R-:W4:Y:S04]  /*3f560*/  LDL.64 R204, [R1+0xca8] ;  /* 0x000ca80001cc7983 */ /* 0x000f280000100a00 */
[----:B--2---:R2:W-:Y:S04]  /*3f570*/  LDGSTS.E [R230+0x40400], [R214.64], P1 ;  /* 0x40400000d6e67fae */ /* 0x0045e80008921848 */
[----:B---3--:R3:W-:Y:S04]  /*3f580*/  LDGSTS.E [R230+0x41400], [R196.64], P1 ;  /* 0x41400000c4e67fae */ /* 0x0087e80008921848 */
[----:B--2---:R-:W2:Y:S04]  /*3f590*/  LDL.64 R214, [R1+0xc48] ;  /* 0x000c480001d67983 */ /* 0x004ea80000100a00 */
[----:B----4-:R4:W-:Y:S04]  /*3f5a0*/  LDGSTS.E [R230+0x42400], [R180.64], P1 ;  /* 0x42400000b4e67fae */ /* 0x0109e80008921848 */
[----:B---3--:R-:W3:Y:S04]  /*3f5b0*/  LDL.64 R196, [R1+0x688] ;  /* 0x0006880001c47983 */ /* 0x008ee80000100a00 */
        /* <DEDUP_REMOVED lines=33> */
[----:B------:R1:W-:Y:S04]  /*3f7d0*/  LDGSTS.E [R230+0x54400], [R150.64], P1 ;  /* 0x5440000096e67fae */ /* 0x0003e80008921848 */
[----:B------:R1:W-:Y:S01]  /*3f7e0*/  LDGSTS.E [R230+0x55400], [R134.64], P1 ;  /* 0x5540000086e67fae */ /* 0x0003e20008921848 */
[----:B------:R-:W-:-:S03]  /*3f7f0*/  LOP3.LUT R247, R247, 0x30, RZ, 0x3c, !PT ;  /* 0x00000030f7f77812 */ /* 0x000fc600078e3cff */
[----:B------:R-:W4:Y:S04]  /*3f800*/  LDL.64 R182, [R1+0x1060] ;  /* 0x0010600001b67983 */ /* 0x000f280000100a00 */
[----:B------:R1:W-:Y:S04]  /*3f810*/  LDGSTS.E [R230+0x56400], [R118.64], P1 ;  /* 0x5640000076e67fae */ /* 0x0003e80008921848 */
[----:B-1----:R-:W4:Y:S04]  /*3f820*/  LDL.64 R166, [R1+0x1010] ;  /* 0x0010100001a67983 */ /* 0x002f280000100a00 */
        /* <DEDUP_REMOVED lines=13> */
[----:B------:R1:W-:Y:S04]  /*3f900*/  LDGSTS.E [R230+0x5e400], [R204.64], P1 ;  /* 0x5e400000cce67fae */ /* 0x0003e80008921848 */
[----:B------:R-:W4:Y:S04]  /*3f910*/  LDL.64 R54, [R1+0xde8] ;  /* 0x000de80001367983 */ /* 0x000f280000100a00 */
[----:B-1----:R-:W4:Y:S04]  /*3f920*/  LDL.64 R38, [R1+0xda8] ;  /* 0x000da80001267983 */ /* 0x002f280000100a00 */
[----:B------:R-:W4:Y:S04]  /*3f930*/  LDL.64 R22, [R1+0xd68] ;  /* 0x000d680001167983 */ /* 0x000f280000100a00 */
[----:B------:R-:W4:Y:S04]  /*3f940*/  LDL.64 R6, [R1+0xc90] ;  /* 0x000c900001067983 */ /* 0x000f280000100a00 */
[----:B------:R-:W4:Y:S04]  /*3f950*/  LDL.64 R204, [R1+0xc40] ;  /* 0x000c400001cc7983 */ /* 0x000f280000100a00 */
[----:B--2---:R1:W-:Y:S04]  /*3f960*/  LDGSTS.E [R230+0x5f400], [R214.64], P1 ;  /* 0x5f400000d6e67fae */ /* 0x0043e80008921848 */
[----:B---3--:R2:W-:Y:S04]  /*3f970*/  LDGSTS.E [R230+0x60400], [R196.64], P1 ;  /* 0x60400000c4e67fae */ /* 0x0085e80008921848 */
        /* <DEDUP_REMOVED lines=49> */
[----:B---3--:R3:W-:Y:S04]  /*3fc90*/  LDGSTS.E [R247+0x40600], [R214.64], P1 ;  /* 0x40600000d6f77fae */ /* 0x0087e80008921848 */
[----:B--2---:R2:W-:Y:S04]  /*3fca0*/  LDGSTS.E [R247+0x41600], [R196.64], P1 ;  /* 0x41600000c4f77fae */ /* 0x0045e80008921848 */
[----:B---3--:R-:W3:Y:S04]  /*3fcb0*/  LDL.64 R214, [R1+0x680] ;  /* 0x0006800001d67983 */ /* 0x008ee80000100a00 */
[----:B------:R1:W-:Y:S04]  /*3fcc0*/  LDGSTS.E [R247+0x42600], [R180.64], P1 ;  /* 0x42600000b4f77fae */ /* 0x0003e80008921848 */
[----:B--2---:R-:W2:Y:S04]  /*3fcd0*/  LDL.64 R196, [R1+0x608] ;  /* 0x0006080001c47983 */ /* 0x004ea80000100a00 */
[----:B----4-:R4:W-:Y:S04]  /*3fce0*/  LDGSTS.E [R247+0x43600], [R164.64], P1 ;  /* 0x43600000a4f77fae */ /* 0x0109e80008921848 */
[----:B-1----:R-:W2:Y:S04]  /*3fcf0*/  LDL.64 R180, [R1+0x5b8] ;  /* 0x0005b80001b47983 */ /* 0x002ea80000100a00 */
        /* <DEDUP_REMOVED lines=27> */
[----:B-1----:R-:W2:Y:S04]  /*3feb0*/  LDL.64 R2, [R1] ;  /* 0x0000000001027983 */ /* 0x002ea80000100a00 */
[----:B------:R-:W2:Y:S04]  /*3fec0*/  LDL.64 R250, [R1+0x1108] ;  /* 0x0011080001fa7983 */ /* 0x000ea80000100a00 */
        /* <DEDUP_REMOVED lines=14> */
[----:B-1----:R-:W2:Y:S04]  /*3ffb0*/  LDL.LU.64 R250, [R1+0x2b78] ;  /* 0x002b780001fa7983 */ /* 0x002ea80000300a00 */
[----:B---3--:R1:W-:Y:S04]  /*3ffc0*/  LDGSTS.E [R247+0x60600], [R214.64], P1 ;  /* 0x60600000d6f77fae */ /* 0x0083e80008921848 */
[----:B------:R3:W-:Y:S04]  /*3ffd0*/  LDGSTS.E [R247+0x61600], [R196.64], P1 ;  /* 0x61600000c4f77fae */ /* 0x0007e80008921848 */
[----:B------:R4:W-:Y:S04]  /*3ffe0*/  LDGSTS.E [R247+0x62600], [R180.64], P1 ;  /* 0x62600000b4f77fae */ /* 0x0009e80008921848 */
[----:B-1----:R-:W2:Y:S04]  /*3fff0*/  LDL.64 R214, [R1+0x1858] ;  /* 0x0018580001d67983 */ /* 0x002ea80000100a00 */
[----:B---3--:R-:W3:Y:S04]  /*40000*/  LDL.64 R196, [R1+0x1830] ;  /* 0x0018300001c47983 */ /* 0x008ee80000100a00 */
[----:B----4-:R1:W-:Y:S04]  /*40010*/  LDGSTS.E [R247+0x63600], [R164.64], P1 ;  /* 0x63600000a4f77fae */ /* 0x0103e80008921848 */
        /* <DEDUP_REMOVED lines=29> */
[----:B------:R1:W-:Y:S01]  /*401f0*/  LDGSTS.E [R247+0x72600], [R28.64], P1 ;  /* 0x726000001cf77fae */ /* 0x0003e20008921848 */
[----:B------:R-:W-:-:S03]  /*40200*/  IMAD.SHL.U32 R231, R231, 0x4, RZ ;  /* 0x00000004e7e77824 */ /* 0x000fc600078e00ff */
        /* <DEDUP_REMOVED lines=9> */
[----:B------:R-:W4:Y:S01]  /*402a0*/  LDL.64 R118, [R1+0xfa8] ;  /* 0x000fa80001767983 */ /* 0x000f220000100a00 */
        /* <DEDUP_REMOVED lines=17> */
[----:B-1----:R-:W4:Y:S04]  /*403c0*/  LDL.64 R246, [R1+0xc80] ;  /* 0x000c800001f67983 */ /* 0x002f280000100a00 */
        /* <DEDUP_REMOVED lines=46> */
[----:B------:R-:W-:-:S03]  /*406b0*/  LOP3.LUT R231, R231, 0x50, RZ, 0x3c, !PT ;  /* 0x00000050e7e77812 */ /* 0x000fc600078e3cff */
        /* <DEDUP_REMOVED lines=16> */
[----:B---3--:R1:W-:Y:S04]  /*407c0*/  LDGSTS.E [R230+0x5f800], [R214.64], P1 ;  /* 0x5f800000d6e67fae */ /* 0x0083e80008921848 */
        /* <DEDUP_REMOVED lines=96> */
[----:B------:R1:W-:Y:S02]  /*40dd0*/  LDGSTS.E [R231+0x5ea00], [R246.64], P1 ;  /* 0x5ea00000f6e77fae */ /* 0x0003e40008921848 */
[----:B-1----:R-:W-:-:S02]  /*40de0*/  LOP3.LUT R7, R0, 0x60, RZ, 0x3c, !PT ;  /* 0x0000006000077812 */ /* 0x002fc400078e3cff */
        /* <DEDUP_REMOVED lines=92> */
[----:B------:R-:W3:Y:S04]  /*413b0*/  LDL.64 R20, [R1+0x68] ;  /* 0x0000680001147983 */ /* 0x000ee80000100a00 */
[----:B------:R1:W-:Y:S04]  /*413c0*/  LDGSTS.E [R7+0x4fc00], [R4.64], P1 ;  /* 0x4fc0000004077fae */ /* 0x0003e80008921848 */
[----:B-1----:R-:W3:Y:S04]  /*413d0*/  LDL.64 R18, [R1+0x1098] ;  /* 0x0010980001127983 */ /* 0x002ee80000100a00 */
[----:B------:R1:W-:Y:S04]  /*413e0*/  LDGSTS.E [R7+0x50c00], [R2.64], P1 ;  /* 0x50c0000002077fae */ /* 0x0003e80008921848 */
[----:B------:R-:W4:Y:S04]  /*413f0*/  LDL.64 R4, [R1+0x28] ;  /* 0x0000280001047983 */ /* 0x000f280000100a00 */
[----:B-1----:R-:W4:Y:S04]  /*41400*/  LDL.64 R2, [R1+0x1038] ;  /* 0x0010380001027983 */ /* 0x002f280000100a00 */
[----:B--2---:R1:W-:Y:S04]  /*41410*/  LDGSTS.E [R7+0x51c00], [R34.64], P1 ;  /* 0x51c0000022077fae */ /* 0x0043e80008921848 */
[----:B-1----:R-:W2:Y:S04]  /*41420*/  LDL.LU.64 R34, [R1+0x2b70] ;  /* 0x002b700001227983 */ /* 0x002ea80000300a00 */
[----:B---3--:R1:W-:Y:S04]  /*41430*/  LDGSTS.E [R7+0x52c00], [R18.64], P1 ;  /* 0x52c0000012077fae */ /* 0x0083e80008921848 */
[----:B-1----:R-:W3:Y:S04]  /*41440*/  LDL.LU.64 R18, [R1+0x2b68] ;  /* 0x002b680001127983 */ /* 0x002ee80000300a00 */
[----:B----4-:R1:W-:Y:S04]  /*41450*/  LDGSTS.E [R7+0x53c00], [R2.64], P1 ;  /* 0x53c0000002077fae */ /* 0x0103e80008921848 */
[----:B------:R4:W-:Y:S04]  /*41460*/  LDGSTS.E [R7+0x54c00], [R182.64], P1 ;  /* 0x54c00000b6077fae */ /* 0x0009e80008921848 */
[----:B------:R1:W-:Y:S04]  /*41470*/  LDGSTS.E [R7+0x55c00], [R166.64], P1 ;  /* 0x55c00000a6077fae */ /* 0x0003e80008921848 */
[----:B------:R1:W-:Y:S04]  /*41480*/  LDGSTS.E [R7+0x56c00], [R150.64], P1 ;  /* 0x56c0000096077fae */ /* 0x0003e80008921848 */
[----:B------:R4:W-:Y:S04]  /*41490*/  LDGSTS.E [R7+0x57c00], [R134.64], P1 ;  /* 0x57c0000086077fae */ /* 0x0009e80008921848 */
[----:B------:R4:W-:Y:S04]  /*414a0*/  LDGSTS.E [R7+0x58c00], [R118.64], P1 ;  /* 0x58c0000076077fae */ /* 0x0009e80008921848 */
[----:B-1----:R-:W2:Y:S04]  /*414b0*/  LDL.LU.64 R2, [R1+0x2b60] ;  /* 0x002b600001027983 */ /* 0x002ea80000300a00 */
        /* <DEDUP_REMOVED lines=29> */
[----:B-1----:R-:W3:Y:S01]  /*41690*/  LDL.64 R20, [R1+0x1750] ;  /* 0x0017500001147983 */ /* 0x002ee20000100a00 */
[----:B------:R-:W-:-:S03]  /*416a0*/  LOP3.LUT R0, R0, 0x70, RZ, 0x3c, !PT ;  /* 0x0000007000007812 */ /* 0x000fc600078e3cff */
[----:B------:R-:W3:Y:S04]  /*416b0*/  LDL.64 R164, [R1+0x16f8] ;  /* 0x0016f80001a47983 */ /* 0x000ee80000100a00 */
        /* <DEDUP_REMOVED lines=20> */
[----:B--2---:R1:W-:Y:S04]  /*41800*/  LDGSTS.E [R7+0x70c00], [R2.64], P1 ;  /* 0x70c0000002077fae */ /* 0x0043e80008921848 */
        /* <DEDUP_REMOVED lines=18> */
[----:B--2---:R-:W2:Y:S04]  /*41930*/  LDL.64 R204, [R1+0xc50] ;  /* 0x000c500001cc7983 */ /* 0x004ea80000100a00 */
        /* <DEDUP_REMOVED lines=10> */
[----:B----4-:R1:W-:Y:S04]  /*419e0*/  LDGSTS.E [R0+0x47e00], [R4.64], P1 ;  /* 0x47e0000004007fae */ /* 0x0103e80008921848 */
[----:B------:R-:W4:Y:S04]  /*419f0*/  LDL.64 R20, [R1+0x1548] ;  /* 0x0015480001147983 */ /* 0x000f280000100a00 */
[----:B------:R1:W-:Y:S04]  /*41a00*/  LDGSTS.E [R0+0x48e00], [R164.64], P1 ;  /* 0x48e00000a4007fae */ /* 0x0003e80008921848 */
[----:B-1----:R-:W2:Y:S04]  /*41a10*/  LDL.64 R4, [R1+0x1080] ;  /* 0x0010800001047983 */ /* 0x002ea80000100a00 */
        /* <DEDUP_REMOVED lines=16> */
[----:B------:R-:W3:Y:S04]  /*41b20*/  LDL.64 R36, [R1+0xa0] ;  /* 0x0000a00001247983 */ /* 0x000ee80000100a00 */
[----:B----4-:R1:W-:Y:S04]  /*41b30*/  LDGSTS.E [R0+0x51e00], [R20.64], P1 ;  /* 0x51e0000014007fae */ /* 0x0103e80008921848 */
[----:B--2---:R2:W-:Y:S04]  /*41b40*/  LDGSTS.E [R0+0x52e00], [R4.64], P1 ;  /* 0x52e0000004007fae */ /* 0x0045e80008921848 */
[----:B-1----:R-:W4:Y:S04]  /*41b50*/  LDL.64 R20, [R1+0x60] ;  /* 0x0000600001147983 */ /* 0x002f280000100a00 */
[----:B------:R1:W-:Y:S04]  /*41b60*/  LDGSTS.E [R0+0x53e00], [R182.64], P1 ;  /* 0x53e00000b6007fae */ /* 0x0003e80008921848 */
[----:B--2---:R-:W2:Y:S04]  /*41b70*/  LDL.64 R4, [R1+0x20] ;  /* 0x0000200001047983 */ /* 0x004ea80000100a00 */
[----:B------:R1:W-:Y:S04]  /*41b80*/  LDGSTS.E [R0+0x54e00], [R166.64], P1 ;  /* 0x54e00000a6007fae */ /* 0x0003e80008921848 */
[----:B-1----:R1:W5:Y:S04]  /*41b90*/  LDL.LU.64 R182, [R1+0x2b58] ;  /* 0x002b580001b67983 */ /* 0x0023680000300a00 */
[----:B------:R1:W-:Y:S04]  /*41ba0*/  LDGSTS.E [R0+0x55e00], [R150.64], P1 ;  /* 0x55e0000096007fae */ /* 0x0003e80008921848 */
[----:B------:R1:W5:Y:S04]  /*41bb0*/  LDL.LU.64 R166, [R1+0x2b50] ;  /* 0x002b500001a67983 */ /* 0x0003680000300a00 */
        /* <DEDUP_REMOVED lines=11> */
[----:B---3--:R3:W5:Y:S04]  /*41c70*/  LDL.LU.64 R70, [R1+0x2b20] ;  /* 0x002b200001467983 */ /* 0x0087680000300a00 */
[----:B------:R3:W-:Y:S04]  /*41c80*/  LDGSTS.E [R0+0x5ce00], [R38.64], P1 ;  /* 0x5ce0000026007fae */ /* 0x0007e80008921848 */
[----:B-1----:R1:W5:Y:S04]  /*41c90*/  LDL.LU.64 R54, [R1+0x2b18] ;  /* 0x002b180001367983 */ /* 0x0023680000300a00 */
[----:B------:R1:W-:Y:S04]  /*41ca0*/  LDGSTS.E [R0+0x5de00], [R246.64], P1 ;  /* 0x5de00000f6007fae */ /* 0x0003e80008921848 */
[----:B---3--:R3:W5:Y:S04]  /*41cb0*/  LDL.LU.64 R38, [R1+0x2b10] ;  /* 0x002b100001267983 */ /* 0x0087680000300a00 */
[----:B------:R3:W-:Y:S04]  /*41cc0*/  LDGSTS.E [R0+0x5ee00], [R204.64], P1 ;  /* 0x5ee00000cc007fae */ /* 0x0007e80008921848 */
[----:B-1----:R-:W2:Y:S04]  /*41cd0*/  LDL.LU.64 R246, [R1+0x2b08] ;  /* 0x002b080001f67983 */ /* 0x002ea80000300a00 */
[----:B------:R1:W-:Y:S04]  /*41ce0*/  LDGSTS.E [R0+0x5fe00], [R230.64], P1 ;  /* 0x5fe00000e6007fae */ /* 0x0003e80008921848 */
[----:B---3--:R-:W3:Y:S04]  /*41cf0*/  LDL.LU.64 R204, [R1+0x2b00] ;  /* 0x002b000001cc7983 */ /* 0x008ee80000300a00 */
[----:B------:R1:W-:Y:S04]  /*41d00*/  LDGSTS.E [R0+0x60e00], [R214.64], P1 ;  /* 0x60e00000d6007fae */ /* 0x0003e80008921848 */
[----:B-1----:R-:W3:Y:S04]  /*41d10*/  LDL.LU.64 R230, [R1+0x2af8] ;  /* 0x002af80001e67983 */ /* 0x002ee80000300a00 */
[----:B------:R1:W-:Y:S04]  /*41d20*/  LDGSTS.E [R0+0x61e00], [R196.64], P1 ;  /* 0x61e00000c4007fae */ /* 0x0003e80008921848 */
[----:B------:R-:W3:Y:S04]  /*41d30*/  LDL.LU.64 R214, [R1+0x2af0] ;  /* 0x002af00001d67983 */ /* 0x000ee80000300a00 */
        /* <DEDUP_REMOVED lines=24> */
[----:B-1----:R-:W3:Y:S04]  /*41ec0*/  LDL.LU.64 R36, [R1+0x2a98] ;  /* 0x002a980001247983 */ /* 0x002ee80000300a00 */
[----:B----4-:R1:W-:Y:S04]  /*41ed0*/  LDGSTS.E [R0+0x6ee00], [R20.64], P1 ;  /* 0x6ee0000014007fae */ /* 0x0103e80008921848 */
[----:B--2---:R2:W-:Y:S04]  /*41ee0*/  LDGSTS.E [R0+0x6fe00], [R4.64], P1 ;  /* 0x6fe0000004007fae */ /* 0x0045e80008921848 */
[----:B-1----:R-:W4:Y:S04]  /*41ef0*/  LDL.LU.64 R20, [R1+0x2a90] ;  /* 0x002a900001147983 */ /* 0x002f280000300a00 */
[----:B--2---:R-:W2:Y:S04]  /*41f00*/  LDL.LU.64 R4, [R1+0x2a88] ;  /* 0x002a880001047983 */ /* 0x004ea80000300a00 */
[----:B--2---:R1:W-:Y:S04]  /*41f10*/  LDGSTS.E [R0+0x70e00], [R4.64], P1 ;  /* 0x70e0000004007fae */ /* 0x0043e80008921848 */
[----:B----4-:R1:W-:Y:S04]  /*41f20*/  LDGSTS.E [R0+0x71e00], [R20.64], P1 ;  /* 0x71e0000014007fae */ /* 0x0103e80008921848 */
        /* <DEDUP_REMOVED lines=14> */
[----:B-1----:R-:W-:-:S04]  /*42010*/  IMAD.MOV.U32 R0, RZ, RZ, c[0x0][0x188] ;  /* 0x00006200ff007624 */ /* 0x002fc800078e00ff */
[----:B------:R-:W-:-:S04]  /*42020*/  IMAD.SHL.U32 R0, R0, 0x80, RZ ;  /* 0x0000008000007824 */ /* 0x000fc800078e00ff */
[----:B------:R-:W-:-:S04]  /*42030*/  IMAD.WIDE R22, R0, 0x4, R22 ;  /* 0x0000000400167825 */ /* 0x000fc800078e0216 */
[----:B------:R-:W-:Y:S01]  /*42040*/  IMAD.WIDE R6, R0, 0x4, R6 ;  /* 0x0000000400067825 */ /* 0x000fe200078e0206 */
[----:B------:R1:W-:Y:S04]  /*42050*/  STL.64 [R1+0xa50], R22 ;  /* 0x000a501601007387 */ /* 0x0003e80000100a00 */
[----:B-1----:R1:W5:Y:S04]  /*42060*/  LDL.LU.64 R22, [R1+0x2a80] ;  /* 0x002a800001167983 */ /* 0x0023680000300a00 */
[----:B------:R2:W-:Y:S04]  /*42070*/  STL.64 [R1+0xa30], R6 ;  /* 0x000a300601007387 */ /* 0x0005e80000100a00 */
[----:B--2---:R1:W5:Y:S01]  /*42080*/  LDL.LU.64 R6, [R1+0x2a78] ;  /* 0x002a780001067983 */ /* 0x0043620000300a00 */
[----:B------:R-:W-:Y:S01]  /*42090*/  ISETP.GE.U32.AND P1, PT, R204, 0x7ffffe68, PT ;  /* 0x7ffffe68cc00780c */ /* 0x000fe20003f26070 */
[----:B------:R-:W-:-:S05]  /*420a0*/  IMAD.SHL.U32 R204, R252, 0x4, RZ ;  /* 0x00000004fccc7824 */ /* 0x000fca00078e00ff */
[C---:B------:R-:W-:Y:S02]  /*420b0*/  IADD3 R252, R204.reuse, 0x100000, RZ ;  /* 0x00100000ccfc7810 */ /* 0x040fe40007ffe0ff */
[----:B------:R-:W-:Y:S02]  /*420c0*/  IADD3 R204, R204, 0x100000, RZ ;  /* 0x00100000cccc7810 */ /* 0x000fe40007ffe0ff */
[----:B-1----:R1:W-:Y:S04]  /*420d0*/  STL.64 [R1+0x2b70], R242 ;  /* 0x002b70f201007387 */ /* 0x0023e80000100a00 */
[----:B------:R-:W0:Y:S04]  /*420e0*/  LDGDEPBAR ;  /* 0x00000000000079af */ /* 0x000e280000000000 */
[----:B-1----:R-:W2:Y:S04]  /*420f0*/  LDL.LU.64 R242, [R1+0x14a0] ;  /* 0x0014a00001f27983 */ /* 0x002ea80000300a00 */
[----:B------:R1:W-:Y:S04]  /*42100*/  STL.64 [R1+0x2b68], R18 ;  /* 0x002b681201007387 */ /* 0x0003e80000100a00 */
[----:B-1----:R-:W3:Y:S04]  /*42110*/  LDL.64 R18, [R1+0xa30] ;  /* 0x000a300001127983 */ /* 0x002ee80000100a00 */
[----:B------:R-:W-:Y:S04]  /*42120*/  STL.64 [R1+0x2b60], R20 ;  /* 0x002b601401007387 */ /* 0x000fe80000100a00 */
[----:B------:R-:W-:Y:S04]  /*42130*/  STL.64 [R1+0x2b58], R34 ;  /* 0x002b582201007387 */ /* 0x000fe80000100a00 */
[----:B------:R-:W-:Y:S04]  /*42140*/  STL.64 [R1+0x2b50], R36 ;  /* 0x002b502401007387 */ /* 0x000fe80000100a00 */
[----:B------:R1:W-:Y:S04]  /*42150*/  STL.64 [R1+0x2b48], R50 ;  /* 0x002b483201007387 */ /* 0x0003e80000100a00 */
[----:B-1----:R-:W4:Y:S04]  /*42160*/  LDL.64 R50, [R1+0xa50] ;  /* 0x000a500001327983 */ /* 0x002f280000100a00 */
[----:B------:R1:W-:Y:S04]  /*42170*/  STL.64 [R1+0x2b40], R52 ;  /* 0x002b403401007387 */ /* 0x0003e80000100a00 */
[----:B------:R-:W-:Y:S06]  /*42180*/  BAR.SYNC.DEFER_BLOCKING 0x0 ;  /* 0x0000000000007b1d */ /* 0x000fec0000010000 */
[----:B-1----:R-:W2:Y:S04]  /*42190*/  LDL.LU.64 R52, [R1+0x14c0] ;  /* 0x0014c00001347983 */ /* 0x002ea80000300a00 */
[----:B------:R1:W-:Y:S04]  /*421a0*/  STL.64 [R1+0x2b38], R66 ;  /* 0x002b384201007387 */ /* 0x0003e80000100a00 */
[----:B-1----:R-:W2:Y:S04]  /*421b0*/  LDL.LU.64 R66, [R1+0x14e0] ;  /* 0x0014e00001427983 */ /* 0x002ea80000300a00 */
[----:B------:R1:W-:Y:S04]  /*421c0*/  STL.64 [R1+0x2b30], R68 ;  /* 0x002b304401007387 */ /* 0x0003e80000100a00 */
[----:B-1----:R-:W2:Y:S01]  /*421d0*/  LDL.LU.64 R68, [R1+0x1500] ;  /* 0x0015000001447983 */ /* 0x002ea20000300a00 */
[----:B------:R-:W-:-:S03]  /*421e0*/  IMAD.MOV.U32 R20, RZ, RZ, c[0x0][0x180] ;  /* 0x00006000ff147624 */ /* 0x000fc600078e00ff */
[----:B------:R-:W-:Y:S02]  /*421f0*/  STL.64 [R1+0x2b28], R82 ;  /* 0x002b285201007387 */ /* 0x000fe40000100a00 */
[----:B------:R-:W-:Y:S02]  /*42200*/  IADD3 R20, R20, -0x11d, RZ ;  /* 0xfffffee314147810 */ /* 0x000fe40007ffe0ff */
        /* <DEDUP_REMOVED lines=20> */
[----:B------:R-:W-:Y:S01]  /*42350*/  STL.64 [R1+0x2a88], R230 ;  /* 0x002a88e601007387 */ /* 0x000fe20000100a00 */
[----:B-1----:R-:W-:-:S03]  /*42360*/  LOP3.LUT R21, R21, 0x7f, RZ, 0xc0, !PT ;  /* 0x0000007f15157812 */ /* 0x002fc600078ec0ff */
[----:B------:R-:W-:Y:S04]  /*42370*/  STL.64 [R1+0x2a80], R246 ;  /* 0x002a80f601007387 */ /* 0x000fe80000100a00 */
[----:B------:R-:W2:Y:S01]  /*42380*/  LDL.LU.64 R34, [R1+0x1480] ;  /* 0x0014800001227983 */ /* 0x000ea20000300a00 */
[----:B------:R-:W-:-:S03]  /*42390*/  IMAD.MOV.U32 R36, RZ, RZ, c[0x0][0x180] ;  /* 0x00006000ff247624 */ /* 0x000fc600078e00ff */
[----:B------:R-:W-:Y:S01]  /*423a0*/  @!PT LDS RZ, [RZ] ;  /* 0x00000000fffff984 */ /* 0x000fe20000000800 */
[----:B------:R-:W-:Y:S01]  /*423b0*/  @!PT LDS RZ, [RZ] ;  /* 0x00000000fffff984 */ /* 0x000fe20000000800 */
[----:B------:R-:W-:Y:S01]  /*423c0*/  @!PT LDS RZ, [RZ] ;  /* 0x00000000fffff984 */ /* 0x000fe20000000800 */
[----:B----4-:R1:W-:Y:S01]  /*423d0*/  LDGSTS.E [R252+-0x20000], [R50.64], !P3 ;  /* 0xe000000032fc7fae */ /* 0x0103e2000d921848 */
[----:B------:R-:W-:Y:S01]  /*423e0*/  ISETP.GE.U32.AND P3, PT, R20, 0x7ffffe64, PT ;  /* 0x7ffffe641400780c */ /* 0x000fe20003f66070 */
[----:B------:R-:W-:Y:S02]  /*423f0*/  IMAD.SHL.U32 R20, R21, 0x4, RZ ;  /* 0x0000000415147824 */ /* 0x000fe400078e00ff */
[----:B---3--:R3:W-:Y:S04]  /*42400*/  LDGSTS.E [R204+-0x1f800], [R18.64], !P2 ;  /* 0xe080000012cc7fae */ /* 0x0087e8000d121848 */
[----:B-1----:R-:W4:Y:S01]  /*42410*/  LDL.LU.64 R50, [R1+0x1460] ;  /* 0x0014600001327983 */ /* 0x002f220000300a00 */
[----:B------:R-:W-:Y:S02]  /*42420*/  IADD3 R252, R20, 0x100000, RZ ;  /* 0x0010000014fc7810 */ /* 0x000fe40007ffe0ff */
[----:B---3--:R-:W-:-:S02]  /*42430*/  IADD3 R18, R36, -0x121, RZ ;  /* 0xfffffedf24127810 */ /* 0x008fc40007ffe0ff */
[----:B------:R-:W-:Y:S02]  /*42440*/  IADD3 R204, R20, 0x100000, RZ ;  /* 0x0010000014cc7810 */ /* 0x000fe40007ffe0ff */
[----:B------:R-:W-:Y:S02]  /*42450*/  ISETP.GE.U32.AND P2, PT, R18, 0x7ffffe60, PT ;  /* 0x7ffffe601200780c */ /* 0x000fe40003f46070 */
[C---:B------:R-:W-:Y:S02]  /*42460*/  IADD3 R19, R36.reuse, -0x125, RZ ;  /* 0xfffffedb24137810 */ /* 0x040fe40007ffe0ff */
[----:B------:R-:W-:Y:S01]  /*42470*/  IADD3 R18, R36, -0x129, RZ ;  /* 0xfffffed724127810 */ /* 0x000fe20007ffe0ff */
[----:B--2---:R-:W-:-:S04]  /*42480*/  IMAD.WIDE R84, R0, 0x4, R52 ;  /* 0x0000000400547825 */ /* 0x004fc800078e0234 */
[----:B------:R-:W-:-:S04]  /*42490*/  IMAD.WIDE R66, R0, 0x4, R66 ;  /* 0x0000000400427825 */ /* 0x000fc800078e0242 */
[----:B------:R-:W-:Y:S02]  /*424a0*/  IMAD.WIDE R82, R0, 0x4, R68 ;  /* 0x0000000400527825 */ /* 0x000fe400078e0244 */
[----:B------:R-:W2:Y:S04]  /*424b0*/  LDL.LU.64 R68, [R1+0x1440] ;  /* 0x0014400001447983 */ /* 0x000ea80000300a00 */
[----:B------:R1:W-:Y:S01]  /*424c0*/  LDGSTS.E [R252+-0x1f000], [R82.64], !P0 ;  /* 0xe100000052fc7fae */ /* 0x0003e2000c121848 */
[----:B------:R-:W-:-:S03]  /*424d0*/  ISETP.GE.U32.AND P0, PT, R19, 0x7ffffe5c, PT ;  /* 0x7ffffe5c1300780c */ /* 0x000fc60003f06070 */
[----:B------:R1:W-:Y:S04]  /*424e0*/  STL.64 [R1+0xa08], R82 ;  /* 0x000a085201007387 */ /* 0x0003e80000100a00 */
[----:B------:R3:W-:Y:S01]  /*424f0*/  LDGSTS.E [R204+-0x1e800], [R66.64], !P6 ;  /* 0xe180000042cc7fae */ /* 0x0007e2000f121848 */
[----:B------:R-:W-:-:S03]  /*42500*/  ISETP.GE.U32.AND P6, PT, R18, 0x7ffffe58, PT ;  /* 0x7ffffe581200780c */ /* 0x000fc60003fc6070 */
[----:B------:R3:W-:Y:S04]  /*42510*/  STL.64 [R1+0x9e8], R66 ;  /* 0x0009e84201007387 */ /* 0x0007e80000100a00 */
[----:B------:R-:W2:Y:S01]  /*42520*/  LDL.LU.64 R18, [R1+0x1420] ;  /* 0x0014200001127983 */ /* 0x000ea20000300a00 */
[----:B-1----:R-:W-:Y:S02]  /*42530*/  IADD3 R83, R20, 0x100000, RZ ;  /* 0x0010000014537810 */ /* 0x002fe40007ffe0ff */
[C---:B------:R-:W-:Y:S01]  /*42540*/  IADD3 R82, R36.reuse, -0x12d, RZ ;  /* 0xfffffed324527810 */ /* 0x040fe20007ffe0ff */
[----:B------:R-:W2:Y:S01]  /*42550*/  LDL.LU.64 R52, [R1+0x1400] ;  /* 0x0014000001347983 */ /* 0x000ea20000300a00 */
[----:B------:R-:W-:Y:S01]  /*42560*/  IADD3 R37, R36, -0x131, RZ ;  /* 0xfffffecf24257810 */ /* 0x000fe20007ffe0ff */
[----:B---3--:R-:W-:-:S02]  /*42570*/  IMAD.WIDE R66, R0, 0x4, R242 ;  /* 0x0000000400427825 */ /* 0x008fc400078e02f2 */
[----:B------:R-:W-:Y:S04]  /*42580*/  STL.64 [R1+0x9c8], R84 ;  /* 0x0009c85401007387 */ /* 0x000fe80000100a00 */
[----:B------:R-:W3:Y:S04]  /*42590*/  LDL.LU.64 R242, [R1+0x13e0] ;  /* 0x0013e00001f27983 */ /* 0x000ee80000300a00 */
[----:B------:R1:W-:Y:S04]  /*425a0*/  STL.64 [R1+0x9a8], R66 ;  /* 0x0009a84201007387 */ /* 0x0003e80000100a00 */
[----:B------:R4:W-:Y:S04]  /*425b0*/  LDGSTS.E [R83+-0x1e000], [R84.64], !P4 ;  /* 0xe200000054537fae */ /* 0x0009e8000e121848 */
[----:B------:R1:W-:Y:S01]  /*425c0*/  LDGSTS.E [R252+-0x1d800], [R66.64], !P5 ;  /* 0xe280000042fc7fae */ /* 0x0003e2000e921848 */
[----:B------:R-:W-:Y:S01]  /*425d0*/  ISETP.GE.U32.AND P4, PT, R82, 0x7ffffe54, PT ;  /* 0x7ffffe545200780c */ /* 0x000fe20003f86070 */
[----:B------:R-:W-:-:S05]  /*425e0*/  IMAD.WIDE R34, R0, 0x4, R34 ;  /* 0x0000000400227825 */ /* 0x000fca00078e0222 */
[----:B------:R1:W-:Y:S04]  /*425f0*/  STL.64 [R1+0x988], R34 ;  /* 0x0009882201007387 */ /* 0x0003e80000100a00 */
[----:B-1----:R-:W3:Y:S04]  /*42600*/  LDL.LU.64 R66, [R1+0x13c0] ;  /* 0x0013c00001427983 */ /* 0x002ee80000300a00 */
[----:B------:R1:W-:Y:S02]  /*42610*/  LDGSTS.E [R204+-0x1d000], [R34.64], !P1 ;  /* 0xe300000022cc7fae */ /* 0x0003e4000c921848 */
[----:B-1----:R-:W-:-:S02]  /*42620*/  IADD3 R34, R36, -0x135, RZ ;  /* 0xfffffecb24227810 */ /* 0x002fc40007ffe0ff */
[----:B------:R-:W-:Y:S02]  /*42630*/  IADD3 R35, R36, -0x139, RZ ;  /* 0xfffffec724237810 */ /* 0x000fe40007ffe0ff */
[----:B------:R-:W-:Y:S02]  /*42640*/  ISETP.GE.U32.AND P1, PT, R34, 0x7ffffe4c, PT ;  /* 0x7ffffe4c2200780c */ /* 0x000fe40003f26070 */
[----:B------:R-:W-:Y:S01]  /*42650*/  IADD3 R34, R36, -0x13d, RZ ;  /* 0xfffffec324227810 */ /* 0x000fe20007ffe0ff */
[----:B----4-:R-:W-:Y:S02]  /*42660*/  IMAD.WIDE R82, R0, 0x4, R50 ;  /* 0x0000000400527825 */ /* 0x010fe400078e0232 */
[----:B------:R-:W4:Y:S04]  /*42670*/  LDL.LU.64 R50, [R1+0x13a0] ;  /* 0x0013a00001327983 */ /* 0x000f280000300a00 */
[----:B------:R1:W-:Y:S01]  /*42680*/  LDGSTS.E [R252+-0x1c800], [R82.64], !P3 ;  /* 0xe380000052fc7fae */ /* 0x0003e2000d921848 */
[----:B------:R-:W-:-:S03]  /*42690*/  ISETP.GE.U32.AND P3, PT, R35, 0x7ffffe48, PT ;  /* 0x7ffffe482300780c */ /* 0x000fc60003f66070 */
[----:B------:R-:W-:Y:S01]  /*426a0*/  STL.64 [R1+0x968], R82 ;  /* 0x0009685201007387 */ /* 0x000fe20000100a00 */
[----:B--2---:R-:W-:-:S05]  /*426b0*/  IMAD.WIDE R68, R0, 0x4, R68 ;  /* 0x0000000400447825 */ /* 0x004fca00078e0244 */
[----:B------:R2:W-:Y:S01]  /*426c0*/  LDGSTS.E [R204+-0x1c000], [R68.64], !P2 ;  /* 0xe400000044cc7fae */ /* 0x0005e2000d121848 */
[----:B------:R-:W-:-:S03]  /*426d0*/  ISETP.GE.U32.AND P2, PT, R34, 0x7ffffe44, PT ;  /* 0x7ffffe442200780c */ /* 0x000fc60003f46070 */
[----:B------:R2:W-:Y:S04]  /*426e0*/  STL.64 [R1+0x948], R68 ;  /* 0x0009484401007387 */ /* 0x0005e80000100a00 */
[----:B------:R-:W4:Y:S01]  /*426f0*/  LDL.LU.64 R34, [R1+0x1380] ;  /* 0x0013800001227983 */ /* 0x000f220000300a00 */
[----:B------:R-:W-:-:S03]  /*42700*/  IMAD.WIDE R84, R0, 0x4, R18 ;  /* 0x0000000400547825 */ /* 0x000fc600078e0212 */
[----:B------:R-:W4:Y:S01]  /*42710*/  LDL.LU.64 R18, [R1+0x1360] ;  /* 0x0013600001127983 */ /* 0x000f220000300a00 */
[----:B--2---:R-:W-:-:S03]  /*42720*/  IMAD.WIDE R68, R0, 0x4, R52 ;  /* 0x0000000400447825 */ /* 0x004fc600078e0234 */
[----:B------:R-:W-:Y:S01]  /*42730*/  STL.64 [R1+0x928], R84 ;  /* 0x0009285401007387 */ /* 0x000fe20000100a00 */
[----:B---3--:R-:W-:-:S03]  /*42740*/  IMAD.WIDE R52, R0, 0x4, R242 ;  /* 0x0000000400347825 */ /* 0x008fc600078e02f2 */
[----:B------:R-:W2:Y:S01]  /*42750*/  LDL.LU.64 R242, [R1+0x1340] ;  /* 0x0013400001f27983 */ /* 0x000ea20000300a00 */
[----:B-1----:R-:W-:Y:S02]  /*42760*/  IADD3 R83, R20, 0x100000, RZ ;  /* 0x0010000014537810 */ /* 0x002fe40007ffe0ff */
[----:B------:R-:W-:Y:S01]  /*42770*/  IADD3 R82, R36, -0x141, RZ ;  /* 0xfffffebf24527810 */ /* 0x000fe20007ffe0ff */
[----:B------:R1:W-:Y:S04]  /*42780*/  STL.64 [R1+0x908], R68 ;  /* 0x0009084401007387 */ /* 0x0003e80000100a00 */
[----:B------:R3:W-:Y:S04]  /*42790*/  LDGSTS.E [R83+-0x1b800], [R84.64], !P0 ;  /* 0xe480000054537fae */ /* 0x0007e8000c121848 */
[----:B------:R1:W-:Y:S04]  /*427a0*/  STL.64 [R1+0x8e8], R52 ;  /* 0x0008e83401007387 */ /* 0x0003e80000100a00 */
[----:B------:R1:W-:Y:S01]  /*427b0*/  LDGSTS.E [R252+-0x1b000], [R68.64], !P6 ;  /* 0xe500000044fc7fae */ /* 0x0003e2000f121848 */
[----:B------:R-:W-:-:S02]  /*427c0*/  ISETP.GE.U32.AND P0, PT, R82, 0x7ffffe40, PT ;  /* 0x7ffffe405200780c */ /* 0x000fc40003f06070 */
[----:B------:R-:W-:Y:S01]  /*427d0*/  ISETP.GE.U32.AND P5, PT, R37, 0x7ffffe50, PT ;  /* 0x7ffffe502500780c */ /* 0x000fe20003fa6070 */
[----:B------:R1:W-:Y:S04]  /*427e0*/  LDGSTS.E [R204+-0x1a800], [R52.64], !P4 ;  /* 0xe580000034cc7fae */ /* 0x0003e8000e121848 */
[----:B-1----:R-:W2:Y:S01]  /*427f0*/  LDL.LU.64 R68, [R1+0x1320] ;  /* 0x0013200001447983 */ /* 0x002ea20000300a00 */
[----:B------:R-:W-:Y:S01]  /*42800*/  IADD3 R52, R36, -0x14d, RZ ;  /* 0xfffffeb324347810 */ /* 0x000fe20007ffe0ff */
[----:B---3--:R-:W-:Y:S02]  /*42810*/  IMAD.WIDE R82, R0, 0x4, R66 ;  /* 0x0000000400527825 */ /* 0x008fe400078e0242 */
[----:B------:R-:W2:Y:S04]  /*42820*/  LDL.LU.64 R66, [R1+0x1300] ;  /* 0x0013000001427983 */ /* 0x000ea80000300a00 */
[----:B------:R-:W-:Y:S04]  /*42830*/  STL.64 [R1+0x6e8], R82 ;  /* 0x0006e85201007387 */ /* 0x000fe80000100a00 */
[----:B------:R1:W-:Y:S01]  /*42840*/  LDGSTS.E [R252+-0x1a000], [R82.64], !P5 ;  /* 0xe600000052fc7fae */ /* 0x0003e2000e921848 */
[----:B------:R-:W-:Y:S01]  /*42850*/  ISETP.GE.U32.AND P5, PT, R52, 0x7ffffe34, PT ;  /* 0x7ffffe343400780c */ /* 0x000fe20003fa6070 */
[----:B----4-:R-:W-:-:S05]  /*42860*/  IMAD.WIDE R50, R0, 0x4, R50 ;  /* 0x0000000400327825 */ /* 0x010fca00078e0232 */
[----:B------:R4:W-:Y:S04]  /*42870*/  STL.64 [R1+0x698], R50 ;  /* 0x0006983201007387 */ /* 0x0009e80000100a00 */
[----:B------:R-:W3:Y:S04]  /*42880*/  LDL.LU.64 R52, [R1+0x12e0] ;  /* 0x0012e00001347983 */ /* 0x000ee80000300a00 */
[----:B------:R4:W-:Y:S04]  /*42890*/  LDGSTS.E [R204+-0x19800], [R50.64], !P1 ;  /* 0xe680000032cc7fae */ /* 0x0009e8000c921848 */
[----:B----4-:R-:W4:Y:S01]  /*428a0*/  LDL.LU.64 R50, [R1+0x12c0] ;  /* 0x0012c00001327983 */ /* 0x010f220000300a00 */
[----:B------:R-:W-:-:S05]  /*428b0*/  IMAD.WIDE R98, R0, 0x4, R34 ;  /* 0x0000000400627825 */ /* 0x000fca00078e0222 */
[----:B------:R-:W-:Y:S04]  /*428c0*/  STL.64 [R1+0x648], R98 ;  /* 0x0006486201007387 */ /* 0x000fe80000100a00 */
[----:B------:R-:W4:Y:S01]  /*428d0*/  LDL.LU.64 R34, [R1+0x12a0] ;  /* 0x0012a00001227983 */ /* 0x000f220000300a00 */
[----:B-1----:R-:W-:-:S05]  /*428e0*/  IMAD.WIDE R82, R0, 0x4, R18 ;  /* 0x0000000400527825 */ /* 0x002fca00078e0212 */
[----:B------:R1:W-:Y:S01]  /*428f0*/  STL.64 [R1+0x618], R82 ;  /* 0x0006185201007387 */ /* 0x0003e20000100a00 */
[----:B--2---:R-:W-:-:S05]  /*42900*/  IMAD.WIDE R18, R0, 0x4, R242 ;  /* 0x0000000400127825 */ /* 0x004fca00078e02f2 */
[----:B------:R2:W-:Y:S04]  /*42910*/  STL.64 [R1+0x5c8], R18 ;  /* 0x0005c81201007387 */ /* 0x0005e80000100a00 */
[----:B------:R-:W4:Y:S01]  /*42920*/  LDL.LU.64 R242, [R1+0x1280] ;  /* 0x0012800001f27983 */ /* 0x000f220000300a00 */
[----:B------:R-:W-:Y:S02]  /*42930*/  IADD3 R37, R36, -0x145, RZ ;  /* 0xfffffebb24257810 */ /* 0x000fe40007ffe0ff */
[----:B------:R-:W-:Y:S02]  /*42940*/  IADD3 R85, R20, 0x100000, RZ ;  /* 0x0010000014557810 */ /* 0x000fe40007ffe0ff */
[----:B------:R-:W-:Y:S02]  /*42950*/  ISETP.GE.U32.AND P6, PT, R37, 0x7ffffe3c, PT ;  /* 0x7ffffe3c2500780c */ /* 0x000fe40003fc6070 */
[----:B------:R-:W-:Y:S01]  /*42960*/  IADD3 R37, R36, -0x149, RZ ;  /* 0xfffffeb724257810 */ /* 0x000fe20007ffe0ff */
[----:B------:R3:W-:Y:S03]  /*42970*/  LDGSTS.E [R85+-0x19000], [R98.64], !P3 ;  /* 0xe700000062557fae */ /* 0x0007e6000d921848 */
[----:B------:R-:W-:Y:S01]  /*42980*/  ISETP.GE.U32.AND P4, PT, R37, 0x7ffffe38, PT ;  /* 0x7ffffe382500780c */ /* 0x000fe20003f86070 */
[----:B------:R1:W-:Y:S04]  /*42990*/  LDGSTS.E [R252+-0x18800], [R82.64], !P2 ;  /* 0xe780000052fc7fae */ /* 0x0003e8000d121848 */
[----:B------:R2:W-:Y:S01]  /*429a0*/  LDGSTS.E [R204+-0x18000], [R18.64], !P0 ;  /* 0xe800000012cc7fae */ /* 0x0005e2000c121848 */
[----:B-1----:R-:W-:-:S03]  /*429b0*/  IMAD.WIDE R82, R0, 0x4, R68 ;  /* 0x0000000400527825 */ /* 0x002fc600078e0244 */
[----:B------:R-:W4:Y:S01]  /*429c0*/  LDL.LU.64 R68, [R1+0x1260] ;  /* 0x0012600001447983 */ /* 0x000f220000300a00 */
[C---:B--2---:R-:W-:Y:S02]  /*429d0*/  IADD3 R18, R36.reuse, -0x15d, RZ ;  /* 0xfffffea324127810 */ /* 0x044fe40007ffe0ff */
[----:B------:R-:W-:Y:S01]  /*429e0*/  IADD3 R19, R36, -0x161, RZ ;  /* 0xfffffe9f24137810 */ /* 0x000fe20007ffe0ff */
[----:B------:R1:W-:Y:S01]  /*429f0*/  LDGSTS.E [R252+-0x17800], [R82.64], !P6 ;  /* 0xe880000052fc7fae */ /* 0x0003e2000f121848 */
[----:B------:R-:W-:Y:S02]  /*42a00*/  ISETP.GE.U32.AND P0, PT, R18, 0x7ffffe24, PT ;  /* 0x7ffffe241200780c */ /* 0x000fe40003f06070 */
[C---:B------:R-:W-:Y:S01]  /*42a10*/  IADD3 R18, R36.reuse, -0x165, RZ ;  /* 0xfffffe9b24127810 */ /* 0x040fe20007ffe0ff */
[----:B------:R-:W-:Y:S01]  /*42a20*/  STL.64 [R1+0x588], R82 ;  /* 0x0005885201007387 */ /* 0x000fe20000100a00 */
[----:B------:R-:W-:Y:S02]  /*42a30*/  ISETP.GE.U32.AND P6, PT, R19, 0x7ffffe20, PT ;  /* 0x7ffffe201300780c */ /* 0x000fe40003fc6070 */
[----:B------:R-:W-:-:S02]  /*42a40*/  IADD3 R37, R36, -0x151, RZ ;  /* 0xfffffeaf24257810 */ /* 0x000fc40007ffe0ff */
[----:B------:R-:W-:Y:S01]  /*42a50*/  IADD3 R84, R36, -0x155, RZ ;  /* 0xfffffeab24547810 */ /* 0x000fe20007ffe0ff */
[----:B------:R-:W-:-:S05]  /*42a60*/  IMAD.WIDE R66, R0, 0x4, R66 ;  /* 0x0000000400427825 */ /* 0x000fca00078e0242 */
[----:B------:R2:W-:Y:S01]  /*42a70*/  LDGSTS.E [R204+-0x17000], [R66.64], !P4 ;  /* 0xe900000042cc7fae */ /* 0x0005e2000e121848 */
[----:B------:R-:W-:-:S03]  /*42a80*/  ISETP.GE.U32.AND P4, PT, R18, 0x7ffffe1c, PT ;  /* 0x7ffffe1c1200780c */ /* 0x000fc60003f86070 */
[----:B------:R2:W-:Y:S04]  /*42a90*/  STL.64 [R1+0x568], R66 ;  /* 0x0005684201007387 */ /* 0x0005e80000100a00 */
[----:B------:R-:W4:Y:S01]  /*42aa0*/  LDL.LU.64 R18, [R1+0x1240] ;  /* 0x0012400001127983 */ /* 0x000f220000300a00 */
[----:B------:R-:W-:Y:S02]  /*42ab0*/  ISETP.GE.U32.AND P1, PT, R37, 0x7ffffe30, PT ;  /* 0x7ffffe302500780c */ /* 0x000fe40003f26070 */
[----:B------:R-:W-:Y:S01]  /*42ac0*/  ISETP.GE.U32.AND P3, PT, R84, 0x7ffffe2c, PT ;  /* 0x7ffffe2c5400780c */ /* 0x000fe20003f66070 */
[----:B--2---:R-:W2:Y:S01]  /*42ad0*/  LDL.LU.64 R66, [R1+0x1220] ;  /* 0x0012200001427983 */ /* 0x004ea20000300a00 */
[----:B-1----:R-:W-:Y:S02]  /*42ae0*/  IADD3 R83, R20, 0x100000, RZ ;  /* 0x0010000014537810 */ /* 0x002fe40007ffe0ff */
[----:B------:R-:W-:Y:S01]  /*42af0*/  IADD3 R82, R36, -0x169, RZ ;  /* 0xfffffe9724527810 */ /* 0x000fe20007ffe0ff */
[----:B---3--:R-:W-:-:S05]  /*42b00*/  IMAD.WIDE R84, R0, 0x4, R52 ;  /* 0x0000000400547825 */ /* 0x008fca00078e0234 */
[----:B------:R-:W-:Y:S04]  /*42b10*/  STL.64 [R1+0x520], R84 ;  /* 0x0005205401007387 */ /* 0x000fe80000100a00 */
[----:B------:R-:W3:Y:S04]  /*42b20*/  LDL.LU.64 R52, [R1+0x1208] ;  /* 0x0012080001347983 */ /* 0x000ee80000300a00 */
[----:B------:R1:W-:Y:S01]  /*42b30*/  LDGSTS.E [R83+-0x16800], [R84.64], !P5 ;  /* 0xe980000054537fae */ /* 0x0003e2000e921848 */
[----:B----4-:R-:W-:-:S05]  /*42b40*/  IMAD.WIDE R50, R0, 0x4, R50 ;  /* 0x0000000400327825 */ /* 0x010fca00078e0232 */
[----:B------:R4:W-:Y:S04]  /*42b50*/  STL.64 [R1+0x4e0], R50 ;  /* 0x0004e03201007387 */ /* 0x0009e80000100a00 */
[----:B------:R4:W-:Y:S01]  /*42b60*/  LDGSTS.E [R252+-0x16000], [R50.64], !P1 ;  /* 0xea00000032fc7fae */ /* 0x0009e2000c921848 */
[----:B------:R-:W-:Y:S01]  /*42b70*/  ISETP.GE.U32.AND P5, PT, R82, 0x7ffffe18, PT ;  /* 0x7ffffe185200780c */ /* 0x000fe20003fa6070 */
[----:B------:R-:W-:-:S05]  /*42b80*/  IMAD.WIDE R34, R0, 0x4, R34 ;  /* 0x0000000400227825 */ /* 0x000fca00078e0222 */
[----:B------:R1:W-:Y:S04]  /*42b90*/  STL.64 [R1+0x4b0], R34 ;  /* 0x0004b02201007387 */ /* 0x0003e80000100a00 */
[----:B----4-:R-:W4:Y:S01]  /*42ba0*/  LDL.LU.64 R50, [R1+0x11f0] ;  /* 0x0011f00001327983 */ /* 0x010f220000300a00 */
[----:B------:R-:W-:-:S03]  /*42bb0*/  IADD3 R37, R36, -0x159, RZ ;  /* 0xfffffea724257810 */ /* 0x000fc60007ffe0ff */
[----:B------:R1:W-:Y:S02]  /*42bc0*/  LDGSTS.E [R204+-0x15800], [R34.64], !P3 ;  /* 0xea80000022cc7fae */ /* 0x0003e4000d921848 */
[----:B-1----:R-:W-:Y:S02]  /*42bd0*/  IMAD.WIDE R82, R0, 0x4, R242 ;  /* 0x0000000400527825 */ /* 0x002fe400078e02f2 */
[----:B------:R-:W4:Y:S01]  /*42be0*/  LDL.LU.64 R242, [R1+0x11d8] ;  /* 0x0011d80001f27983 */ /* 0x000f220000300a00 */
[----:B------:R-:W-:Y:S02]  /*42bf0*/  ISETP.GE.U32.AND P2, PT, R37, 0x7ffffe28, PT ;  /* 0x7ffffe282500780c */ /* 0x000fe40003f46070 */
[C---:B------:R-:W-:Y:S02]  /*42c00*/  IADD3 R34, R36.reuse, -0x171, RZ ;  /* 0xfffffe8f24227810 */ /* 0x040fe40007ffe0ff */
[----:B------:R-:W-:Y:S02]  /*42c10*/  IADD3 R35, R36, -0x175, RZ ;  /* 0xfffffe8b24237810 */ /* 0x000fe40007ffe0ff */
[----:B------:R-:W-:-:S02]  /*42c20*/  ISETP.GE.U32.AND P3, PT, R34, 0x7ffffe10, PT ;  /* 0x7ffffe102200780c */ /* 0x000fc40003f66070 */
[----:B------:R-:W-:Y:S01]  /*42c30*/  IADD3 R34, R36, -0x179, RZ ;  /* 0xfffffe8724227810 */ /* 0x000fe20007ffe0ff */
[----:B------:R1:W-:Y:S04]  /*42c40*/  STL.64 [R1+0x490], R82 ;  /* 0x0004905201007387 */ /* 0x0003e80000100a00 */
[----:B------:R1:W-:Y:S01]  /*42c50*/  LDGSTS.E [R252+-0x15000], [R82.64], !P2 ;  /* 0xeb00000052fc7fae */ /* 0x0003e2000d121848 */
[----:B------:R-:W-:Y:S01]  /*42c60*/  ISETP.GE.U32.AND P2, PT, R35, 0x7ffffe0c, PT ;  /* 0x7ffffe0c2300780c */ /* 0x000fe20003f46070 */
[----:B------:R-:W-:-:S05]  /*42c70*/  IMAD.WIDE R68, R0, 0x4, R68 ;  /* 0x0000000400447825 */ /* 0x000fca00078e0244 */
[----:B------:R2:W-:Y:S01]  /*42c80*/  LDGSTS.E [R204+-0x14800], [R68.64], !P0 ;  /* 0xeb80000044cc7fae */ /* 0x0005e2000c121848 */
[----:B------:R-:W-:-:S03]  /*42c90*/  ISETP.GE.U32.AND P0, PT, R34, 0x7ffffe08, PT ;  /* 0x7ffffe082200780c */ /* 0x000fc60003f06070 */
[----:B------:R2:W-:Y:S04]  /*42ca0*/  STL.64 [R1+0x470], R68 ;  /* 0x0004704401007387 */ /* 0x0005e80000100a00 */
[----:B------:R-:W4:Y:S01]  /*42cb0*/  LDL.LU.64 R34, [R1+0x11c0] ;  /* 0x0011c00001227983 */ /* 0x000f220000300a00 */
[----:B-1----:R-:W-:Y:S02]  /*42cc0*/  IADD3 R83, R20, 0x100000, RZ ;  /* 0x0010000014537810 */ /* 0x002fe40007ffe0ff */
[----:B------:R-:W-:Y:S01]  /*42cd0*/  IADD3 R82, R36, -0x17d, RZ ;  /* 0xfffffe8324527810 */ /* 0x000fe20007ffe0ff */
[C---:B------:R-:W-:Y:S02]  /*42ce0*/  IMAD.WIDE R84, R0.reuse, 0x4, R18 ;  /* 0x0000000400547825 */ /* 0x040fe400078e0212 */
[----:B------:R-:W4:Y:S04]  /*42cf0*/  LDL.LU.64 R18, [R1+0x11a8] ;  /* 0x0011a80001127983 */ /* 0x000f280000300a00 */
[----:B------:R-:W-:Y:S01]  /*42d00*/  STL.64 [R1+0x450], R84 ;  /* 0x0004505401007387 */ /* 0x000fe20000100a00 */
[----:B--2---:R-:W-:-:S03]  /*42d10*/  IMAD.WIDE R68, R0, 0x4, R66 ;  /* 0x0000000400447825 */ /* 0x004fc600078e0242 */
[----:B------:R-:W2:Y:S04]  /*42d20*/  LDL.LU.64 R66, [R1+0x1190] ;  /* 0x0011900001427983 */ /* 0x000ea80000300a00 */
[----:B------:R4:W-:Y:S01]  /*42d30*/  LDGSTS.E [R83+-0x14000], [R84.64], !P6 ;  /* 0xec00000054537fae */ /* 0x0009e2000f121848 */
[----:B------:R-:W-:-:S03]  /*42d40*/  ISETP.GE.U32.AND P6, PT, R82, 0x7ffffe04, PT ;  /* 0x7ffffe045200780c */ /* 0x000fc60003fc6070 */
[----:B------:R-:W-:Y:S04]  /*42d50*/  STL.64 [R1+0x3e0], R68 ;  /* 0x0003e04401007387 */ /* 0x000fe80000100a00 */
[----:B------:R1:W-:Y:S01]  /*42d60*/  LDGSTS.E [R252+-0x13800], [R68.64], !P4 ;  /* 0xec80000044fc7fae */ /* 0x0003e2000e121848 */
[----:B---3--:R-:W-:-:S05]  /*42d70*/  IMAD.WIDE R52, R0, 0x4, R52 ;  /* 0x0000000400347825 */ /* 0x008fca00078e0234 */
[----:B------:R3:W-:Y:S04]  /*42d80*/  STL.64 [R1+0x3b8], R52 ;  /* 0x0003b83401007387 */ /* 0x0007e80000100a00 */
[----:B------:R3:W-:Y:S04]  /*42d90*/  LDGSTS.E [R204+-0x13000], [R52.64], !P5 ;  /* 0xed00000034cc7fae */ /* 0x0007e8000e921848 */
[----:B---3--:R-:W3:Y:S01]  /*42da0*/  LDL.LU.64 R52, [R1+0x1538] ;  /* 0x0015380001347983 */ /* 0x008ee20000300a00 */
[----:B----4-:R-:W-:-:S05]  /*42db0*/  IMAD.WIDE R82, R0, 0x4, R50 ;  /* 0x0000000400527825 */ /* 0x010fca00078e0232 */
[----:B------:R-:W-:Y:S01]  /*42dc0*/  STL.64 [R1+0x3a0], R82 ;  /* 0x0003a05201007387 */ /* 0x000fe20000100a00 */
[----:B------:R-:W-:-:S03]  /*42dd0*/  IMAD.WIDE R50, R0, 0x4, R242 ;  /* 0x0000000400327825 */ /* 0x000fc600078e02f2 */
[----:B------:R-:W4:Y:S01]  /*42de0*/  LDL.LU.64 R242, [R1+0x1518] ;  /* 0x0015180001f27983 */ /* 0x000f220000300a00 */
[----:B------:R-:W-:-:S04]  /*42df0*/  IADD3 R37, R36, -0x16d, RZ ;  /* 0xfffffe9324257810 */ /* 0x000fc80007ffe0ff */
[----:B------:R-:W-:Y:S01]  /*42e00*/  ISETP.GE.U32.AND P1, PT, R37, 0x7ffffe14, PT ;  /* 0x7ffffe142500780c */ /* 0x000fe20003f26070 */
[----:B------:R2:W-:Y:S01]  /*42e10*/  STL.64 [R1+0x388], R50 ;  /* 0x0003883201007387 */ /* 0x0005e20000100a00 */
[----:B-1----:R-:W-:-:S11]  /*42e20*/  IADD3 R68, R36, -0x10a, RZ ;  /* 0xfffffef624447810 */ /* 0x002fd60007ffe0ff */
[----:B------:R1:W-:Y:S04]  /*42e30*/  LDGSTS.E [R252+-0x12800], [R82.64], !P1 ;  /* 0xed80000052fc7fae */ /* 0x0003e8000c921848 */
[----:B------:R2:W-:Y:S01]  /*42e40*/  LDGSTS.E [R204+-0x12000], [R50.64], !P3 ;  /* 0xee00000032cc7fae */ /* 0x0005e2000d921848 */
[----:B------:R-:W-:Y:S02]  /*42e50*/  ISETP.GE.U32.AND P1, PT, R68, 0x7ffffe77, PT ;  /* 0x7ffffe774400780c */ /* 0x000fe40003f26070 */
[----:B------:R-:W-:Y:S01]  /*42e60*/  IADD3 R68, R20, 0x100000, RZ ;  /* 0x0010000014447810 */ /* 0x000fe20007ffe0ff */
[C---:B------:R-:W-:Y:S02]  /*42e70*/  IMAD.WIDE R84, R0.reuse, 0x4, R34 ;  /* 0x0000000400547825 */ /* 0x040fe400078e0222 */
[----:B------:R-:W4:Y:S04]  /*42e80*/  LDL.LU.64 R34, [R1+0x14f8] ;  /* 0x0014f80001227983 */ /* 0x000f280000300a00 */
[----:B------:R-:W-:Y:S04]  /*42e90*/  STL.64 [R1+0x370], R84 ;  /* 0x0003705401007387 */ /* 0x000fe80000100a00 */
[----:B------:R1:W-:Y:S01]  /*42ea0*/  LDGSTS.E [R68+-0x11800], [R84.64], !P2 ;  /* 0xee80000054447fae */ /* 0x0003e2000d121848 */
[----:B--2---:R-:W-:-:S03]  /*42eb0*/  IMAD.WIDE R50, R0, 0x4, R18 ;  /* 0x0000000400327825 */ /* 0x004fc600078e0212 */
[----:B------:R-:W2:Y:S04]  /*42ec0*/  LDL.LU.64 R18, [R1+0x14d8] ;  /* 0x0014d80001127983 */ /* 0x000ea80000300a00 */
[----:B------:R-:W-:Y:S01]  /*42ed0*/  STL.64 [R1+0x358], R50 ;  /* 0x0003583201007387 */ /* 0x000fe20000100a00 */
[----:B------:R-:W-:-:S03]  /*42ee0*/  IMAD.WIDE R66, R0, 0x4, R66 ;  /* 0x0000000400427825 */ /* 0x000fc600078e0242 */
[----:B-1----:R-:W2:Y:S04]  /*42ef0*/  LDL.LU.64 R68, [R1+0x14b8] ;  /* 0x0014b80001447983 */ /* 0x002ea80000300a00 */
[----:B------:R1:W-:Y:S04]  /*42f00*/  LDGSTS.E [R252+-0x11000], [R50.64], !P0 ;  /* 0xef00000032fc7fae */ /* 0x0003e8000c121848 */
[----:B------:R1:W-:Y:S04]  /*42f10*/  STL.64 [R1+0x340], R66 ;  /* 0x0003404201007387 */ /* 0x0003e80000100a00 */
[----:B------:R1:W-:Y:S01]  /*42f20*/  LDGSTS.E [R204+-0x10800], [R66.64], !P6 ;  /* 0xef80000042cc7fae */ /* 0x0003e2000f121848 */
[----:B------:R-:W-:-:S03]  /*42f30*/  IADD3 R82, R36, -0x112, RZ ;  /* 0xfffffeee24527810 */ /* 0x000fc60007ffe0ff */
[----:B-1----:R-:W2:Y:S01]  /*42f40*/  LDL.LU.64 R66, [R1+0x1498] ;  /* 0x0014980001427983 */ /* 0x002ea20000300a00 */
[----:B------:R-:W-:Y:S01]  /*42f50*/  ISETP.GE.U32.AND P2, PT, R82, 0x7ffffe6f, PT ;  /* 0x7ffffe6f5200780c */ /* 0x000fe20003f46070 */
[C---:B---3--:R-:W-:Y:S02]  /*42f60*/  IMAD.WIDE R84, R0.reuse, 0x4, R52 ;  /* 0x0000000400547825 */ /* 0x048fe400078e0234 */
[----:B------:R-:W3:Y:S04]  /*42f70*/  LDL.LU.64 R52, [R1+0x1478] ;  /* 0x0014780001347983 */ /* 0x000ee80000300a00 */
[----:B------:R1:W-:Y:S01]  /*42f80*/  STL.64 [R1+0xa48], R84 ;  /* 0x000a485401007387 */ /* 0x0003e20000100a00 */
[----:B----4-:R-:W-:-:S05]  /*42f90*/  IMAD.WIDE R82, R0, 0x4, R242 ;  /* 0x0000000400527825 */ /* 0x010fca00078e02f2 */
[----:B------:R2:W-:Y:S04]  /*42fa0*/  STL.64 [R1+0xa28], R82 ;  /* 0x000a285201007387 */ /* 0x0005e80000100a00 */
[----:B------:R-:W4:Y:S01]  /*42fb0*/  LDL.LU.64 R242, [R1+0x1458] ;  /* 0x0014580001f27983 */ /* 0x000f220000300a00 */
[----:B------:R-:W-:Y:S01]  /*42fc0*/  IADD3 R37, R36, -0x102, RZ ;  /* 0xfffffefe24257810 */ /* 0x000fe20007ffe0ff */
[----:B------:R-:W-:-:S03]  /*42fd0*/  IMAD.SHL.U32 R21, R21, 0x4, RZ ;  /* 0x0000000415157824 */ /* 0x000fc600078e00ff */
[----:B------:R-:W-:Y:S02]  /*42fe0*/  ISETP.GE.U32.AND P4, PT, R37, 0x7ffffe7f, PT ;  /* 0x7ffffe7f2500780c */ /* 0x000fe40003f86070 */
[----:B------:R-:W-:Y:S02]  /*42ff0*/  IADD3 R37, R36, -0x106, RZ ;  /* 0xfffffefa24257810 */ /* 0x000fe40007ffe0ff */
[----:B------:R-:W-:Y:S02]  /*43000*/  LOP3.LUT R51, R21, 0x20, RZ, 0x3c, !PT ;  /* 0x0000002015337812 */ /* 0x000fe400078e3cff */
[----:B------:R-:W-:Y:S02]  /*43010*/  ISETP.GE.U32.AND P5, PT, R37, 0x7ffffe7b, PT ;  /* 0x7ffffe7b2500780c */ /* 0x000fe40003fa6070 */
[C---:B------:R-:W-:Y:S02]  /*43020*/  IADD3 R252, R51.reuse, 0x100000, RZ ;  /* 0x0010000033fc7810 */ /* 0x040fe40007ffe0ff */
[----:B------:R-:W-:-:S03]  /*43030*/  IADD3 R204, R51, 0x100000, RZ ;  /* 0x0010000033cc7810 */ /* 0x000fc60007ffe0ff */
[----:B------:R1:W-:Y:S01]  /*43040*/  LDGSTS.E [R252+-0x1fe00], [R84.64], !P4 ;  /* 0xe020000054fc7fae */ /* 0x0003e2000e121848 */
[----:B------:R-:W-:-:S05]  /*43050*/  IADD3 R37, R36, -0x10e, RZ ;  /* 0xfffffef224257810 */ /* 0x000fca0007ffe0ff */
[----:B------:R2:W-:Y:S01]  /*43060*/  LDGSTS.E [R204+-0x1f600], [R82.64], !P5 ;  /* 0xe0a0000052cc7fae */ /* 0x0005e2000e921848 */
[----:B-1----:R-:W-:-:S03]  /*43070*/  IMAD.WIDE R84, R0, 0x4, R34 ;  /* 0x0000000400547825 */ /* 0x002fc600078e0222 */
[----:B------:R-:W4:Y:S01]  /*43080*/  LDL.LU.64 R34, [R1+0x1438] ;  /* 0x0014380001227983 */ /* 0x000f220000300a00 */
[----:B------:R-:W-:-:S03]  /*43090*/  ISETP.GE.U32.AND P3, PT, R37, 0x7ffffe73, PT ;  /* 0x7ffffe732500780c */ /* 0x000fc60003f66070 */
[----:B------:R-:W-:Y:S01]  /*430a0*/  STL.64 [R1+0xa00], R84 ;  /* 0x000a005401007387 */ /* 0x000fe20000100a00 */
[----:B------:R-:W-:Y:S02]  /*430b0*/  IADD3 R50, R51, 0x100000, RZ ;  /* 0x0010000033327810 */ /* 0x000fe40007ffe0ff */
[----:B------:R-:W-:-:S03]  /*430c0*/  IADD3 R37, R36, -0x116, RZ ;  /* 0xfffffeea24257810 */ /* 0x000fc60007ffe0ff */
[----:B------:R4:W-:Y:S01]  /*430d0*/  LDGSTS.E [R50+-0x1ee00], [R84.64], !P1 ;  /* 0xe120000054327fae */ /* 0x0009e2000c921848 */
[----:B------:R-:W-:Y:S02]  /*430e0*/  IADD3 R21, R36, -0x11a, RZ ;  /* 0xfffffee624157810 */ /* 0x000fe40007ffe0ff */
[----:B------:R-:W-:Y:S01]  /*430f0*/  ISETP.GE.U32.AND P0, PT, R37, 0x7ffffe6b, PT ;  /* 0x7ffffe6b2500780c */ /* 0x000fe20003f06070 */
[C---:B--2---:R-:W-:Y:S02]  /*43100*/  IMAD.WIDE R82, R0.reuse, 0x4, R18 ;  /* 0x0000000400527825 */ /* 0x044fe400078e0212 */
[----:B------:R-:W2:Y:S02]  /*43110*/  LDL.LU.64 R18, [R1+0x1418] ;  /* 0x0014180001127983 */ /* 0x000ea40000300a00 */
[C---:B------:R-:W-:Y:S02]  /*43120*/  IMAD.WIDE R68, R0.reuse, 0x4, R68 ;  /* 0x0000000400447825 */ /* 0x040fe400078e0244 */
[----:B------:R1:W-:Y:S04]  /*43130*/  STL.64 [R1+0x9e0], R82 ;  /* 0x0009e05201007387 */ /* 0x0003e80000100a00 */
[----:B------:R1:W-:Y:S04]  /*43140*/  LDGSTS.E [R252+-0x1e600], [R82.64], !P3 ;  /* 0xe1a0000052fc7fae */ /* 0x0003e8000d921848 */
[----:B------:R1:W-:Y:S04]  /*43150*/  STL.64 [R1+0x9c0], R68 ;  /* 0x0009c04401007387 */ /* 0x0003e80000100a00 */
[----:B------:R1:W-:Y:S01]  /*43160*/  LDGSTS.E [R204+-0x1de00], [R68.64], !P2 ;  /* 0xe220000044cc7fae */ /* 0x0003e2000d121848 */
[----:B------:R-:W-:Y:S01]  /*43170*/  ISETP.GE.U32.AND P6, PT, R21, 0x7ffffe67, PT ;  /* 0x7ffffe671500780c */ /* 0x000fe20003fc6070 */
[----:B-1----:R-:W-:-:S02]  /*43180*/  IMAD.WIDE R82, R0, 0x4, R66 ;  /* 0x0000000400527825 */ /* 0x002fc400078e0242 */
[----:B------:R-:W2:Y:S04]  /*43190*/  LDL.LU.64 R68, [R1+0x13f8] ;  /* 0x0013f80001447983 */ /* 0x000ea80000300a00 */
[----:B------:R-:W2:Y:S04]  /*431a0*/  LDL.LU.64 R66, [R1+0x13d8] ;  /* 0x0013d80001427983 */ /* 0x000ea80000300a00 */
[----:B------:R-:W-:Y:S04]  /*431b0*/  STL.64 [R1+0x9a0], R82 ;  /* 0x0009a05201007387 */ /* 0x000fe80000100a00 */
[----:B------:R1:W-:Y:S01]  /*431c0*/  LDGSTS.E [R252+-0x1d600], [R82.64], !P0 ;  /* 0xe2a0000052fc7fae */ /* 0x0003e2000c121848 */
[----:B---3--:R-:W-:-:S05]  /*431d0*/  IMAD.WIDE R52, R0, 0x4, R52 ;  /* 0x0000000400347825 */ /* 0x008fca00078e0234 */
[----:B------:R3:W-:Y:S04]  /*431e0*/  STL.64 [R1+0x980], R52 ;  /* 0x0009803401007387 */ /* 0x0007e80000100a00 */
[----:B------:R3:W-:Y:S04]  /*431f0*/  LDGSTS.E [R204+-0x1ce00], [R52.64], !P6 ;  /* 0xe320000034cc7fae */ /* 0x0007e8000f121848 */
[----:B---3--:R-:W3:Y:S01]  /*43200*/  LDL.LU.64 R52, [R1+0x13b8] ;  /* 0x0013b80001347983 */ /* 0x008ee20000300a00 */
[----:B----4-:R-:W-:-:S03]  /*43210*/  IMAD.WIDE R84, R0, 0x4, R242 ;  /* 0x0000000400547825 */ /* 0x010fc600078e02f2 */
[----:B------:R-:W4:Y:S01]  /*43220*/  LDL.LU.64 R242, [R1+0x1398] ;  /* 0x0013980001f27983 */ /* 0x000f220000300a00 */
[C---:B------:R-:W-:Y:S02]  /*43230*/  IADD3 R37, R36.reuse, -0x11e, RZ ;  /* 0xfffffee224257810 */ /* 0x040fe40007ffe0ff */
[C---:B------:R-:W-:Y:S02]  /*43240*/  IADD3 R21, R36.reuse, -0x122, RZ ;  /* 0xfffffede24157810 */ /* 0x040fe40007ffe0ff */
[----:B------:R-:W-:Y:S02]  /*43250*/  ISETP.GE.U32.AND P4, PT, R37, 0x7ffffe63, PT ;  /* 0x7ffffe632500780c */ /* 0x000fe40003f86070 */
[C---:B------:R-:W-:Y:S02]  /*43260*/  IADD3 R37, R36.reuse, -0x126, RZ ;  /* 0xfffffeda24257810 */ /* 0x040fe40007ffe0ff */
[----:B------:R-:W-:Y:S02]  /*43270*/  ISETP.GE.U32.AND P5, PT, R21, 0x7ffffe5f, PT ;  /* 0x7ffffe5f1500780c */ /* 0x000fe40003fa6070 */
[----:B------:R-:W-:Y:S01]  /*43280*/  ISETP.GE.U32.AND P1, PT, R37, 0x7ffffe5b, PT ;  /* 0x7ffffe5b2500780c */ /* 0x000fe20003f26070 */
[----:B------:R-:W-:Y:S01]  /*43290*/  STL.64 [R1+0x960], R84 ;  /* 0x0009605401007387 */ /* 0x000fe20000100a00 */
[----:B------:R-:W-:-:S04]  /*432a0*/  IADD3 R21, R36, -0x12a, RZ ;  /* 0xfffffed624157810 */ /* 0x000fc80007ffe0ff */
[----:B------:R-:W-:Y:S01]  /*432b0*/  ISETP.GE.U32.AND P3, PT, R21, 0x7ffffe57, PT ;  /* 0x7ffffe571500780c */ /* 0x000fe20003f66070 */
[----:B------:R3:W-:Y:S01]  /*432c0*/  LDGSTS.E [R50+-0x1c600], [R84.64], !P4 ;  /* 0xe3a0000054327fae */ /* 0x0007e2000e121848 */
[----:B------:R-:W-:Y:S01]  /*432d0*/  IADD3 R21, R36, -0x12e, RZ ;  /* 0xfffffed224157810 */ /* 0x000fe20007ffe0ff */
[----:B-1----:R-:W-:-:S05]  /*432e0*/  IMAD.WIDE R82, R0, 0x4, R34 ;  /* 0x0000000400527825 */ /* 0x002fca00078e0222 */
[----:B------:R1:W-:Y:S01]  /*432f0*/  LDGSTS.E [R252+-0x1be00], [R82.64], !P5 ;  /* 0xe420000052fc7fae */ /* 0x0003e2000e921848 */
[----:B------:R-:W-:Y:S01]  /*43300*/  ISETP.GE.U32.AND P2, PT, R21, 0x7ffffe53, PT ;  /* 0x7ffffe531500780c */ /* 0x000fe20003f46070 */
[C---:B--2---:R-:W-:Y:S02]  /*43310*/  IMAD.WIDE R34, R0.reuse, 0x4, R18 ;  /* 0x0000000400227825 */ /* 0x044fe400078e0212 */
[----:B------:R-:W2:Y:S04]  /*43320*/  LDL.LU.64 R18, [R1+0x1378] ;  /* 0x0013780001127983 */ /* 0x000ea80000300a00 */
[----:B------:R-:W-:Y:S04]  /*43330*/  STL.64 [R1+0x940], R82 ;  /* 0x0009405201007387 */ /* 0x000fe80000100a00 */
[----:B------:R1:W-:Y:S04]  /*43340*/  STL.64 [R1+0x920], R34 ;  /* 0x0009202201007387 */ /* 0x0003e80000100a00 */
[----:B------:R1:W-:Y:S04]  /*43350*/  LDGSTS.E [R204+-0x1b600], [R34.64], !P1 ;  /* 0xe4a0000022cc7fae */ /* 0x0003e8000c921848 */
[----:B-1----:R-:W2:Y:S04]  /*43360*/  LDL.LU.64 R34, [R1+0x1358] ;  /* 0x0013580001227983 */ /* 0x002ea80000300a00 */
[----:B------:R-:W2:Y:S01]  /*43370*/  LDL.LU.64 R82, [R1+0x1338] ;  /* 0x0013380001527983 */ /* 0x000ea20000300a00 */
[----:B------:R-:W-:-:S04]  /*43380*/  IMAD.WIDE R68, R0, 0x4, R68 ;  /* 0x0000000400447825 */ /* 0x000fc800078e0244 */
[C---:B------:R-:W-:Y:S01]  /*43390*/  IMAD.WIDE R66, R0.reuse, 0x4, R66 ;  /* 0x0000000400427825 */ /* 0x040fe200078e0242 */
[----:B------:R1:W-:Y:S04]  /*433a0*/  STL.64 [R1+0x900], R68 ;  /* 0x0009004401007387 */ /* 0x0003e80000100a00 */
[----:B------:R1:W-:Y:S04]  /*433b0*/  LDGSTS.E [R252+-0x1ae00], [R68.64], !P3 ;  /* 0xe520000044fc7fae */ /* 0x0003e8000d921848 */
[----:B------:R1:W-:Y:S04]  /*433c0*/  STL.64 [R1+0x8e0], R66 ;  /* 0x0008e04201007387 */ /* 0x0003e80000100a00 */
[----:B------:R1:W-:Y:S04]  /*433d0*/  LDGSTS.E [R204+-0x1a600], [R66.64], !P2 ;  /* 0xe5a0000042cc7fae */ /* 0x0003e8000d121848 */
[----:B-1----:R-:W2:Y:S04]  /*433e0*/  LDL.LU.64 R68, [R1+0x1318] ;  /* 0x0013180001447983 */ /* 0x002ea80000300a00 */
[----:B------:R-:W2:Y:S01]  /*433f0*/  LDL.LU.64 R66, [R1+0x12f8] ;  /* 0x0012f80001427983 */ /* 0x000ea20000300a00 */
[----:B---3--:R-:W-:-:S05]  /*43400*/  IMAD.WIDE R84, R0, 0x4, R52 ;  /* 0x0000000400547825 */ /* 0x008fca00078e0234 */
[----:B------:R-:W-:Y:S01]  /*43410*/  STL.64 [R1+0x6e0], R84 ;  /* 0x0006e05401007387 */ /* 0x000fe20000100a00 */
[----:B----4-:R-:W-:-:S03]  /*43420*/  IMAD.WIDE R52, R0, 0x4, R242 ;  /* 0x0000000400347825 */ /* 0x010fc600078e02f2 */
[----:B------:R-:W3:Y:S01]  /*43430*/  LDL.LU.64 R242, [R1+0x12d8] ;  /* 0x0012d80001f27983 */ /* 0x000ee20000300a00 */
[C---:B------:R-:W-:Y:S02]  /*43440*/  IADD3 R37, R36.reuse, -0x132, RZ ;  /* 0xfffffece24257810 */ /* 0x040fe40007ffe0ff */
[C---:B------:R-:W-:Y:S02]  /*43450*/  IADD3 R21, R36.reuse, -0x136, RZ ;  /* 0xfffffeca24157810 */ /* 0x040fe40007ffe0ff */
[----:B------:R-:W-:Y:S02]  /*43460*/  ISETP.GE.U32.AND P0, PT, R37, 0x7ffffe4f, PT ;  /* 0x7ffffe4f2500780c */ /* 0x000fe40003f06070 */
[----:B------:R-:W-:Y:S02]  /*43470*/  IADD3 R37, R36, -0x13a, RZ ;  /* 0xfffffec624257810 */ /* 0x000fe40007ffe0ff */
[----:B------:R-:W-:Y:S02]  /*43480*/  ISETP.GE.U32.AND P6, PT, R21, 0x7ffffe4b, PT ;  /* 0x7ffffe4b1500780c */ /* 0x000fe40003fc6070 */
[----:B------:R-:W-:-:S02]  /*43490*/  ISETP.GE.U32.AND P4, PT, R37, 0x7ffffe47, PT ;  /* 0x7ffffe472500780c */ /* 0x000fc40003f86070 */
[----:B------:R-:W-:-:S04]  /*434a0*/  IADD3 R21, R36, -0x13e, RZ ;  /* 0xfffffec224157810 */ /* 0x000fc80007ffe0ff */
[----:B------:R-:W-:Y:S01]  /*434b0*/  ISETP.GE.U32.AND P5, PT, R21, 0x7ffffe43, PT ;  /* 0x7ffffe431500780c */ /* 0x000fe20003fa6070 */
[----:B------:R1:W-:Y:S01]  /*434c0*/  LDGSTS.E [R50+-0x19e00], [R84.64], !P0 ;  /* 0xe620000054327fae */ /* 0x0003e2000c121848 */
[----:B------:R-:W-:-:S03]  /*434d0*/  IADD3 R21, R36, -0x142, RZ ;  /* 0xfffffebe24157810 */ /* 0x000fc60007ffe0ff */
[----:B------:R4:W-:Y:S01]  /*434e0*/  STL.64 [R1+0x690], R52 ;  /* 0x0006903401007387 */ /* 0x0009e20000100a00 */
[----:B------:R-:W-:-:S03]  /*434f0*/  ISETP.GE.U32.AND P1, PT, R21, 0x7ffffe3f, PT ;  /* 0x7ffffe3f1500780c */ /* 0x000fc60003f26070 */
[----:B------:R4:W-:Y:S01]  /*43500*/  LDGSTS.E [R252+-0x19600], [R52.64], !P6 ;  /* 0xe6a0000034fc7fae */ /* 0x0009e2000f121848 */
[----:B--2---:R-:W-:-:S05]  /*43510*/  IMAD.WIDE R18, R0, 0x4, R18 ;  /* 0x0000000400127825 */ /* 0x004fca00078e0212 */
[----:B------:R2:W-:Y:S04]  /*43520*/  STL.64 [R1+0x640], R18 ;  /* 0x0006401201007387 */ /* 0x0005e80000100a00 */
[----:B------:R2:W-:Y:S04]  /*43530*/  LDGSTS.E [R204+-0x18e00], [R18.64], !P4 ;  /* 0xe720000012cc7fae */ /* 0x0005e8000e121848 */
[----:B----4-:R-:W4:Y:S01]  /*43540*/  LDL.LU.64 R52, [R1+0x12b8] ;  /* 0x0012b80001347983 */ /* 0x010f220000300a00 */
[----:B--2---:R-:W-:Y:S01]  /*43550*/  IADD3 R18, R36, -0x156, RZ ;  /* 0xfffffeaa24127810 */ /* 0x004fe20007ffe0ff */
[----:B-1----:R-:W-:-:S03]  /*43560*/  IMAD.WIDE R84, R0, 0x4, R34 ;  /* 0x0000000400547825 */ /* 0x002fc600078e0222 */
[----:B------:R-:W-:Y:S01]  /*43570*/  ISETP.GE.U32.AND P4, PT, R18, 0x7ffffe2b, PT ;  /* 0x7ffffe2b1200780c */ /* 0x000fe20003f86070 */
[----:B------:R-:W2:Y:S01]  /*43580*/  LDL.LU.64 R34, [R1+0x1298] ;  /* 0x0012980001227983 */ /* 0x000ea20000300a00 */
[----:B------:R-:W-:Y:S01]  /*43590*/  IADD3 R19, R36, -0x15a, RZ ;  /* 0xfffffea624137810 */ /* 0x000fe20007ffe0ff */
[----:B------:R-:W-:Y:S01]  /*435a0*/  IMAD.WIDE R82, R0, 0x4, R82 ;  /* 0x0000000400527825 */ /* 0x000fe200078e0252 */
[----:B------:R-:W-:Y:S01]  /*435b0*/  IADD3 R18, R36, -0x15e, RZ ;  /* 0xfffffea224127810 */ /* 0x000fe20007ffe0ff */
[----:B------:R1:W-:Y:S01]  /*435c0*/  LDGSTS.E [R252+-0x18600], [R84.64], !P5 ;  /* 0xe7a0000054fc7fae */ /* 0x0003e2000e921848 */
[----:B------:R-:W-:-:S03]  /*435d0*/  ISETP.GE.U32.AND P5, PT, R19, 0x7ffffe27, PT ;  /* 0x7ffffe271300780c */ /* 0x000fc60003fa6070 */
[----:B------:R1:W-:Y:S04]  /*435e0*/  STL.64 [R1+0x610], R84 ;  /* 0x0006105401007387 */ /* 0x0003e80000100a00 */
[----:B------:R3:W-:Y:S01]  /*435f0*/  LDGSTS.E [R204+-0x17e00], [R82.64], !P1 ;  /* 0xe820000052cc7fae */ /* 0x0007e2000c921848 */
[----:B------:R-:W-:-:S03]  /*43600*/  ISETP.GE.U32.AND P1, PT, R18, 0x7ffffe23, PT ;  /* 0x7ffffe231200780c */ /* 0x000fc60003f26070 */
[----:B------:R3:W-:Y:S04]  /*43610*/  STL.64 [R1+0x5c0], R82 ;  /* 0x0005c05201007387 */ /* 0x0007e80000100a00 */
[----:B------:R-:W2:Y:S01]  /*43620*/  LDL.LU.64 R18, [R1+0x1278] ;  /* 0x0012780001127983 */ /* 0x000ea20000300a00 */
[----:B------:R-:W-:-:S03]  /*43630*/  IMAD.WIDE R98, R0, 0x4, R68 ;  /* 0x0000000400627825 */ /* 0x000fc600078e0244 */
[----:B------:R-:W2:Y:S04]  /*43640*/  LDL.LU.64 R68, [R1+0x1258] ;  /* 0x0012580001447983 */ /* 0x000ea80000300a00 */
[----:B------:R-:W-:Y:S01]  /*43650*/  STL.64 [R1+0x580], R98 ;  /* 0x0005806201007387 */ /* 0x000fe20000100a00 */
[----:B-1----:R-:W-:-:S03]  /*43660*/  IMAD.WIDE R84, R0, 0x4, R66 ;  /* 0x0000000400547825 */ /* 0x002fc600078e0242 */
[----:B------:R-:W2:Y:S04]  /*43670*/  LDL.LU.64 R66, [R1+0x1238] ;  /* 0x0012380001427983 */ /* 0x000ea80000300a00 */
[----:B------:R-:W-:Y:S01]  /*43680*/  STL.64 [R1+0x560], R84 ;  /* 0x0005605401007387 */ /* 0x000fe20000100a00 */
[----:B---3--:R-:W-:-:S05]  /*43690*/  IMAD.WIDE R82, R0, 0x4, R242 ;  /* 0x0000000400527825 */ /* 0x008fca00078e02f2 */
[----:B------:R4:W-:Y:S04]  /*436a0*/  STL.64 [R1+0x4f8], R82 ;  /* 0x0004f85201007387 */ /* 0x0009e80000100a00 */
[----:B------:R-:W3:Y:S01]  /*436b0*/  LDL.LU.64 R242, [R1+0x1218] ;  /* 0x0012180001f27983 */ /* 0x000ee20000300a00 */
[C---:B------:R-:W-:Y:S02]  /*436c0*/  IADD3 R37, R36.reuse, -0x146, RZ ;  /* 0xfffffeba24257810 */ /* 0x040fe40007ffe0ff */
[C---:B------:R-:W-:Y:S02]  /*436d0*/  IADD3 R21, R36.reuse, -0x14a, RZ ;  /* 0xfffffeb624157810 */ /* 0x040fe40007ffe0ff */
[----:B------:R-:W-:Y:S02]  /*436e0*/  ISETP.GE.U32.AND P3, PT, R37, 0x7ffffe3b, PT ;  /* 0x7ffffe3b2500780c */ /* 0x000fe40003f66070 */
[----:B------:R-:W-:-:S02]  /*436f0*/  IADD3 R37, R36, -0x14e, RZ ;  /* 0xfffffeb224257810 */ /* 0x000fc40007ffe0ff */
[----:B------:R-:W-:Y:S02]  /*43700*/  ISETP.GE.U32.AND P2, PT, R21, 0x7ffffe37, PT ;  /* 0x7ffffe371500780c */ /* 0x000fe40003f46070 */
[----:B------:R-:W-:Y:S02]  /*43710*/  ISETP.GE.U32.AND P0, PT, R37, 0x7ffffe33, PT ;  /* 0x7ffffe332500780c */ /* 0x000fe40003f06070 */
[----:B------:R-:W-:-:S04]  /*43720*/  IADD3 R21, R36, -0x152, RZ ;  /* 0xfffffeae24157810 */ /* 0x000fc80007ffe0ff */
[----:B------:R-:W-:Y:S01]  /*43730*/  ISETP.GE.U32.AND P6, PT, R21, 0x7ffffe2f, PT ;  /* 0x7ffffe2f1500780c */ /* 0x000fe20003fc6070 */
[----:B------:R1:W-:Y:S04]  /*43740*/  LDGSTS.E [R50+-0x17600], [R98.64], !P3 ;  /* 0xe8a0000062327fae */ /* 0x0003e8000d921848 */
[----:B------:R1:W-:Y:S04]  /*43750*/  LDGSTS.E [R252+-0x16e00], [R84.64], !P2 ;  /* 0xe920000054fc7fae */ /* 0x0003e8000d121848 */
[----:B------:R4:W-:Y:S01]  /*43760*/  LDGSTS.E [R204+-0x16600], [R82.64], !P0 ;  /* 0xe9a0000052cc7fae */ /* 0x0009e2000c121848 */
[----:B------:R-:W-:-:S04]  /*43770*/  IADD3 R37, R36, -0x162, RZ ;  /* 0xfffffe9e24257810 */ /* 0x000fc80007ffe0ff */
[----:B------:R-:W-:Y:S01]  /*43780*/  ISETP.GE.U32.AND P3, PT, R37, 0x7ffffe1f, PT ;  /* 0x7ffffe1f2500780c */ /* 0x000fe20003f66070 */
[C---:B----4-:R-:W-:Y:S02]  /*43790*/  IMAD.WIDE R82, R0.reuse, 0x4, R52 ;  /* 0x0000000400527825 */ /* 0x050fe400078e0234 */
[----:B------:R-:W4:Y:S04]  /*437a0*/  LDL.LU.64 R52, [R1+0x1200] ;  /* 0x0012000001347983 */ /* 0x000f280000300a00 */
[----:B------:R-:W-:Y:S04]  /*437b0*/  STL.64 [R1+0x4d8], R82 ;  /* 0x0004d85201007387 */ /* 0x000fe80000100a00 */
[----:B------:R1:W-:Y:S01]  /*437c0*/  LDGSTS.E [R252+-0x15e00], [R82.64], !P6 ;  /* 0xea20000052fc7fae */ /* 0x0003e2000f121848 */
[----:B--2---:R-:W-:-:S05]  /*437d0*/  IMAD.WIDE R34, R0, 0x4, R34 ;  /* 0x0000000400227825 */ /* 0x004fca00078e0222 */
[----:B------:R2:W-:Y:S04]  /*437e0*/  STL.64 [R1+0x4a8], R34 ;  /* 0x0004a82201007387 */ /* 0x0005e80000100a00 */
[----:B------:R2:W-:Y:S01]  /*437f0*/  LDGSTS.E [R204+-0x15600], [R34.64], !P4 ;  /* 0xeaa0000022cc7fae */ /* 0x0005e2000e121848 */
[----:B-1----:R-:W-:-:S03]  /*43800*/  IMAD.WIDE R84, R0, 0x4, R18 ;  /* 0x0000000400547825 */ /* 0x002fc600078e0212 */
[----:B--2---:R-:W2:Y:S04]  /*43810*/  LDL.LU.64 R34, [R1+0x11e8] ;  /* 0x0011e80001227983 */ /* 0x004ea80000300a00 */
[----:B------:R-:W2:Y:S01]  /*43820*/  LDL.LU.64 R18, [R1+0x11d0] ;  /* 0x0011d00001127983 */ /* 0x000ea20000300a00 */
[----:B------:R-:W-:-:S03]  /*43830*/  IMAD.WIDE R82, R0, 0x4, R68 ;  /* 0x0000000400527825 */ /* 0x000fc600078e0244 */
[----:B------:R-:W-:Y:S04]  /*43840*/  STL.64 [R1+0x488], R84 ;  /* 0x0004885401007387 */ /* 0x000fe80000100a00 */
[----:B------:R-:W2:Y:S01]  /*43850*/  LDL.LU.64 R68, [R1+0x11b8] ;  /* 0x0011b80001447983 */ /* 0x000ea20000300a00 */
[----:B------:R-:W-:-:S03]  /*43860*/  IMAD.WIDE R66, R0, 0x4, R66 ;  /* 0x0000000400427825 */ /* 0x000fc600078e0242 */
[----:B------:R1:W-:Y:S04]  /*43870*/  LDGSTS.E [R50+-0x14e00], [R84.64], !P5 ;  /* 0xeb20000054327fae */ /* 0x0003e8000e921848 */
[----:B------:R-:W-:Y:S04]  /*43880*/  STL.64 [R1+0x468], R82 ;  /* 0x0004685201007387 */ /* 0x000fe80000100a00 */
[----:B------:R3:W-:Y:S04]  /*43890*/  LDGSTS.E [R252+-0x14600], [R82.64], !P1 ;  /* 0xeba0000052fc7fae */ /* 0x0007e8000c921848 */
[----:B------:R1:W-:Y:S04]  /*438a0*/  STL.64 [R1+0x438], R66 ;  /* 0x0004384201007387 */ /* 0x0003e80000100a00 */
[----:B------:R1:W-:Y:S04]  /*438b0*/  LDGSTS.E [R204+-0x13e00], [R66.64], !P3 ;  /* 0xec20000042cc7fae */ /* 0x0003e8000d921848 */
[----:B-1----:R-:W2:Y:S01]  /*438c0*/  LDL.LU.64 R66, [R1+0x11a0] ;  /* 0x0011a00001427983 */ /* 0x002ea20000300a00 */
[----:B---3--:R-:W-:-:S03]  /*438d0*/  IMAD.WIDE R82, R0, 0x4, R242 ;  /* 0x0000000400527825 */ /* 0x008fc600078e02f2 */
[----:B------:R-:W3:Y:S01]  /*438e0*/  LDL.LU.64 R242, [R1+0x1188] ;  /* 0x0011880001f27983 */ /* 0x000ee20000300a00 */
[----:B------:R-:W-:-:S04]  /*438f0*/  IADD3 R21, R36, -0x166, RZ ;  /* 0xfffffe9a24157810 */ /* 0x000fc80007ffe0ff */
[----:B------:R-:W-:Y:S02]  /*43900*/  ISETP.GE.U32.AND P2, PT, R21, 0x7ffffe1b, PT ;  /* 0x7ffffe1b1500780c */ /* 0x000fe40003f46070 */
[----:B------:R-:W-:-:S04]  /*43910*/  IADD3 R21, R36, -0x16a, RZ ;  /* 0xfffffe9624157810 */ /* 0x000fc80007ffe0ff */
[----:B------:R-:W-:Y:S02]  /*43920*/  ISETP.GE.U32.AND P0, PT, R21, 0x7ffffe17, PT ;  /* 0x7ffffe171500780c */ /* 0x000fe40003f06070 */
[----:B------:R-:W-:-:S04]  /*43930*/  IADD3 R37, R36, -0x16e, RZ ;  /* 0xfffffe9224257810 */ /* 0x000fc80007ffe0ff */
[----:B------:R-:W-:Y:S01]  /*43940*/  ISETP.GE.U32.AND P6, PT, R37, 0x7ffffe13, PT ;  /* 0x7ffffe132500780c */ /* 0x000fe20003fc6070 */
[----:B------:R-:W-:Y:S01]  /*43950*/  STL.64 [R1+0x3d8], R82 ;  /* 0x0003d85201007387 */ /* 0x000fe20000100a00 */
[----:B------:R-:W-:-:S03]  /*43960*/  IADD3 R21, R36, -0x172, RZ ;  /* 0xfffffe8e24157810 */ /* 0x000fc60007ffe0ff */
[----:B------:R1:W-:Y:S01]  /*43970*/  LDGSTS.E [R252+-0x13600], [R82.64], !P2 ;  /* 0xeca0000052fc7fae */ /* 0x0003e2000d121848 */
[----:B------:R-:W-:Y:S02]  /*43980*/  ISETP.GE.U32.AND P4, PT, R21, 0x7ffffe0f, PT ;  /* 0x7ffffe0f1500780c */ /* 0x000fe40003f86070 */
[----:B------:R-:W-:-:S04]  /*43990*/  IADD3 R37, R36, -0x176, RZ ;  /* 0xfffffe8a24257810 */ /* 0x000fc80007ffe0ff */
[----:B------:R-:W-:Y:S01]  /*439a0*/  ISETP.GE.U32.AND P5, PT, R37, 0x7ffffe0b, PT ;  /* 0x7ffffe0b2500780c */ /* 0x000fe20003fa6070 */
[----:B----4-:R-:W-:-:S05]  /*439b0*/  IMAD.WIDE R52, R0, 0x4, R52 ;  /* 0x0000000400347825 */ /* 0x010fca00078e0234 */
[----:B------:R2:W-:Y:S04]  /*439c0*/  STL.64 [R1+0x3b0], R52 ;  /* 0x0003b03401007387 */ /* 0x0005e80000100a00 */
[----:B------:R2:W-:Y:S02]  /*439d0*/  LDGSTS.E [R204+-0x12e00], [R52.64], !P0 ;  /* 0xed20000034cc7fae */ /* 0x0005e4000c121848 */
[C---:B--2---:R-:W-:Y:S02]  /*439e0*/  IMAD.WIDE R52, R0.reuse, 0x4, R34 ;  /* 0x0000000400347825 */ /* 0x044fe400078e0222 */
[----:B------:R-:W2:Y:S02]  /*439f0*/  LDL.LU.64 R34, [R1+0x1530] ;  /* 0x0015300001227983 */ /* 0x000ea40000300a00 */
[----:B-1----:R-:W-:-:S02]  /*43a00*/  IMAD.WIDE R82, R0, 0x4, R18 ;  /* 0x0000000400527825 */ /* 0x002fc400078e0212 */
[----:B------:R1:W-:Y:S04]  /*43a10*/  STL.64 [R1+0x398], R52 ;  /* 0x0003983401007387 */ /* 0x0003e80000100a00 */
[----:B------:R-:W4:Y:S04]  /*43a20*/  LDL.LU.64 R18, [R1+0x1510] ;  /* 0x0015100001127983 */ /* 0x000f280000300a00 */
[----:B------:R1:W-:Y:S04]  /*43a30*/  STL.64 [R1+0x380], R82 ;  /* 0x0003805201007387 */ /* 0x0003e80000100a00 */
[----:B------:R1:W-:Y:S01]  /*43a40*/  LDGSTS.E [R50+-0x12600], [R52.64], !P6 ;  /* 0xeda0000034327fae */ /* 0x0003e2000f121848 */
[----:B------:R-:W-:-:S03]  /*43a50*/  IMAD.WIDE R68, R0, 0x4, R68 ;  /* 0x0000000400447825 */ /* 0x000fc600078e0244 */
[----:B------:R1:W-:Y:S04]  /*43a60*/  LDGSTS.E [R252+-0x11e00], [R82.64], !P4 ;  /* 0xee20000052fc7fae */ /* 0x0003e8000e121848 */
[----:B------:R3:W-:Y:S04]  /*43a70*/  LDGSTS.E [R204+-0x11600], [R68.64], !P5 ;  /* 0xeea0000044cc7fae */ /* 0x0007e8000e921848 */
[----:B-1----:R-:W4:Y:S04]  /*43a80*/  LDL.LU.64 R52, [R1+0x14f0] ;  /* 0x0014f00001347983 */ /* 0x002f280000300a00 */
[----:B------:R3:W-:Y:S01]  /*43a90*/  STL.64 [R1+0x368], R68 ;  /* 0x0003684401007387 */ /* 0x0007e20000100a00 */
[----:B------:R-:W-:-:S03]  /*43aa0*/  IMAD.WIDE R82, R0, 0x4, R66 ;  /* 0x0000000400527825 */ /* 0x000fc600078e0242 */
[----:B------:R-:W4:Y:S04]  /*43ab0*/  LDL.LU.64 R66, [R1+0x14d0] ;  /* 0x0014d00001427983 */ /* 0x000f280000300a00 */
[----:B------:R1:W-:Y:S04]  /*43ac0*/  STL.64 [R1+0x350], R82 ;  /* 0x0003505201007387 */ /* 0x0003e80000100a00 */
[----:B------:R-:W4:Y:S01]  /*43ad0*/  LDL.LU.64 R50, [R1+0x14b0] ;  /* 0x0014b00001327983 */ /* 0x000f220000300a00 */
[----:B---3--:R-:W-:-:S05]  /*43ae0*/  IMAD.WIDE R68, R0, 0x4, R242 ;  /* 0x0000000400447825 */ /* 0x008fca00078e02f2 */
[----:B------:R4:W-:Y:S04]  /*43af0*/  STL.64 [R1+0x338], R68 ;  /* 0x0003384401007387 */ /* 0x0009e80000100a00 */
[----:B------:R-:W3:Y:S01]  /*43b00*/  LDL.LU.64 R242, [R1+0x1490] ;  /* 0x0014900001f27983 */ /* 0x000ee20000300a00 */
[----:B------:R-:W-:-:S04]  /*43b10*/  IADD3 R21, R36, -0x17a, RZ ;  /* 0xfffffe8624157810 */ /* 0x000fc80007ffe0ff */
[----:B------:R-:W-:Y:S02]  /*43b20*/  ISETP.GE.U32.AND P1, PT, R21, 0x7ffffe07, PT ;  /* 0x7ffffe071500780c */ /* 0x000fe40003f26070 */
[----:B------:R-:W-:-:S04]  /*43b30*/  IADD3 R21, R36, -0x17e, RZ ;  /* 0xfffffe8224157810 */ /* 0x000fc80007ffe0ff */
[----:B------:R-:W-:Y:S02]  /*43b40*/  ISETP.GE.U32.AND P3, PT, R21, 0x7ffffe03, PT ;  /* 0x7ffffe031500780c */ /* 0x000fe40003f66070 */
[----:B------:R-:W-:-:S04]  /*43b50*/  IADD3 R21, R36, -0x107, RZ ;  /* 0xfffffef924157810 */ /* 0x000fc80007ffe0ff */
[----:B------:R-:W-:Y:S01]  /*43b60*/  ISETP.GE.U32.AND P0, PT, R21, 0x7ffffe7a, PT ;  /* 0x7ffffe7a1500780c */ /* 0x000fe20003f06070 */
[----:B------:R1:W-:Y:S01]  /*43b70*/  LDGSTS.E [R252+-0x10e00], [R82.64], !P1 ;  /* 0xef20000052fc7fae */ /* 0x0003e2000c921848 */
[C---:B------:R-:W-:Y:S02]  /*43b80*/  IADD3 R21, R36.reuse, -0x10f, RZ ;  /* 0xfffffef124157810 */ /* 0x040fe40007ffe0ff */
[C---:B------:R-:W-:Y:S02]  /*43b90*/  IADD3 R37, R36.reuse, -0x103, RZ ;  /* 0xfffffefd24257810 */ /* 0x040fe40007ffe0ff */
[----:B------:R-:W-:Y:S01]  /*43ba0*/  ISETP.GE.U32.AND P4, PT, R21, 0x7ffffe72, PT ;  /* 0x7ffffe721500780c */ /* 0x000fe20003f86070 */
[----:B------:R1:W-:Y:S01]  /*43bb0*/  LDGSTS.E [R204+-0x10600], [R68.64], !P3 ;  /* 0xefa0000044cc7fae */ /* 0x0003e2000d921848 */
[----:B------:R-:W-:Y:S02]  /*43bc0*/  IADD3 R21, R36, -0x117, RZ ;  /* 0xfffffee924157810 */ /* 0x000fe40007ffe0ff */
[----:B------:R-:W-:-:S02]  /*43bd0*/  ISETP.GE.U32.AND P2, PT, R37, 0x7ffffe7e, PT ;  /* 0x7ffffe7e2500780c */ /* 0x000fc40003f46070 */
[----:B------:R-:W-:Y:S02]  /*43be0*/  ISETP.GE.U32.AND P1, PT, R21, 0x7ffffe6a, PT ;  /* 0x7ffffe6a1500780c */ /* 0x000fe40003f26070 */
[----:B------:R-:W-:Y:S02]  /*43bf0*/  LOP3.LUT R21, R20, 0x40, RZ, 0x3c, !PT ;  /* 0x0000004014157812 */ /* 0x000fe400078e3cff */
[----:B------:R-:W-:Y:S02]  /*43c00*/  IADD3 R37, R36, -0x10b, RZ ;  /* 0xfffffef524257810 */ /* 0x000fe40007ffe0ff */
[C---:B-1----:R-:W-:Y:S02]  /*43c10*/  IADD3 R83, R21.reuse, 0x100000, RZ ;  /* 0x0010000015537810 */ /* 0x042fe40007ffe0ff */
[----:B------:R-:W-:Y:S02]  /*43c20*/  IADD3 R252, R21, 0x100000, RZ ;  /* 0x0010000015fc7810 */ /* 0x000fe40007ffe0ff */
[----:B------:R-:W-:-:S02]  /*43c30*/  ISETP.GE.U32.AND P6, PT, R37, 0x7ffffe76, PT ;  /* 0x7ffffe762500780c */ /* 0x000fc40003fc6070 */
[----:B------:R-:W-:Y:S02]  /*43c40*/  IADD3 R82, R36, -0x11f, RZ ;  /* 0xfffffee124527810 */ /* 0x000fe40007ffe0ff */
[----:B------:R-:W-:Y:S01]  /*43c50*/  IADD3 R204, R21, 0x100000, RZ ;  /* 0x0010000015cc7810 */ /* 0x000fe20007ffe0ff */
[C---:B--2---:R-:W-:Y:S02]  /*43c60*/  IMAD.WIDE R84, R0.reuse, 0x4, R34 ;  /* 0x0000000400547825 */ /* 0x044fe400078e0222 */
[----:B------:R-:W2:Y:S04]  /*43c70*/  LDL.LU.64 R34, [R1+0x1470] ;  /* 0x0014700001227983 */ /* 0x000ea80000300a00 */
[----:B------:R-:W-:Y:S01]  /*43c80*/  STL.64 [R1+0xa40], R84 ;  /* 0x000a405401007387 */ /* 0x000fe20000100a00 */
[----:B----4-:R-:W-:-:S03]  /*43c90*/  IMAD.WIDE R68, R0, 0x4, R18 ;  /* 0x0000000400447825 */ /* 0x010fc600078e0212 */
[----:B------:R-:W4:Y:S04]  /*43ca0*/  LDL.LU.64 R18, [R1+0x1450] ;  /* 0x0014500001127983 */ /* 0x000f280000300a00 */
[----:B------:R1:W-:Y:S04]  /*43cb0*/  STL.64 [R1+0xa20], R68 ;  /* 0x000a204401007387 */ /* 0x0003e80000100a00 */
[----:B------:R1:W-:Y:S04]  /*43cc0*/  LDGSTS.E [R83+-0x1fc00], [R84.64], !P2 ;  /* 0xe040000054537fae */ /* 0x0003e8000d121848 */
[----:B------:R1:W-:Y:S01]  /*43cd0*/  LDGSTS.E [R252+-0x1f400], [R68.64], !P0 ;  /* 0xe0c0000044fc7fae */ /* 0x0003e2000c121848 */
[----:B------:R-:W-:Y:S01]  /*43ce0*/  IMAD.WIDE R52, R0, 0x4, R52 ;  /* 0x0000000400347825 */ /* 0x000fe200078e0234 */
[----:B------:R-:W-:-:S04]  /*43cf0*/  ISETP.GE.U32.AND P2, PT, R82, 0x7ffffe62, PT ;  /* 0x7ffffe625200780c */ /* 0x000fc80003f46070 */
[----:B------:R1:W-:Y:S04]  /*43d00*/  STL.64 [R1+0x9f8], R52 ;  /* 0x0009f83401007387 */ /* 0x0003e80000100a00 */
[----:B-1----:R-:W4:Y:S04]  /*43d10*/  LDL.LU.64 R68, [R1+0x1430] ;  /* 0x0014300001447983 */ /* 0x002f280000300a00 */
[----:B------:R1:W-:Y:S01]  /*43d20*/  LDGSTS.E [R204+-0x1ec00], [R52.64], !P6 ;  /* 0xe140000034cc7fae */ /* 0x0003e2000f121848 */
[----:B------:R-:W-:-:S03]  /*43d30*/  IMAD.WIDE R82, R0, 0x4, R66 ;  /* 0x0000000400527825 */ /* 0x000fc600078e0242 */
[----:B------:R-:W4:Y:S01]  /*43d40*/  LDL.LU.64 R66, [R1+0x1410] ;  /* 0x0014100001427983 */ /* 0x000f220000300a00 */
[----:B------:R-:W-:Y:S01]  /*43d50*/  IMAD.WIDE R50, R0, 0x4, R50 ;  /* 0x0000000400327825 */ /* 0x000fe200078e0232 */
[----:B-1----:R-:W-:Y:S02]  /*43d60*/  IADD3 R52, R36, -0x12b, RZ ;  /* 0xfffffed524347810 */ /* 0x002fe40007ffe0ff */
[----:B------:R1:W-:Y:S04]  /*43d70*/  STL.64 [R1+0x9d8], R82 ;  /* 0x0009d85201007387 */ /* 0x0003e80000100a00 */
[----:B------:R1:W-:Y:S01]  /*43d80*/  LDGSTS.E [R252+-0x1e400], [R82.64], !P4 ;  /* 0xe1c0000052fc7fae */ /* 0x0003e2000e121848 */
[----:B------:R-:W-:-:S03]  /*43d90*/  ISETP.GE.U32.AND P4, PT, R52, 0x7ffffe56, PT ;  /* 0x7ffffe563400780c */ /* 0x000fc60003f86070 */
[----:B------:R2:W-:Y:S04]  /*43da0*/  STL.64 [R1+0x9b8], R50 ;  /* 0x0009b83201007387 */ /* 0x0005e80000100a00 */
[----:B------:R-:W4:Y:S01]  /*43db0*/  LDL.LU.64 R52, [R1+0x13f0] ;  /* 0x0013f00001347983 */ /* 0x000f220000300a00 */
[----:B---3--:R-:W-:-:S03]  /*43dc0*/  IMAD.WIDE R84, R0, 0x4, R242 ;  /* 0x0000000400547825 */ /* 0x008fc600078e02f2 */
[----:B------:R-:W3:Y:S01]  /*43dd0*/  LDL.LU.64 R242, [R1+0x13d0] ;  /* 0x0013d00001f27983 */ /* 0x000ee20000300a00 */
[----:B------:R-:W-:-:S04]  /*43de0*/  IADD3 R37, R36, -0x113, RZ ;  /* 0xfffffeed24257810 */ /* 0x000fc80007ffe0ff */
[----:B------:R-:W-:Y:S02]  /*43df0*/  ISETP.GE.U32.AND P5, PT, R37, 0x7ffffe6e, PT ;  /* 0x7ffffe6e2500780c */ /* 0x000fe40003fa6070 */
[----:B------:R-:W-:-:S04]  /*43e00*/  IADD3 R37, R36, -0x11b, RZ ;  /* 0xfffffee524257810 */ /* 0x000fc80007ffe0ff */
[----:B------:R-:W-:Y:S02]  /*43e10*/  ISETP.GE.U32.AND P3, PT, R37, 0x7ffffe66, PT ;  /* 0x7ffffe662500780c */ /* 0x000fe40003f66070 */
[C---:B------:R-:W-:Y:S01]  /*43e20*/  IADD3 R37, R36.reuse, -0x123, RZ ;  /* 0xfffffedd24257810 */ /* 0x040fe20007ffe0ff */
[----:B------:R-:W-:Y:S04]  /*43e30*/  STL.64 [R1+0x998], R84 ;  /* 0x0009985401007387 */ /* 0x000fe80000100a00 */
[----:B------:R2:W-:Y:S01]  /*43e40*/  LDGSTS.E [R204+-0x1dc00], [R50.64], !P5 ;  /* 0xe240000032cc7fae */ /* 0x0005e2000e921848 */
[----:B------:R-:W-:Y:S02]  /*43e50*/  ISETP.GE.U32.AND P0, PT, R37, 0x7ffffe5e, PT ;  /* 0x7ffffe5e2500780c */ /* 0x000fe40003f06070 */
[----:B------:R-:W-:-:S02]  /*43e60*/  IADD3 R37, R36, -0x127, RZ ;  /* 0xfffffed924257810 */ /* 0x000fc40007ffe0ff */
[----:B-1----:R-:W-:Y:S02]  /*43e70*/  IADD3 R83, R21, 0x100000, RZ ;  /* 0x0010000015537810 */ /* 0x002fe40007ffe0ff */
[----:B------:R-:W-:Y:S02]  /*43e80*/  IADD3 R82, R36, -0x133, RZ ;  /* 0xfffffecd24527810 */ /* 0x000fe40007ffe0ff */
[----:B------:R-:W-:Y:S01]  /*43e90*/  ISETP.GE.U32.AND P6, PT, R37, 0x7ffffe5a, PT ;  /* 0x7ffffe5a2500780c */ /* 0x000fe20003fc6070 */
[----:B------:R1:W-:Y:S01]  /*43ea0*/  LDGSTS.E [R83+-0x1d400], [R84.64], !P1 ;  /* 0xe2c0000054537fae */ /* 0x0003e2000c921848 */
[----:B------:R-:W-:Y:S01]  /*43eb0*/  ISETP.GE.U32.AND P1, PT, R82, 0x7ffffe4e, PT ;  /* 0x7ffffe4e5200780c */ /* 0x000fe20003f26070 */
[C---:B--2---:R-:W-:Y:S02]  /*43ec0*/  IMAD.WIDE R50, R0.reuse, 0x4, R34 ;  /* 0x0000000400327825 */ /* 0x044fe400078e0222 */
[----:B------:R-:W2:Y:S02]  /*43ed0*/  LDL.LU.64 R34, [R1+0x13b0] ;  /* 0x0013b00001227983 */ /* 0x000ea40000300a00 */
[----:B----4-:R-:W-:-:S02]  /*43ee0*/  IMAD.WIDE R18, R0, 0x4, R18 ;  /* 0x0000000400127825 */ /* 0x010fc400078e0212 */
[----:B------:R4:W-:Y:S04]  /*43ef0*/  STL.64 [R1+0x978], R50 ;  /* 0x0009783201007387 */ /* 0x0009e80000100a00 */
[----:B------:R1:W-:Y:S04]  /*43f00*/  STL.64 [R1+0x958], R18 ;  /* 0x0009581201007387 */ /* 0x0003e80000100a00 */
[----:B------:R4:W-:Y:S04]  /*43f10*/  LDGSTS.E [R252+-0x1cc00], [R50.64], !P3 ;  /* 0xe340000032fc7fae */ /* 0x0009e8000d921848 */
[----:B------:R1:W-:Y:S04]  /*43f20*/  LDGSTS.E [R204+-0x1c400], [R18.64], !P2 ;  /* 0xe3c0000012cc7fae */ /* 0x0003e8000d121848 */
[----:B----4-:R-:W4:Y:S01]  /*43f30*/  LDL.LU.64 R50, [R1+0x1390] ;  /* 0x0013900001327983 */ /* 0x010f220000300a00 */
[----:B-1----:R-:W-:Y:S01]  /*43f40*/  IADD3 R18, R36, -0x13b, RZ ;  /* 0xfffffec524127810 */ /* 0x002fe20007ffe0ff */
[----:B------:R-:W-:-:S02]  /*43f50*/  IMAD.WIDE R82, R0, 0x4, R68 ;  /* 0x0000000400527825 */ /* 0x000fc400078e0244 */
[----:B------:R-:W4:Y:S01]  /*43f60*/  LDL.LU.64 R68, [R1+0x1370] ;  /* 0x0013700001447983 */ /* 0x000f220000300a00 */
[----:B------:R-:W-:Y:S02]  /*43f70*/  ISETP.GE.U32.AND P2, PT, R18, 0x7ffffe46, PT ;  /* 0x7ffffe461200780c */ /* 0x000fe40003f46070 */
[C---:B------:R-:W-:Y:S01]  /*43f80*/  IADD3 R19, R36.reuse, -0x13f, RZ ;  /* 0xfffffec124137810 */ /* 0x040fe20007ffe0ff */
[----:B------:R1:W-:Y:S01]  /*43f90*/  LDGSTS.E [R252+-0x1bc00], [R82.64], !P0 ;  /* 0xe440000052fc7fae */ /* 0x0003e2000c121848 */
[----:B------:R-:W-:Y:S01]  /*43fa0*/  IADD3 R18, R36, -0x143, RZ ;  /* 0xfffffebd24127810 */ /* 0x000fe20007ffe0ff */
[----:B------:R-:W-:Y:S02]  /*43fb0*/  IMAD.WIDE R66, R0, 0x4, R66 ;  /* 0x0000000400427825 */ /* 0x000fe400078e0242 */
[----:B------:R-:W-:Y:S01]  /*43fc0*/  STL.64 [R1+0x938], R82 ;  /* 0x0009385201007387 */ /* 0x000fe20000100a00 */
[----:B------:R-:W-:-:S03]  /*43fd0*/  ISETP.GE.U32.AND P0, PT, R19, 0x7ffffe42, PT ;  /* 0x7ffffe421300780c */ /* 0x000fc60003f06070 */
[----:B------:R3:W-:Y:S01]  /*43fe0*/  LDGSTS.E [R204+-0x1b400], [R66.64], !P6 ;  /* 0xe4c0000042cc7fae */ /* 0x0007e2000f121848 */
[----:B------:R-:W-:-:S03]  /*43ff0*/  ISETP.GE.U32.AND P6, PT, R18, 0x7ffffe3e, PT ;  /* 0x7ffffe3e1200780c */ /* 0x000fc60003fc6070 */
[----:B------:R3:W-:Y:S04]  /*44000*/  STL.64 [R1+0x918], R66 ;  /* 0x0009184201007387 */ /* 0x0007e80000100a00 */
[----:B------:R-:W4:Y:S01]  /*44010*/  LDL.LU.64 R18, [R1+0x1350] ;  /* 0x0013500001127983 */ /* 0x000f220000300a00 */
[----:B------:R-:W-:-:S03]  /*44020*/  IMAD.WIDE R84, R0, 0x4, R52 ;  /* 0x0000000400547825 */ /* 0x000fc600078e0234 */
[----:B------:R-:W4:Y:S04]  /*44030*/  LDL.LU.64 R52, [R1+0x1330] ;  /* 0x0013300001347983 */ /* 0x000f280000300a00 */
[----:B------:R-:W-:Y:S01]  /*44040*/  STL.64 [R1+0x8f8], R84 ;  /* 0x0008f85401007387 */ /* 0x000fe20000100a00 */
[----:B---3--:R-:W-:-:S03]  /*44050*/  IMAD.WIDE R66, R0, 0x4, R242 ;  /* 0x0000000400427825 */ /* 0x008fc600078e02f2 */
[----:B------:R-:W3:Y:S01]  /*44060*/  LDL.LU.64 R242, [R1+0x1310] ;  /* 0x0013100001f27983 */ /* 0x000ee20000300a00 */
[----:B------:R-:W-:-:S04]  /*44070*/  IADD3 R37, R36, -0x12f, RZ ;  /* 0xfffffed124257810 */ /* 0x000fc80007ffe0ff */
[----:B------:R-:W-:Y:S02]  /*44080*/  ISETP.GE.U32.AND P5, PT, R37, 0x7ffffe52, PT ;  /* 0x7ffffe522500780c */ /* 0x000fe40003fa6070 */
[C---:B------:R-:W-:Y:S02]  /*44090*/  IADD3 R37, R36.reuse, -0x137, RZ ;  /* 0xfffffec924257810 */ /* 0x040fe40007ffe0ff */
[----:B-1----:R-:W-:Y:S02]  /*440a0*/  IADD3 R83, R21, 0x100000, RZ ;  /* 0x0010000015537810 */ /* 0x002fe40007ffe0ff */
[----:B------:R-:W-:Y:S01]  /*440b0*/  ISETP.GE.U32.AND P3, PT, R37, 0x7ffffe4a, PT ;  /* 0x7ffffe4a2500780c */ /* 0x000fe20003f66070 */
[----:B------:R1:W-:Y:S01]  /*440c0*/  STL.64 [R1+0x8d8], R66 ;  /* 0x0008d84201007387 */ /* 0x0003e20000100a00 */
[----:B------:R-:W-:-:S03]  /*440d0*/  IADD3 R82, R36, -0x147, RZ ;  /* 0xfffffeb924527810 */ /* 0x000fc60007ffe0ff */
[----:B------:R4:W-:Y:S04]  /*440e0*/  LDGSTS.E [R83+-0x1ac00], [R84.64], !P4 ;  /* 0xe540000054537fae */ /* 0x0009e8000e121848 */
[----:B------:R1:W-:Y:S01]  /*440f0*/  LDGSTS.E [R252+-0x1a400], [R66.64], !P5 ;  /* 0xe5c0000042fc7fae */ /* 0x0003e2000e921848 */
[----:B------:R-:W-:Y:S01]  /*44100*/  ISETP.GE.U32.AND P4, PT, R82, 0x7ffffe3a, PT ;  /* 0x7ffffe3a5200780c */ /* 0x000fe20003f86070 */
[----:B--2---:R-:W-:-:S05]  /*44110*/  IMAD.WIDE R34, R0, 0x4, R34 ;  /* 0x0000000400227825 */ /* 0x004fca00078e0222 */
[----:B------:R2:W-:Y:S04]  /*44120*/  STL.64 [R1+0x6a8], R34 ;  /* 0x0006a82201007387 */ /* 0x0005e80000100a00 */
[----:B------:R2:W-:Y:S04]  /*44130*/  LDGSTS.E [R204+-0x19c00], [R34.64], !P1 ;  /* 0xe640000022cc7fae */ /* 0x0005e8000c921848 */
[----:B-1----:R-:W3:Y:S01]  /*44140*/  LDL.LU.64 R66, [R1+0x12f0] ;  /* 0x0012f00001427983 */ /* 0x002ee20000300a00 */
[C---:B--2---:R-:W-:Y:S02]  /*44150*/  IADD3 R34, R36.reuse, -0x14f, RZ ;  /* 0xfffffeb124227810 */ /* 0x044fe40007ffe0ff */
[----:B------:R-:W-:-:S02]  /*44160*/  IADD3 R35, R36, -0x153, RZ ;  /* 0xfffffead24237810 */ /* 0x000fc40007ffe0ff */
[----:B------:R-:W-:Y:S01]  /*44170*/  ISETP.GE.U32.AND P1, PT, R34, 0x7ffffe32, PT ;  /* 0x7ffffe322200780c */ /* 0x000fe20003f26070 */
[----:B----4-:R-:W-:Y:S01]  /*44180*/  IMAD.WIDE R82, R0, 0x4, R50 ;  /* 0x0000000400527825 */ /* 0x010fe200078e0232 */
[----:B------:R-:W-:Y:S01]  /*44190*/  IADD3 R34, R36, -0x157, RZ ;  /* 0xfffffea924227810 */ /* 0x000fe20007ffe0ff */
[----:B------:R-:W2:Y:S04]  /*441a0*/  LDL.LU.64 R50, [R1+0x12d0] ;  /* 0x0012d00001327983 */ /* 0x000ea80000300a00 */
[----:B------:R1:W-:Y:S01]  /*441b0*/  LDGSTS.E [R252+-0x19400], [R82.64], !P3 ;  /* 0xe6c0000052fc7fae */ /* 0x0003e2000d921848 */
[----:B------:R-:W-:Y:S01]  /*441c0*/  IMAD.WIDE R68, R0, 0x4, R68 ;  /* 0x0000000400447825 */ /* 0x000fe200078e0244 */
[----:B------:R-:W-:Y:S02]  /*441d0*/  ISETP.GE.U32.AND P3, PT, R35, 0x7ffffe2e, PT ;  /* 0x7ffffe2e2300780c */ /* 0x000fe40003f66070 */
[----:B------:R1:W-:Y:S04]  /*441e0*/  STL.64 [R1+0x658], R82 ;  /* 0x0006585201007387 */ /* 0x0003e80000100a00 */
[----:B------:R3:W-:Y:S01]  /*441f0*/  LDGSTS.E [R204+-0x18c00], [R68.64], !P2 ;  /* 0xe740000044cc7fae */ /* 0x0007e2000d121848 */
[----:B------:R-:W-:-:S03]  /*44200*/  ISETP.GE.U32.AND P2, PT, R34, 0x7ffffe2a, PT ;  /* 0x7ffffe2a2200780c */ /* 0x000fc60003f46070 */
[----:B------:R3:W-:Y:S04]  /*44210*/  STL.64 [R1+0x638], R68 ;  /* 0x0006384401007387 */ /* 0x0007e80000100a00 */
[----:B------:R-:W4:Y:S01]  /*44220*/  LDL.LU.64 R34, [R1+0x12b0] ;  /* 0x0012b00001227983 */ /* 0x000f220000300a00 */
[----:B------:R-:W-:-:S03]  /*44230*/  IMAD.WIDE R98, R0, 0x4, R18 ;  /* 0x0000000400627825 */ /* 0x000fc600078e0212 */
[----:B------:R-:W4:Y:S04]  /*44240*/  LDL.LU.64 R18, [R1+0x1290] ;  /* 0x0012900001127983 */ /* 0x000f280000300a00 */
[----:B------:R-:W-:Y:S01]  /*44250*/  STL.64 [R1+0x5f8], R98 ;  /* 0x0005f86201007387 */ /* 0x000fe20000100a00 */
[----:B-1----:R-:W-:-:S03]  /*44260*/  IMAD.WIDE R82, R0, 0x4, R52 ;  /* 0x0000000400527825 */ /* 0x002fc600078e0234 */
[----:B------:R-:W4:Y:S04]  /*44270*/  LDL.LU.64 R52, [R1+0x1270] ;  /* 0x0012700001347983 */ /* 0x000f280000300a00 */
[----:B------:R-:W-:Y:S01]  /*44280*/  STL.64 [R1+0x5a8], R82 ;  /* 0x0005a85201007387 */ /* 0x000fe20000100a00 */
[----:B---3--:R-:W-:-:S05]  /*44290*/  IMAD.WIDE R68, R0, 0x4, R242 ;  /* 0x0000000400447825 */ /* 0x008fca00078e02f2 */
[----:B------:R1:W-:Y:S04]  /*442a0*/  STL.64 [R1+0x578], R68 ;  /* 0x0005784401007387 */ /* 0x0003e80000100a00 */
[----:B------:R-:W3:Y:S01]  /*442b0*/  LDL.LU.64 R242, [R1+0x1250] ;  /* 0x0012500001f27983 */ /* 0x000ee20000300a00 */
[----:B------:R-:W-:Y:S02]  /*442c0*/  IADD3 R37, R36, -0x14b, RZ ;  /* 0xfffffeb524257810 */ /* 0x000fe40007ffe0ff */
[----:B------:R-:W-:Y:S02]  /*442d0*/  IADD3 R85, R21, 0x100000, RZ ;  /* 0x0010000015557810 */ /* 0x000fe40007ffe0ff */
[----:B------:R-:W-:-:S03]  /*442e0*/  ISETP.GE.U32.AND P5, PT, R37, 0x7ffffe36, PT ;  /* 0x7ffffe362500780c */ /* 0x000fc60003fa6070 */
[----:B------:R4:W-:Y:S04]  /*442f0*/  LDGSTS.E [R85+-0x18400], [R98.64], !P0 ;  /* 0xe7c0000062557fae */ /* 0x0009e8000c121848 */
[----:B------:R1:W-:Y:S01]  /*44300*/  LDGSTS.E [R252+-0x17c00], [R82.64], !P6 ;  /* 0xe840000052fc7fae */ /* 0x0003e2000f121848 */
[----:B------:R-:W-:-:S03]  /*44310*/  IADD3 R84, R36, -0x15b, RZ ;  /* 0xfffffea524547810 */ /* 0x000fc60007ffe0ff */
[----:B------:R1:W-:Y:S01]  /*44320*/  LDGSTS.E [R204+-0x17400], [R68.64], !P4 ;  /* 0xe8c0000044cc7fae */ /* 0x0003e2000e121848 */
[----:B------:R-:W-:Y:S02]  /*44330*/  ISETP.GE.U32.AND P0, PT, R84, 0x7ffffe26, PT ;  /* 0x7ffffe265400780c */ /* 0x000fe40003f06070 */
[----:B-1----:R-:W-:Y:S01]  /*44340*/  IADD3 R68, R36, -0x167, RZ ;  /* 0xfffffe9924447810 */ /* 0x002fe20007ffe0ff */
[C---:B------:R-:W-:Y:S02]  /*44350*/  IMAD.WIDE R82, R0.reuse, 0x4, R66 ;  /* 0x0000000400527825 */ /* 0x040fe400078e0242 */
[----:B------:R-:W3:Y:S04]  /*44360*/  LDL.LU.64 R66, [R1+0x1230] ;  /* 0x0012300001427983 */ /* 0x000ee80000300a00 */
[----:B------:R1:W-:Y:S04]  /*44370*/  STL.64 [R1+0x540], R82 ;  /* 0x0005405201007387 */ /* 0x0003e80000100a00 */
[----:B------:R1:W-:Y:S01]  /*44380*/  LDGSTS.E [R252+-0x16c00], [R82.64], !P5 ;  /* 0xe940000052fc7fae */ /* 0x0003e2000e921848 */
[----:B--2---:R-:W-:-:S05]  /*44390*/  IMAD.WIDE R50, R0, 0x4, R50 ;  /* 0x0000000400327825 */ /* 0x004fca00078e0232 */
[----:B------:R2:W-:Y:S04]  /*443a0*/  STL.64 [R1+0x4f0], R50 ;  /* 0x0004f03201007387 */ /* 0x0005e80000100a00 */
[----:B------:R2:W-:Y:S01]  /*443b0*/  LDGSTS.E [R204+-0x16400], [R50.64], !P1 ;  /* 0xe9c0000032cc7fae */ /* 0x0005e2000c921848 */
[----:B------:R-:W-:Y:S02]  /*443c0*/  ISETP.GE.U32.AND P5, PT, R68, 0x7ffffe1a, PT ;  /* 0x7ffffe1a4400780c */ /* 0x000fe40003fa6070 */
[----:B-1----:R-:W-:Y:S01]  /*443d0*/  IADD3 R83, R21, 0x100000, RZ ;  /* 0x0010000015537810 */ /* 0x002fe20007ffe0ff */
[C---:B----4-:R-:W-:Y:S01]  /*443e0*/  IMAD.WIDE R84, R0.reuse, 0x4, R34 ;  /* 0x0000000400547825 */ /* 0x050fe200078e0222 */
[----:B--2---:R-:W2:Y:S04]  /*443f0*/  LDL.LU.64 R50, [R1+0x1210] ;  /* 0x0012100001327983 */ /* 0x004ea80000300a00 */
[----:B------:R-:W4:Y:S01]  /*44400*/  LDL.LU.64 R34, [R1+0x11f8] ;  /* 0x0011f80001227983 */ /* 0x000f220000300a00 */
[----:B------:R-:W-:-:S03]  /*44410*/  IMAD.WIDE R68, R0, 0x4, R18 ;  /* 0x0000000400447825 */ /* 0x000fc600078e0212 */
[----:B------:R-:W-:Y:S04]  /*44420*/  STL.64 [R1+0x4d0], R84 ;  /* 0x0004d05401007387 */ /* 0x000fe80000100a00 */
[----:B------:R-:W4:Y:S01]  /*44430*/  LDL.LU.64 R18, [R1+0x11e0] ;  /* 0x0011e00001127983 */ /* 0x000f220000300a00 */
[----:B------:R-:W-:-:S03]  /*44440*/  IMAD.WIDE R52, R0, 0x4, R52 ;  /* 0x0000000400347825 */ /* 0x000fc600078e0234 */
[----:B------:R3:W-:Y:S01]  /*44450*/  LDGSTS.E [R83+-0x15c00], [R84.64], !P3 ;  /* 0xea40000054537fae */ /* 0x0007e2000d921848 */
[----:B------:R-:W-:-:S03]  /*44460*/  IADD3 R82, R36, -0x16f, RZ ;  /* 0xfffffe9124527810 */ /* 0x000fc60007ffe0ff */
[----:B------:R-:W-:Y:S04]  /*44470*/  STL.64 [R1+0x4a0], R68 ;  /* 0x0004a04401007387 */ /* 0x000fe80000100a00 */
[----:B------:R1:W-:Y:S04]  /*44480*/  LDGSTS.E [R252+-0x15400], [R68.64], !P2 ;  /* 0xeac0000044fc7fae */ /* 0x0003e8000d121848 */
[----:B------:R1:W-:Y:S04]  /*44490*/  STL.64 [R1+0x480], R52 ;  /* 0x0004803401007387 */ /* 0x0003e80000100a00 */
[----:B------:R1:W-:Y:S01]  /*444a0*/  LDGSTS.E [R204+-0x14c00], [R52.64], !P0 ;  /* 0xeb40000034cc7fae */ /* 0x0003e2000c121848 */
[----:B------:R-:W-:-:S03]  /*444b0*/  ISETP.GE.U32.AND P3, PT, R82, 0x7ffffe12, PT ;  /* 0x7ffffe125200780c */ /* 0x000fc60003f66070 */
[----:B-1----:R-:W4:Y:S01]  /*444c0*/  LDL.LU.64 R52, [R1+0x11c8] ;  /* 0x0011c80001347983 */ /* 0x002f220000300a00 */
[----:B---3--:R-:W-:-:S03]  /*444d0*/  IMAD.WIDE R82, R0, 0x4, R242 ;  /* 0x0000000400527825 */ /* 0x008fc600078e02f2 */
[----:B------:R-:W3:Y:S01]  /*444e0*/  LDL.LU.64 R242, [R1+0x11b0] ;  /* 0x0011b00001f27983 */ /* 0x000ee20000300a00 */
[----:B------:R-:W-:-:S04]  /*444f0*/  IADD3 R37, R36, -0x15f, RZ ;  /* 0xfffffea124257810 */ /* 0x000fc80007ffe0ff */
[----:B------:R-:W-:Y:S02]  /*44500*/  ISETP.GE.U32.AND P6, PT, R37, 0x7ffffe22, PT ;  /* 0x7ffffe222500780c */ /* 0x000fe40003fc6070 */
[----:B------:R-:W-:-:S04]  /*44510*/  IADD3 R37, R36, -0x163, RZ ;  /* 0xfffffe9d24257810 */ /* 0x000fc80007ffe0ff */
[----:B------:R-:W-:Y:S02]  /*44520*/  ISETP.GE.U32.AND P4, PT, R37, 0x7ffffe1e, PT ;  /* 0x7ffffe1e2500780c */ /* 0x000fe40003f86070 */
[----:B------:R-:W-:Y:S01]  /*44530*/  IADD3 R68, R36, -0x17b, RZ ;  /* 0xfffffe8524447810 */ /* 0x000fe20007ffe0ff */
[----:B------:R1:W-:Y:S04]  /*44540*/  STL.64 [R1+0x460], R82 ;  /* 0x0004605201007387 */ /* 0x0003e80000100a00 */
[----:B------:R1:W-:Y:S01]  /*44550*/  LDGSTS.E [R252+-0x14400], [R82.64], !P6 ;  /* 0xebc0000052fc7fae */ /* 0x0003e2000f121848 */
[----:B------:R-:W-:Y:S02]  /*44560*/  ISETP.GE.U32.AND P6, PT, R68, 0x7ffffe06, PT ;  /* 0x7ffffe064400780c */ /* 0x000fe40003fc6070 */
[----:B------:R-:W-:-:S04]  /*44570*/  IADD3 R37, R36, -0x16b, RZ ;  /* 0xfffffe9524257810 */ /* 0x000fc80007ffe0ff */
[----:B------:R-:W-:Y:S02]  /*44580*/  ISETP.GE.U32.AND P1, PT, R37, 0x7ffffe16, PT ;  /* 0x7ffffe162500780c */ /* 0x000fe40003f26070 */
[----:B-1----:R-:W-:Y:S02]  /*44590*/  IADD3 R83, R21, 0x100000, RZ ;  /* 0x0010000015537810 */ /* 0x002fe40007ffe0ff */
[----:B------:R-:W-:Y:S01]  /*445a0*/  IADD3 R82, R36, -0x104, RZ ;  /* 0xfffffefc24527810 */ /* 0x000fe20007ffe0ff */
[----:B------:R-:W-:-:S05]  /*445b0*/  IMAD.WIDE R66, R0, 0x4, R66 ;  /* 0x0000000400427825 */ /* 0x000fca00078e0242 */
[----:B------:R4:W-:Y:S04]  /*445c0*/  STL.64 [R1+0x430], R66 ;  /* 0x0004304201007387 */ /* 0x0009e80000100a00 */
[----:B------:R4:W-:Y:S04]  /*445d0*/  LDGSTS.E [R204+-0x13c00], [R66.64], !P4 ;  /* 0xec40000042cc7fae */ /* 0x0009e8000e121848 */
[----:B------:R-:W3:Y:S01]  /*445e0*/  LDL.LU.64 R68, [R1+0x1198] ;  /* 0x0011980001447983 */ /* 0x000ee20000300a00 */
[----:B--2---:R-:W-:-:S04]  /*445f0*/  IMAD.WIDE R84, R0, 0x4, R50 ;  /* 0x0000000400547825 */ /* 0x004fc800078e0232 */
[C---:B----4-:R-:W-:Y:S01]  /*44600*/  IMAD.WIDE R66, R0.reuse, 0x4, R34 ;  /* 0x0000000400427825 */ /* 0x050fe200078e0222 */
[----:B------:R-:W-:Y:S04]  /*44610*/  STL.64 [R1+0x3d0], R84 ;  /* 0x0003d05401007387 */ /* 0x000fe80000100a00 */
[----:B------:R-:W2:Y:S01]  /*44620*/  LDL.LU.64 R50, [R1+0x1180] ;  /* 0x0011800001327983 */ /* 0x000ea20000300a00 */
[----:B------:R-:W-:-:S03]  /*44630*/  IMAD.WIDE R34, R0, 0x4, R18 ;  /* 0x0000000400227825 */ /* 0x000fc600078e0212 */
[----:B------:R3:W-:Y:S04]  /*44640*/  STL.64 [R1+0x3a8], R66 ;  /* 0x0003a84201007387 */ /* 0x0007e80000100a00 */
[----:B------:R-:W4:Y:S04]  /*44650*/  LDL.LU.64 R18, [R1+0x1528] ;  /* 0x0015280001127983 */ /* 0x000f280000300a00 */
[----:B------:R1:W-:Y:S01]  /*44660*/  LDGSTS.E [R83+-0x13400], [R84.64], !P5 ;  /* 0xecc0000054537fae */ /* 0x0003e2000e921848 */
[----:B------:R-:W-:-:S03]  /*44670*/  ISETP.GE.U32.AND P5, PT, R82, 0x7ffffe7d, PT ;  /* 0x7ffffe7d5200780c */ /* 0x000fc60003fa6070 */
[----:B------:R1:W-:Y:S04]  /*44680*/  STL.64 [R1+0x390], R34 ;  /* 0x0003902201007387 */ /* 0x0003e80000100a00 */
[----:B------:R3:W-:Y:S01]  /*44690*/  LDGSTS.E [R252+-0x12c00], [R66.64], !P1 ;  /* 0xed40000042fc7fae */ /* 0x0007e2000c921848 */
[----:B------:R-:W-:-:S03]  /*446a0*/  IADD3 R37, R36, -0x173, RZ ;  /* 0xfffffe8d24257810 */ /* 0x000fc60007ffe0ff */
[----:B------:R1:W-:Y:S02]  /*446b0*/  LDGSTS.E [R204+-0x12400], [R34.64], !P3 ;  /* 0xedc0000022cc7fae */ /* 0x0003e4000d921848 */
[C---:B-1----:R-:W-:Y:S02]  /*446c0*/  IMAD.WIDE R82, R0.reuse, 0x4, R52 ;  /* 0x0000000400527825 */ /* 0x042fe400078e0234 */
[----:B------:R-:W4:Y:S04]  /*446d0*/  LDL.LU.64 R52, [R1+0x1508] ;  /* 0x0015080001347983 */ /* 0x000f280000300a00 */
[----:B------:R1:W-:Y:S01]  /*446e0*/  STL.64 [R1+0x378], R82 ;  /* 0x0003785201007387 */ /* 0x0003e20000100a00 */
[----:B---3--:R-:W-:-:S03]  /*446f0*/  IMAD.WIDE R66, R0, 0x4, R242 ;  /* 0x0000000400427825 */ /* 0x008fc600078e02f2 */
[----:B------:R-:W3:Y:S01]  /*44700*/  LDL.LU.64 R242, [R1+0x14e8] ;  /* 0x0014e80001f27983 */ /* 0x000ee20000300a00 */
[----:B------:R-:W-:Y:S02]  /*44710*/  ISETP.GE.U32.AND P2, PT, R37, 0x7ffffe0e, PT ;  /* 0x7ffffe0e2500780c */ /* 0x000fe40003f46070 */
[----:B------:R-:W-:-:S04]  /*44720*/  IADD3 R37, R36, -0x177, RZ ;  /* 0xfffffe8924257810 */ /* 0x000fc80007ffe0ff */
[----:B------:R-:W-:Y:S02]  /*44730*/  ISETP.GE.U32.AND P0, PT, R37, 0x7ffffe0a, PT ;  /* 0x7ffffe0a2500780c */ /* 0x000fe40003f06070 */
[C---:B------:R-:W-:Y:S02]  /*44740*/  IADD3 R34, R36.reuse, -0x10c, RZ ;  /* 0xfffffef424227810 */ /* 0x040fe40007ffe0ff */
[----:B------:R-:W-:Y:S02]  /*44750*/  IADD3 R37, R36, -0x17f, RZ ;  /* 0xfffffe8124257810 */ /* 0x000fe40007ffe0ff */
[----:B------:R-:W-:Y:S01]  /*44760*/  ISETP.GE.U32.AND P3, PT, R34, 0x7ffffe75, PT ;  /* 0x7ffffe752200780c */ /* 0x000fe20003f66070 */
[----:B------:R1:W-:Y:S01]  /*44770*/  LDGSTS.E [R252+-0x11c00], [R82.64], !P2 ;  /* 0xee40000052fc7fae */ /* 0x0003e2000d121848 */
[C---:B------:R-:W-:Y:S02]  /*44780*/  IADD3 R35, R36.reuse, -0x110, RZ ;  /* 0xfffffef024237810 */ /* 0x040fe40007ffe0ff */
[----:B------:R-:W-:Y:S01]  /*44790*/  IADD3 R34, R36, -0x114, RZ ;  /* 0xfffffeec24227810 */ /* 0x000fe20007ffe0ff */
[----:B------:R1:W-:Y:S01]  /*447a0*/  STL.64 [R1+0x360], R66 ;  /* 0x0003604201007387 */ /* 0x0003e20000100a00 */
[----:B------:R-:W-:-:S02]  /*447b0*/  ISETP.GE.U32.AND P4, PT, R37, 0x7ffffe02, PT ;  /* 0x7ffffe022500780c */ /* 0x000fc40003f86070 */
[----:B------:R-:W-:Y:S01]  /*447c0*/  IADD3 R37, R36, -0x108, RZ ;  /* 0xfffffef824257810 */ /* 0x000fe20007ffe0ff */
[----:B------:R1:W-:Y:S01]  /*447d0*/  LDGSTS.E [R204+-0x11400], [R66.64], !P0 ;  /* 0xeec0000042cc7fae */ /* 0x0003e2000c121848 */
[----:B------:R-:W-:Y:S02]  /*447e0*/  ISETP.GE.U32.AND P2, PT, R35, 0x7ffffe71, PT ;  /* 0x7ffffe712300780c */ /* 0x000fe40003f46070 */
[----:B------:R-:W-:Y:S02]  /*447f0*/  ISETP.GE.U32.AND P0, PT, R34, 0x7ffffe6d, PT ;  /* 0x7ffffe6d2200780c */ /* 0x000fe40003f06070 */
[----:B------:R-:W3:Y:S01]  /*44800*/  LDL.LU.64 R34, [R1+0x14c8] ;  /* 0x0014c80001227983 */ /* 0x000ee20000300a00 */
[----:B------:R-:W-:Y:S02]  /*44810*/  ISETP.GE.U32.AND P1, PT, R37, 0x7ffffe79, PT ;  /* 0x7ffffe792500780c */ /* 0x000fe40003f26070 */
[----:B-1----:R-:W-:Y:S02]  /*44820*/  IADD3 R82, R21, 0x100000, RZ ;  /* 0x0010000015527810 */ /* 0x002fe40007ffe0ff */
[----:B------:R-:W-:-:S02]  /*44830*/  LOP3.LUT R37, R20, 0x60, RZ, 0x3c, !PT ;  /* 0x0000006014257812 */ /* 0x000fc400078e3cff */
[----:B------:R-:W3:Y:S01]  /*44840*/  LDL.LU.64 R20, [R1+0x14a8] ;  /* 0x0014a80001147983 */ /* 0x000ee20000300a00 */
[C---:B------:R-:W-:Y:S02]  /*44850*/  IADD3 R67, R36.reuse, -0x118, RZ ;  /* 0xfffffee824437810 */ /* 0x040fe40007ffe0ff */
[----:B------:R-:W-:Y:S01]  /*44860*/  IADD3 R66, R36, -0x11c, RZ ;  /* 0xfffffee424427810 */ /* 0x000fe20007ffe0ff */
[----:B------:R-:W-:-:S05]  /*44870*/  IMAD.WIDE R84, R0, 0x4, R68 ;  /* 0x0000000400547825 */ /* 0x000fca00078e0244 */
[----:B------:R-:W-:Y:S04]  /*44880*/  STL.64 [R1+0x348], R84 ;  /* 0x0003485401007387 */ /* 0x000fe80000100a00 */
[----:B------:R1:W-:Y:S01]  /*44890*/  LDGSTS.E [R82+-0x10c00], [R84.64], !P6 ;  /* 0xef40000054527fae */ /* 0x0003e2000f121848 */
[----:B------:R-:W-:Y:S01]  /*448a0*/  ISETP.GE.U32.AND P6, PT, R67, 0x7ffffe69, PT ;  /* 0x7ffffe694300780c */ /* 0x000fe20003fc6070 */
[----:B--2---:R-:W-:-:S05]  /*448b0*/  IMAD.WIDE R68, R0, 0x4, R50 ;  /* 0x0000000400447825 */ /* 0x004fca00078e0232 */
[----:B------:R3:W-:Y:S01]  /*448c0*/  LDGSTS.E [R252+-0x10400], [R68.64], !P4 ;  /* 0xefc0000044fc7fae */ /* 0x0007e2000e121848 */
[----:B----4-:R-:W-:-:S03]  /*448d0*/  IMAD.WIDE R50, R0, 0x4, R18 ;  /* 0x0000000400327825 */ /* 0x010fc600078e0212 */
[----:B------:R-:W2:Y:S01]  /*448e0*/  LDL.LU.64 R18, [R1+0x1488] ;  /* 0x0014880001127983 */ /* 0x000ea20000300a00 */
[----:B------:R-:W-:-:S03]  /*448f0*/  ISETP.GE.U32.AND P4, PT, R66, 0x7ffffe65, PT ;  /* 0x7ffffe654200780c */ /* 0x000fc60003f86070 */
[----:B------:R3:W-:Y:S04]  /*44900*/  STL.64 [R1+0x330], R68 ;  /* 0x0003304401007387 */ /* 0x0007e80000100a00 */
[----:B------:R4:W-:Y:S04]  /*44910*/  STL.64 [R1+0xa38], R50 ;  /* 0x000a383201007387 */ /* 0x0009e80000100a00 */
[----:B------:R-:W2:Y:S01]  /*44920*/  LDL.LU.64 R66, [R1+0x1468] ;  /* 0x0014680001427983 */ /* 0x000ea20000300a00 */
[----:B-1----:R-:W-:-:S03]  /*44930*/  IMAD.WIDE R82, R0, 0x4, R52 ;  /* 0x0000000400527825 */ /* 0x002fc600078e0234 */
[----:B------:R-:W2:Y:S04]  /*44940*/  LDL.LU.64 R52, [R1+0x1448] ;  /* 0x0014480001347983 */ /* 0x000ea80000300a00 */
[----:B------:R1:W-:Y:S01]  /*44950*/  STL.64 [R1+0xa18], R82 ;  /* 0x000a185201007387 */ /* 0x0003e20000100a00 */
[----:B---3--:R-:W-:-:S05]  /*44960*/  IMAD.WIDE R68, R0, 0x4, R242 ;  /* 0x0000000400447825 */ /* 0x008fca00078e02f2 */
[----:B------:R3:W-:Y:S04]  /*44970*/  STL.64 [R1+0x9f0], R68 ;  /* 0x0009f04401007387 */ /* 0x0007e80000100a00 */
[----:B------:R-:W2:Y:S01]  /*44980*/  LDL.LU.64 R242, [R1+0x1428] ;  /* 0x0014280001f27983 */ /* 0x000ea20000300a00 */
[C---:B------:R-:W-:Y:S02]  /*44990*/  IADD3 R204, R37.reuse, 0x100000, RZ ;  /* 0x0010000025cc7810 */ /* 0x040fe40007ffe0ff */
[----:B------:R-:W-:-:S03]  /*449a0*/  IADD3 R252, R37, 0x100000, RZ ;  /* 0x0010000025fc7810 */ /* 0x000fc60007ffe0ff */
[----:B------:R4:W-:Y:S04]  /*449b0*/  LDGSTS.E [R204+-0x1fa00], [R50.64], !P5 ;  /* 0xe060000032cc7fae */ /* 0x0009e8000e921848 */
[----:B------:R1:W-:Y:S04]  /*449c0*/  LDGSTS.E [R252+-0x1f200], [R82.64], !P1 ;  /* 0xe0e0000052fc7fae */ /* 0x0003e8000c921848 */
[----:B------:R3:W-:Y:S01]  /*449d0*/  LDGSTS.E [R204+-0x1ea00], [R68.64], !P3 ;  /* 0xe160000044cc7fae */ /* 0x0007e2000d921848 */
[----:B------:R-:W-:Y:S01]  /*449e0*/  IMAD.WIDE R84, R0, 0x4, R34 ;  /* 0x0000000400547825 */ /* 0x000fe200078e0222 */
[----:B----4-:R-:W-:-:S02]  /*449f0*/  IADD3 R50, R36, -0x120, RZ ;  /* 0xfffffee024327810 */ /* 0x010fc40007ffe0ff */
[----:B------:R-:W4:Y:S01]  /*44a00*/  LDL.LU.64 R34, [R1+0x1408] ;  /* 0x0014080001227983 */ /* 0x000f220000300a00 */
[----:B-1----:R-:W-:-:S03]  /*44a10*/  IADD3 R82, R37, 0x100000, RZ ;  /* 0x0010000025527810 */ /* 0x002fc60007ffe0ff */
[----:B------:R-:W-:Y:S01]  /*44a20*/  STL.64 [R1+0x9d0], R84 ;  /* 0x0009d05401007387 */ /* 0x000fe20000100a00 */
[----:B---3--:R-:W-:-:S03]  /*44a30*/  IMAD.WIDE R68, R0, 0x4, R20 ;  /* 0x0000000400447825 */ /* 0x008fc600078e0214 */
[----:B------:R-:W4:Y:S01]  /*44a40*/  LDL.LU.64 R20, [R1+0x13e8] ;  /* 0x0013e80001147983 */ /* 0x000f220000300a00 */
[----:B------:R-:W-:Y:S02]  /*44a50*/  ISETP.GE.U32.AND P5, PT, R50, 0x7ffffe61, PT ;  /* 0x7ffffe613200780c */ /* 0x000fe40003fa6070 */
[C---:B------:R-:W-:Y:S01]  /*44a60*/  IADD3 R51, R36.reuse, -0x124, RZ ;  /* 0xfffffedc24337810 */ /* 0x040fe20007ffe0ff */
[----:B------:R1:W-:Y:S01]  /*44a70*/  LDGSTS.E [R82+-0x1e200], [R84.64], !P2 ;  /* 0xe1e0000054527fae */ /* 0x0003e2000d121848 */
[----:B------:R-:W-:Y:S02]  /*44a80*/  IADD3 R50, R36, -0x128, RZ ;  /* 0xfffffed824327810 */ /* 0x000fe40007ffe0ff */
[----:B------:R-:W-:Y:S01]  /*44a90*/  ISETP.GE.U32.AND P1, PT, R51, 0x7ffffe5d, PT ;  /* 0x7ffffe5d3300780c */ /* 0x000fe20003f26070 */
[----:B------:R1:W-:Y:S01]  /*44aa0*/  STL.64 [R1+0x9b0], R68 ;  /* 0x0009b04401007387 */ /* 0x0003e20000100a00 */
[----:B------:R-:W-:-:S03]  /*44ab0*/  ISETP.GE.U32.AND P3, PT, R50, 0x7ffffe59, PT ;  /* 0x7ffffe593200780c */ /* 0x000fc60003f66070 */
[----:B------:R1:W-:Y:S01]  /*44ac0*/  LDGSTS.E [R252+-0x1da00], [R68.64], !P0 ;  /* 0xe260000044fc7fae */ /* 0x0003e2000c121848 */
[C---:B------:R-:W-:Y:S02]  /*44ad0*/  IADD3 R51, R36.reuse, -0x12c, RZ ;  /* 0xfffffed424337810 */ /* 0x040fe40007ffe0ff */
[----:B------:R-:W-:Y:S02]  /*44ae0*/  IADD3 R50, R36, -0x130, RZ ;  /* 0xfffffed024327810 */ /* 0x000fe40007ffe0ff */
[----:B------:R-:W-:Y:S02]  /*44af0*/  ISETP.GE.U32.AND P2, PT, R51, 0x7ffffe55, PT ;  /* 0x7ffffe553300780c */ /* 0x000fe40003f46070 */
[----:B------:R-:W-:Y:S01]  /*44b00*/  ISETP.GE.U32.AND P0, PT, R50, 0x7ffffe51, PT ;  /* 0x7ffffe513200780c */ /* 0x000fe20003f06070 */
[----:B--2---:R-:W-:-:S05]  /*44b10*/  IMAD.WIDE R18, R0, 0x4, R18 ;  /* 0x0000000400127825 */ /* 0x004fca00078e0212 */
[----:B------:R2:W-:Y:S04]  /*44b20*/  STL.64 [R1+0x990], R18 ;  /* 0x0009901201007387 */ /* 0x0005e80000100a00 */
[----:B------:R2:W-:Y:S01]  /*44b30*/  LDGSTS.E [R204+-0x1d200], [R18.64], !P6 ;  /* 0xe2e0000012cc7fae */ /* 0x0005e2000f121848 */
[----:B-1----:R-:W-:-:S03]  /*44b40*/  IMAD.WIDE R68, R0, 0x4, R66 ;  /* 0x0000000400447825 */ /* 0x002fc600078e0242 */
[----:B------:R-:W3:Y:S04]  /*44b50*/  LDL.LU.64 R50, [R1+0x13c8] ;  /* 0x0013c80001327983 */ /* 0x000ee80000300a00 */
[----:B------:R-:W3:Y:S01]  /*44b60*/  LDL.LU.64 R66, [R1+0x13a8] ;  /* 0x0013a80001427983 */ /* 0x000ee20000300a00 */
[----:B--2---:R-:W-:-:S03]  /*44b70*/  IADD3 R18, R36, -0x134, RZ ;  /* 0xfffffecc24127810 */ /* 0x004fc60007ffe0ff */
[----:B------:R4:W-:Y:S01]  /*44b80*/  LDGSTS.E [R252+-0x1ca00], [R68.64], !P4 ;  /* 0xe360000044fc7fae */ /* 0x0009e2000e121848 */
[----:B------:R-:W-:Y:S02]  /*44b90*/  IADD3 R19, R36, -0x138, RZ ;  /* 0xfffffec824137810 */ /* 0x000fe40007ffe0ff */
[----:B------:R-:W-:Y:S02]  /*44ba0*/  ISETP.GE.U32.AND P6, PT, R18, 0x7ffffe4d, PT ;  /* 0x7ffffe4d1200780c */ /* 0x000fe40003fc6070 */
[----:B------:R-:W-:Y:S01]  /*44bb0*/  IADD3 R18, R36, -0x13c, RZ ;  /* 0xfffffec424127810 */ /* 0x000fe20007ffe0ff */
[----:B------:R-:W-:Y:S01]  /*44bc0*/  IMAD.WIDE R52, R0, 0x4, R52 ;  /* 0x0000000400347825 */ /* 0x000fe200078e0234 */
[----:B------:R-:W-:Y:S01]  /*44bd0*/  STL.64 [R1+0x970], R68 ;  /* 0x0009704401007387 */ /* 0x000fe20000100a00 */
[----:B------:R-:W-:-:S03]  /*44be0*/  ISETP.GE.U32.AND P4, PT, R19, 0x7ffffe49, PT ;  /* 0x7ffffe491300780c */ /* 0x000fc60003f86070 */
[----:B------:R1:W-:Y:S01]  /*44bf0*/  LDGSTS.E [R204+-0x1c200], [R52.64], !P5 ;  /* 0xe3e0000034cc7fae */ /* 0x0003e2000e921848 */
[----:B------:R-:W-:-:S03]  /*44c00*/  ISETP.GE.U32.AND P5, PT, R18, 0x7ffffe45, PT ;  /* 0x7ffffe451200780c */ /* 0x000fc60003fa6070 */
[----:B------:R1:W-:Y:S04]  /*44c10*/  STL.64 [R1+0x950], R52 ;  /* 0x0009503401007387 */ /* 0x0003e80000100a00 */
[----:B------:R-:W3:Y:S01]  /*44c20*/  LDL.LU.64 R18, [R1+0x1388] ;  /* 0x0013880001127983 */ /* 0x000ee20000300a00 */
[----:B------:R-:W-:-:S03]  /*44c30*/  IMAD.WIDE R84, R0, 0x4, R242 ;  /* 0x0000000400547825 */ /* 0x000fc600078e02f2 */
[----:B------:R-:W2:Y:S01]  /*44c40*/  LDL.LU.64 R242, [R1+0x1368] ;  /* 0x0013680001f27983 */ /* 0x000ea20000300a00 */
[----:B-1----:R-:W-:-:S03]  /*44c50*/  IADD3 R53, R36, -0x140, RZ ;  /* 0xfffffec024357810 */ /* 0x002fc60007ffe0ff */
[----:B------:R-:W-:Y:S01]  /*44c60*/  STL.64 [R1+0x930], R84 ;  /* 0x0009305401007387 */ /* 0x000fe20000100a00 */
[----:B------:R-:W-:-:S03]  /*44c70*/  IADD3 R52, R36, -0x144, RZ ;  /* 0xfffffebc24347810 */ /* 0x000fc60007ffe0ff */
[----:B------:R1:W-:Y:S01]  /*44c80*/  LDGSTS.E [R82+-0x1ba00], [R84.64], !P1 ;  /* 0xe460000054527fae */ /* 0x0003e2000c921848 */
[----:B------:R-:W-:Y:S01]  /*44c90*/  ISETP.GE.U32.AND P1, PT, R53, 0x7ffffe41, PT ;  /* 0x7ffffe413500780c */ /* 0x000fe20003f26070 */
[----:B----4-:R-:W-:-:S05]  /*44ca0*/  IMAD.WIDE R68, R0, 0x4, R34 ;  /* 0x0000000400447825 */ /* 0x010fca00078e0222 */
[----:B------:R3:W-:Y:S01]  /*44cb0*/  LDGSTS.E [R252+-0x1b200], [R68.64], !P3 ;  /* 0xe4e0000044fc7fae */ /* 0x0007e2000d921848 */
[----:B------:R-:W-:-:S03]  /*44cc0*/  IMAD.WIDE R34, R0, 0x4, R20 ;  /* 0x0000000400227825 */ /* 0x000fc600078e0214 */
[----:B------:R-:W4:Y:S01]  /*44cd0*/  LDL.LU.64 R20, [R1+0x1348] ;  /* 0x0013480001147983 */ /* 0x000f220000300a00 */
[----:B------:R-:W-:-:S03]  /*44ce0*/  ISETP.GE.U32.AND P3, PT, R52, 0x7ffffe3d, PT ;  /* 0x7ffffe3d3400780c */ /* 0x000fc60003f66070 */
[----:B------:R-:W-:Y:S04]  /*44cf0*/  STL.64 [R1+0x910], R68 ;  /* 0x0009104401007387 */ /* 0x000fe80000100a00 */
[----:B------:R1:W-:Y:S04]  /*44d00*/  STL.64 [R1+0x8f0], R34 ;  /* 0x0008f02201007387 */ /* 0x0003e80000100a00 */
[----:B------:R-:W4:Y:S04]  /*44d10*/  LDL.LU.64 R52, [R1+0x1328] ;  /* 0x0013280001347983 */ /* 0x000f280000300a00 */
[----:B------:R1:W-:Y:S02]  /*44d20*/  LDGSTS.E [R204+-0x1aa00], [R34.64], !P2 ;  /* 0xe560000022cc7fae */ /* 0x0003e4000d121848 */
[----:B-1----:R-:W-:-:S02]  /*44d30*/  IADD3 R34, R36, -0x148, RZ ;  /* 0xfffffeb824227810 */ /* 0x002fc40007ffe0ff */
[----:B------:R-:W-:Y:S02]  /*44d40*/  IADD3 R35, R36, -0x14c, RZ ;  /* 0xfffffeb424237810 */ /* 0x000fe40007ffe0ff */
[----:B------:R-:W-:Y:S02]  /*44d50*/  ISETP.GE.U32.AND P2, PT, R34, 0x7ffffe39, PT ;  /* 0x7ffffe392200780c */ /* 0x000fe40003f46070 */
[----:B------:R-:W-:Y:S01]  /*44d60*/  IADD3 R34, R36, -0x150, RZ ;  /* 0xfffffeb024227810 */ /* 0x000fe20007ffe0ff */
[C---:B---3--:R-:W-:Y:S02]  /*44d70*/  IMAD.WIDE R68, R0.reuse, 0x4, R50 ;  /* 0x0000000400447825 */ /* 0x048fe400078e0232 */
[----:B------:R-:W3:Y:S02]  /*44d80*/  LDL.LU.64 R50, [R1+0x1308] ;  /* 0x0013080001327983 */ /* 0x000ee40000300a00 */
[----:B------:R-:W-:Y:S02]  /*44d90*/  IMAD.WIDE R66, R0, 0x4, R66 ;  /* 0x0000000400427825 */ /* 0x000fe400078e0242 */
[----:B------:R2:W-:Y:S01]  /*44da0*/  LDGSTS.E [R252+-0x1a200], [R68.64], !P0 ;  /* 0xe5e0000044fc7fae */ /* 0x0005e2000c121848 */
[----:B------:R-:W-:-:S03]  /*44db0*/  ISETP.GE.U32.AND P0, PT, R35, 0x7ffffe35, PT ;  /* 0x7ffffe352300780c */ /* 0x000fc60003f06070 */
[----:B------:R2:W-:Y:S04]  /*44dc0*/  STL.64 [R1+0x8d0], R68 ;  /* 0x0008d04401007387 */ /* 0x0005e80000100a00 */
[----:B------:R1:W-:Y:S01]  /*44dd0*/  LDGSTS.E [R204+-0x19a00], [R66.64], !P6 ;  /* 0xe660000042cc7fae */ /* 0x0003e2000f121848 */
[----:B------:R-:W-:-:S03]  /*44de0*/  ISETP.GE.U32.AND P6, PT, R34, 0x7ffffe31, PT ;  /* 0x7ffffe312200780c */ /* 0x000fc60003fc6070 */
[----:B------:R1:W-:Y:S04]  /*44df0*/  STL.64 [R1+0x6a0], R66 ;  /* 0x0006a04201007387 */ /* 0x0003e80000100a00 */
[----:B------:R-:W3:Y:S01]  /*44e00*/  LDL.LU.64 R34, [R1+0x12e8] ;  /* 0x0012e80001227983 */ /* 0x000ee20000300a00 */
[----:B------:R-:W-:-:S03]  /*44e10*/  IMAD.WIDE R84, R0, 0x4, R18 ;  /* 0x0000000400547825 */ /* 0x000fc600078e0212 */
[----:B------:R-:W3:Y:S04]  /*44e20*/  LDL.LU.64 R18, [R1+0x12c8] ;  /* 0x0012c80001127983 */ /* 0x000ee80000300a00 */
[----:B------:R1:W-:Y:S01]  /*44e30*/  STL.64 [R1+0x650], R84 ;  /* 0x0006505401007387 */ /* 0x0003e20000100a00 */
[----:B--2---:R-:W-:Y:S01]  /*44e40*/  IMAD.WIDE R68, R0, 0x4, R242 ;  /* 0x0000000400447825 */ /* 0x004fe200078e02f2 */
[C---:B-1----:R-:W-:Y:S02]  /*44e50*/  IADD3 R67, R36.reuse, -0x154, RZ ;  /* 0xfffffeac24437810 */ /* 0x042fe40007ffe0ff */
[----:B------:R-:W2:Y:S01]  /*44e60*/  LDL.LU.64 R242, [R1+0x12a8] ;  /* 0x0012a80001f27983 */ /* 0x000ea20000300a00 */
[----:B------:R-:W-:-:S03]  /*44e70*/  IADD3 R66, R36, -0x158, RZ ;  /* 0xfffffea824427810 */ /* 0x000fc60007ffe0ff */
[----:B------:R1:W-:Y:S04]  /*44e80*/  STL.64 [R1+0x630], R68 ;  /* 0x0006304401007387 */ /* 0x0003e80000100a00 */
[----:B------:R1:W-:Y:S01]  /*44e90*/  LDGSTS.E [R82+-0x19200], [R84.64], !P4 ;  /* 0xe6e0000054527fae */ /* 0x0003e2000e121848 */
[----:B------:R-:W-:-:S03]  /*44ea0*/  ISETP.GE.U32.AND P4, PT, R67, 0x7ffffe2d, PT ;  /* 0x7ffffe2d4300780c */ /* 0x000fc60003f86070 */
[----:B------:R1:W-:Y:S01]  /*44eb0*/  LDGSTS.E [R252+-0x18a00], [R68.64], !P5 ;  /* 0xe760000044fc7fae */ /* 0x0003e2000e921848 */
[----:B------:R-:W-:Y:S01]  /*44ec0*/  ISETP.GE.U32.AND P5, PT, R66, 0x7ffffe29, PT ;  /* 0x7ffffe294200780c */ /* 0x000fe20003fa6070 */
[----:B----4-:R-:W-:-:S05]  /*44ed0*/  IMAD.WIDE R20, R0, 0x4, R20 ;  /* 0x0000000400147825 */ /* 0x010fca00078e0214 */
[----:B------:R4:W-:Y:S04]  /*44ee0*/  STL.64 [R1+0x5f0], R20 ;  /* 0x0005f01401007387 */ /* 0x0009e80000100a00 */
[----:B-1----:R-:W2:Y:S01]  /*44ef0*/  LDL.LU.64 R84, [R1+0x1288] ;  /* 0x0012880001547983 */ /* 0x002ea20000300a00 */
[----:B------:R-:W-:-:S03]  /*44f00*/  IMAD.WIDE R66, R0, 0x4, R52 ;  /* 0x0000000400427825 */ /* 0x000fc600078e0234 */
[----:B------:R4:W-:Y:S04]  /*44f10*/  LDGSTS.E [R204+-0x18200], [R20.64], !P1 ;  /* 0xe7e0000014cc7fae */ /* 0x0009e8000c921848 */
[----:B------:R1:W-:Y:S04]  /*44f20*/  STL.64 [R1+0x5a0], R66 ;  /* 0x0005a04201007387 */ /* 0x0003e80000100a00 */
[----:B------:R-:W2:Y:S04]  /*44f30*/  LDL.LU.64 R68, [R1+0x1268] ;  /* 0x0012680001447983 */ /* 0x000ea80000300a00 */
[----:B------:R-:W2:Y:S01]  /*44f40*/  LDL.LU.64 R52, [R1+0x1248] ;  /* 0x0012480001347983 */ /* 0x000ea20000300a00 */
[----:B----4-:R-:W-:-:S02]  /*44f50*/  IADD3 R20, R36, -0x15c, RZ ;  /* 0xfffffea424147810 */ /* 0x010fc40007ffe0ff */
[----:B------:R-:W-:Y:S01]  /*44f60*/  IADD3 R21, R36, -0x160, RZ ;  /* 0xfffffea024157810 */ /* 0x000fe20007ffe0ff */
[----:B------:R1:W-:Y:S01]  /*44f70*/  LDGSTS.E [R252+-0x17a00], [R66.64], !P3 ;  /* 0xe860000042fc7fae */ /* 0x0003e2000d921848 */
[----:B------:R-:W-:Y:S02]  /*44f80*/  ISETP.GE.U32.AND P1, PT, R20, 0x7ffffe25, PT ;  /* 0x7ffffe251400780c */ /* 0x000fe40003f26070 */
[C---:B------:R-:W-:Y:S02]  /*44f90*/  IADD3 R20, R36.reuse, -0x164, RZ ;  /* 0xfffffe9c24147810 */ /* 0x040fe40007ffe0ff */
[----:B------:R-:W-:Y:S02]  /*44fa0*/  ISETP.GE.U32.AND P3, PT, R21, 0x7ffffe21, PT ;  /* 0x7ffffe211500780c */ /* 0x000fe40003f66070 */
[----:B------:R-:W-:Y:S02]  /*44fb0*/  IADD3 R21, R36, -0x168, RZ ;  /* 0xfffffe9824157810 */ /* 0x000fe40007ffe0ff */
[----:B-1----:R-:W-:Y:S01]  /*44fc0*/  IADD3 R66, R37, 0x100000, RZ ;  /* 0x0010000025427810 */ /* 0x002fe20007ffe0ff */
[----:B---3--:R-:W-:-:S05]  /*44fd0*/  IMAD.WIDE R50, R0, 0x4, R50 ;  /* 0x0000000400327825 */ /* 0x008fca00078e0232 */
[----:B------:R1:W-:Y:S04]  /*44fe0*/  STL.64 [R1+0x570], R50 ;  /* 0x0005703201007387 */ /* 0x0003e80000100a00 */
[----:B------:R1:W-:Y:S01]  /*44ff0*/  LDGSTS.E [R204+-0x17200], [R50.64], !P2 ;  /* 0xe8e0000032cc7fae */ /* 0x0003e2000d121848 */
[----:B------:R-:W-:Y:S02]  /*45000*/  ISETP.GE.U32.AND P2, PT, R20, 0x7ffffe1d, PT ;  /* 0x7ffffe1d1400780c */ /* 0x000fe40003f46070 */
[----:B------:R-:W-:Y:S01]  /*45010*/  IADD3 R20, R36, -0x16c, RZ ;  /* 0xfffffe9424147810 */ /* 0x000fe20007ffe0ff */
[C---:B------:R-:W-:Y:S01]  /*45020*/  IMAD.WIDE R82, R0.reuse, 0x4, R34 ;  /* 0x0000000400527825 */ /* 0x040fe200078e0222 */
[----:B-1----:R-:W3:Y:S04]  /*45030*/  LDL.LU.64 R50, [R1+0x1228] ;  /* 0x0012280001327983 */ /* 0x002ee80000300a00 */
[----:B------:R-:W-:Y:S04]  /*45040*/  STL.64 [R1+0x528], R82 ;  /* 0x0005285201007387 */ /* 0x000fe80000100a00 */
[----:B------:R1:W-:Y:S01]  /*45050*/  LDGSTS.E [R66+-0x16a00], [R82.64], !P0 ;  /* 0xe960000052427fae */ /* 0x0003e2000c121848 */
[----:B------:R-:W-:Y:S01]  /*45060*/  IMAD.WIDE R34, R0, 0x4, R18 ;  /* 0x0000000400227825 */ /* 0x000fe200078e0212 */
[----:B------:R-:W-:-:S04]  /*45070*/  ISETP.GE.U32.AND P0, PT, R21, 0x7ffffe19, PT ;  /* 0x7ffffe191500780c */ /* 0x000fc80003f06070 */
[----:B------:R4:W-:Y:S04]  /*45080*/  STL.64 [R1+0x4e8], R34 ;  /* 0x0004e82201007387 */ /* 0x0009e80000100a00 */
[----:B------:R4:W-:Y:S01]  /*45090*/  LDGSTS.E [R252+-0x16200], [R34.64], !P6 ;  /* 0xe9e0000022fc7fae */ /* 0x0009e2000f121848 */
[----:B------:R-:W-:Y:S01]  /*450a0*/  ISETP.GE.U32.AND P6, PT, R20, 0x7ffffe15, PT ;  /* 0x7ffffe151400780c */ /* 0x000fe20003fc6070 */
[----:B--2---:R-:W-:-:S05]  /*450b0*/  IMAD.WIDE R18, R0, 0x4, R242 ;  /* 0x0000000400127825 */ /* 0x004fca00078e02f2 */
[----:B------:R2:W-:Y:S04]  /*450c0*/  STL.64 [R1+0x4b8], R18 ;  /* 0x0004b81201007387 */ /* 0x0005e80000100a00 */
[----:B----4-:R-:W4:Y:S04]  /*450d0*/  LDL.LU.64 R34, [R1+0x1178] ;  /* 0x0011780001227983 */ /* 0x010f280000300a00 */
[----:B------:R-:W4:Y:S04]  /*450e0*/  LDL.LU.64 R20, [R1+0x1170] ;  /* 0x0011700001147983 */ /* 0x000f280000300a00 */
[----:B------:R2:W-:Y:S04]  /*450f0*/  LDGSTS.E [R204+-0x15a00], [R18.64], !P4 ;  /* 0xea60000012cc7fae */ /* 0x0005e8000e121848 */
[----:B--2---:R-:W2:Y:S04]  /*45100*/  LDL.LU.64 R18, [R1+0x1168] ;  /* 0x0011680001127983 */ /* 0x004ea80000300a00 */
[----:B------:R-:W2:Y:S04]  /*45110*/  LDL.LU.64 R242, [R1+0x1160] ;  /* 0x0011600001f27983 */ /* 0x000ea80000300a00 */
[----:B-1----:R-:W1:Y:S01]  /*45120*/  S2R R66, SR_TID.X ;  /* 0x0000000000427919 */ /* 0x002e620000002100 */
[----:B------:R-:W-:Y:S01]  /*45130*/  IADD3 R67, R37, 0x100000, RZ ;  /* 0x0010000025437810 */ /* 0x000fe20007ffe0ff */
[----:B------:R-:W-:-:S04]  /*45140*/  IMAD.WIDE R84, R0, 0x4, R84 ;  /* 0x0000000400547825 */ /* 0x000fc800078e0254 */
[----:B------:R-:W-:Y:S01]  /*45150*/  IMAD.MOV.U32 R83, RZ, RZ, c[0x0][0x180] ;  /* 0x00006000ff537624 */ /* 0x000fe200078e00ff */
[----:B------:R1:W-:Y:S01]  /*45160*/  LDGSTS.E [R67+-0x15200], [R84.64], !P5 ;  /* 0xeae0000054437fae */ /* 0x0003e2000e921848 */
[----:B------:R-:W-:-:S03]  /*45170*/  IMAD.WIDE R68, R0, 0x4, R68 ;  /* 0x0000000400447825 */ /* 0x000fc600078e0244 */
[----:B------:R-:W-:Y:S01]  /*45180*/  IADD3 R83, R83, -0x100, RZ ;  /* 0xffffff0053537810 */ /* 0x000fe20007ffe0ff */
[----:B------:R-:W-:Y:S01]  /*45190*/  IMAD.WIDE R52, R0, 0x4, R52 ;  /* 0x0000000400347825 */ /* 0x000fe200078e0234 */
[----:B------:R2:W-:Y:S03]  /*451a0*/  LDGSTS.E [R252+-0x14a00], [R68.64], !P1 ;  /* 0xeb60000044fc7fae */ /* 0x0005e6000c921848 */
[----:B-1----:R-:W-:Y:S01]  /*451b0*/  IMAD.MOV.U32 R67, RZ, RZ, c[0x0][0x180] ;  /* 0x00006000ff437624 */ /* 0x002fe200078e00ff */
[----:B------:R1:W-:Y:S01]  /*451c0*/  LDGSTS.E [R204+-0x14200], [R52.64], !P3 ;  /* 0xebe0000034cc7fae */ /* 0x0003e2000d921848 */
[----:B------:R-:W-:-:S03]  /*451d0*/  LOP3.LUT R66, R66, 0x7f, RZ, 0xc0, !PT ;  /* 0x0000007f42427812 */ /* 0x000fc600078ec0ff */
[----:B------:R-:W-:Y:S02]  /*451e0*/  IADD3 R67, R67, 0x7f, RZ ;  /* 0x0000007f43437810 */ /* 0x000fe40007ffe0ff */
[----:B------:R-:W-:Y:S01]  /*451f0*/  ISETP.GE.AND P5, PT, R66, R83, PT ;  /* 0x000000534200720c */ /* 0x000fe20003fa6270 */
[----:B------:R-:W-:Y:S01]  /*45200*/  STL.64 [R1+0x498], R84 ;  /* 0x0004985401007387 */ /* 0x000fe20000100a00 */
[----:B------:R-:W-:Y:S02]  /*45210*/  ISETP.GT.AND P3, PT, R67, 0x17f, PT ;  /* 0x0000017f4300780c */ /* 0x000fe40003f64270 */
[----:B-1----:R-:W-:Y:S01]  /*45220*/  SEL R204, RZ, 0x4, P5 ;  /* 0x00000004ffcc7807 */ /* 0x002fe20002800000 */
[----:B------:R-:W-:Y:S01]  /*45230*/  STL.64 [R1+0x478], R68 ;  /* 0x0004784401007387 */ /* 0x000fe20000100a00 */
[----:B------:R-:W-:Y:S02]  /*45240*/  IADD3 R82, R36, -0x170, RZ ;  /* 0xfffffe9024527810 */ /* 0x000fe40007ffe0ff */
[----:B------:R-:W-:Y:S01]  /*45250*/  SEL R204, R204, RZ, P3 ;  /* 0x000000ffcccc7207 */ /* 0x000fe20001800000 */
[----:B------:R1:W-:Y:S02]  /*45260*/  STL.64 [R1+0x458], R52 ;  /* 0x0004583401007387 */ /* 0x0003e40000100a00 */
[----:B-1----:R-:W-:-:S02]  /*45270*/  IADD3 R53, R36, -0x174, RZ ;  /* 0xfffffe8c24357810 */ /* 0x002fc40007ffe0ff */
[C---:B------:R-:W-:Y:S02]  /*45280*/  IADD3 R52, R36.reuse, -0x178, RZ ;  /* 0xfffffe8824347810 */ /* 0x040fe40007ffe0ff */
[----:B------:R-:W-:-:S04]  /*45290*/  IADD3 R36, R36, -0x17c, RZ ;  /* 0xfffffe8424247810 */ /* 0x000fc80007ffe0ff */
[----:B------:R-:W-:Y:S02]  /*452a0*/  ISETP.GE.U32.AND P5, PT, R36, 0x7ffffe05, PT ;  /* 0x7ffffe052400780c */ /* 0x000fe40003fa6070 */
[----:B------:R-:W-:Y:S02]  /*452b0*/  ISETP.GE.U32.AND P4, PT, R82, 0x7ffffe11, PT ;  /* 0x7ffffe115200780c */ /* 0x000fe40003f86070 */
[----:B------:R-:W-:Y:S02]  /*452c0*/  ISETP.GE.U32.AND P1, PT, R53, 0x7ffffe0d, PT ;  /* 0x7ffffe0d3500780c */ /* 0x000fe40003f26070 */
[----:B------:R-:W-:Y:S01]  /*452d0*/  ISETP.GE.U32.AND P3, PT, R52, 0x7ffffe09, PT ;  /* 0x7ffffe093400780c */ /* 0x000fe20003f66070 */
[----:B---3--:R-:W-:-:S05]  /*452e0*/  IMAD.WIDE R50, R0, 0x4, R50 ;  /* 0x0000000400327825 */ /* 0x008fca00078e0232 */
[----:B------:R1:W-:Y:S01]  /*452f0*/  LDGSTS.E [R252+-0x13a00], [R50.64], !P2 ;  /* 0xec60000032fc7fae */ /* 0x0003e2000d121848 */
[----:B------:R-:W-:Y:S02]  /*45300*/  ISETP.NE.U32.AND P2, PT, R204, RZ, PT ;  /* 0x000000ffcc00720c */ /* 0x000fe40003f45070 */
[----:B------:R-:W-:Y:S01]  /*45310*/  IADD3 R204, R37, 0x100000, RZ ;  /* 0x0010000025cc7810 */ /* 0x000fe20007ffe0ff */
[----:B------:R1:W-:Y:S01]  /*45320*/  STL.64 [R1+0x3e8], R50 ;  /* 0x0003e83201007387 */ /* 0x0003e20000100a00 */
[----:B----4-:R-:W-:-:S04]  /*45330*/  IMAD.WIDE R36, R205, 0x4, R34 ;  /* 0x00000004cd247825 */ /* 0x010fc800078e0222 */
[C---:B------:R-:W-:Y:S01]  /*45340*/  IMAD.WIDE R34, R205.reuse, 0x4, R20 ;  /* 0x00000004cd227825 */ /* 0x040fe200078e0214 */
[----:B------:R3:W-:Y:S04]  /*45350*/  STL.64 [R1+0x328], R36 ;  /* 0x0003282401007387 */ /* 0x0007e80000100a00 */
[----:B------:R2:W-:Y:S04]  /*45360*/  STL.64 [R1+0x320], R34 ;  /* 0x0003202201007387 */ /* 0x0005e80000100a00 */
[----:B------:R-:W4:Y:S01]  /*45370*/  LDL.LU.64 R246, [R1+0x1158] ;  /* 0x0011580001f67983 */ /* 0x000f220000300a00 */
[----:B--2---:R-:W-:-:S04]  /*45380*/  IMAD.WIDE R20, R205, 0x4, R18 ;  /* 0x00000004cd147825 */ /* 0x004fc800078e0212 */
[C---:B------:R-:W-:Y:S01]  /*45390*/  IMAD.WIDE R18, R205.reuse, 0x4, R242 ;  /* 0x00000004cd127825 */ /* 0x040fe200078e02f2 */
[----:B------:R2:W-:Y:S04]  /*453a0*/  STL.64 [R1+0x318], R20 ;  /* 0x0003181401007387 */ /* 0x0005e80000100a00 */
[----:B------:R-:W4:Y:S04]  /*453b0*/  LDL.LU.64 R230, [R1+0x1150] ;  /* 0x0011500001e67983 */ /* 0x000f280000300a00 */
[----:B------:R1:W-:Y:S04]  /*453c0*/  STL.64 [R1+0x310], R18 ;  /* 0x0003101201007387 */ /* 0x0003e80000100a00 */
        /* <DEDUP_REMOVED lines=23> */
[----:B-1----:R-:W4:Y:S04]  /*45540*/  LDL.LU.64 R50, [R1+0x1050] ;  /* 0x0010500001327983 */ /* 0x002f280000300a00 */
[----:B---3--:R-:W3:Y:S04]  /*45550*/  LDL.LU.64 R36, [R1+0x1030] ;  /* 0x0010300001247983 */ /* 0x008ee80000300a00 */
[----:B------:R-:W3:Y:S04]  /*45560*/  LDL.LU.64 R34, [R1+0x1028] ;  /* 0x0010280001227983 */ /* 0x000ee80000300a00 */
[----:B--2---:R-:W2:Y:S04]  /*45570*/  LDL.LU.64 R20, [R1+0x1008] ;  /* 0x0010080001147983 */ /* 0x004ea80000300a00 */
[----:B------:R-:W2:Y:S04]  /*45580*/  LDL.LU.64 R18, [R1+0x1000] ;  /* 0x0010000001127983 */ /* 0x000ea80000300a00 */
[----:B------:R-:W2:Y:S01]  /*45590*/  LDL.LU.64 R242, [R1+0xfd8] ;  /* 0x000fd80001f27983 */ /* 0x000ea20000300a00 */
[----:B----4-:R-:W-:-:S05]  /*455a0*/  IMAD.WIDE R246, R205, 0x4, R246 ;  /* 0x00000004cdf67825 */ /* 0x010fca00078e02f6 */
[----:B------:R1:W-:Y:S02]  /*455b0*/  STL.64 [R1+0x308], R246 ;  /* 0x000308f601007387 */ /* 0x0003e40000100a00 */
        /* <DEDUP_REMOVED lines=10> */
[----:B------:R1:W-:Y:S03]  /*45660*/  STL.64 [R1+0xaa8], R164 ;  /* 0x000aa8a401007387 */ /* 0x0003e60000100a00 */
[C---:B------:R-:W-:Y:S01]  /*45670*/  IMAD.WIDE R148, R205.reuse, 0x4, R132 ;  /* 0x00000004cd947825 */ /* 0x040fe200078e0284 */
[----:B------:R-:W-:Y:S04]  /*45680*/  STL.64 [R1+0xac0], R180 ;  /* 0x000ac0b401007387 */ /* 0x000fe80000100a00 */
[----:B------:R4:W-:Y:S01]  /*45690*/  STL.64 [R1+0xad0], R148 ;  /* 0x000ad09401007387 */ /* 0x0009e20000100a00 */
[----:B------:R-:W-:-:S04]  /*456a0*/  IMAD.WIDE R132, R205, 0x4, R228 ;  /* 0x00000004cd847825 */ /* 0x000fc800078e02e4 */
[----:B-1----:R-:W-:-:S04]  /*456b0*/  IMAD.WIDE R164, R205, 0x4, R244 ;  /* 0x00000004cda47825 */ /* 0x002fc800078e02f4 */
[C---:B----4-:R-:W-:Y:S01]  /*456c0*/  IMAD.WIDE R148, R205.reuse, 0x4, R212 ;  /* 0x00000004cd947825 */ /* 0x050fe200078e02d4 */
[----:B------:R1:W-:Y:S04]  /*456d0*/  STL.64 [R1+0xaf8], R164 ;  /* 0x000af8a401007387 */ /* 0x0003e80000100a00 */
[----:B------:R4:W-:Y:S04]  /*456e0*/  STL.64 [R1+0xb08], R132 ;  /* 0x000b088401007387 */ /* 0x0009e80000100a00 */
[----:B------:R4:W-:Y:S01]  /*456f0*/  STL.64 [R1+0xb10], R148 ;  /* 0x000b109401007387 */ /* 0x0009e20000100a00 */
[----:B-1----:R-:W-:-:S04]  /*45700*/  IMAD.WIDE R164, R205, 0x4, R194 ;  /* 0x00000004cda47825 */ /* 0x002fc800078e02c2 */
[C---:B----4-:R-:W-:Y:S01]  /*45710*/  IMAD.WIDE R132, R205.reuse, 0x4, R178 ;  /* 0x00000004cd847825 */ /* 0x050fe200078e02b2 */
[----:B------:R-:W-:Y:S03]  /*45720*/  STL.64 [R1+0xb40], R164 ;  /* 0x000b40a401007387 */ /* 0x000fe60000100a00 */
[C---:B------:R-:W-:Y:S01]  /*45730*/  IMAD.WIDE R148, R205.reuse, 0x4, R162 ;  /* 0x00000004cd947825 */ /* 0x040fe200078e02a2 */
[----:B------:R1:W-:Y:S03]  /*45740*/  STL.64 [R1+0xb48], R132 ;  /* 0x000b488401007387 */ /* 0x0003e60000100a00 */
[C---:B------:R-:W-:Y:S01]  /*45750*/  IMAD.WIDE R146, R205.reuse, 0x4, R146 ;  /* 0x00000004cd927825 */ /* 0x040fe200078e0292 */
[----:B------:R4:W-:Y:S04]  /*45760*/  STL.64 [R1+0xb58], R148 ;  /* 0x000b589401007387 */ /* 0x0009e80000100a00 */
[----:B------:R-:W-:Y:S01]  /*45770*/  STL.64 [R1+0xb90], R146 ;  /* 0x000b909201007387 */ /* 0x000fe20000100a00 */
[----:B-1----:R-:W-:-:S04]  /*45780*/  IMAD.WIDE R132, R205, 0x4, R130 ;  /* 0x00000004cd847825 */ /* 0x002fc800078e0282 */
[C---:B------:R-:W-:Y:S01]  /*45790*/  IMAD.WIDE R130, R205.reuse, 0x4, R116 ;  /* 0x00000004cd827825 */ /* 0x040fe200078e0274 */
[----:B------:R1:W-:Y:S03]  /*457a0*/  STL.64 [R1+0xba0], R132 ;  /* 0x000ba08401007387 */ /* 0x0003e60000100a00 */
        /* <DEDUP_REMOVED lines=18> */
[C---:B---3--:R-:W-:Y:S01]  /*458d0*/  IMAD.WIDE R50, R205.reuse, 0x4, R36 ;  /* 0x00000004cd327825 */ /* 0x048fe200078e0224 */
[----:B------:R3:W-:Y:S03]  /*458e0*/  STL.64 [R1+0xd18], R52 ;  /* 0x000d183401007387 */ /* 0x0007e60000100a00 */
[C---:B------:R-:W-:Y:S01]  /*458f0*/  IMAD.WIDE R36, R205.reuse, 0x4, R34 ;  /* 0x00000004cd247825 */ /* 0x040fe200078e0222 */
[----:B------:R1:W-:Y:S03]  /*45900*/  STL.64 [R1+0x10b8], R50 ;  /* 0x0010b83201007387 */ /* 0x0003e60000100a00 */
[C---:B--2---:R-:W-:Y:S01]  /*45910*/  IMAD.WIDE R34, R205.reuse, 0x4, R20 ;  /* 0x00000004cd227825 */ /* 0x044fe200078e0214 */
[----:B------:R3:W-:Y:S03]  /*45920*/  STL.64 [R1+0x10c0], R36 ;  /* 0x0010c02401007387 */ /* 0x0007e60000100a00 */
[C---:B------:R-:W-:Y:S01]  /*45930*/  IMAD.WIDE R20, R205.reuse, 0x4, R18 ;  /* 0x00000004cd147825 */ /* 0x040fe200078e0212 */
[----:B------:R1:W-:Y:S03]  /*45940*/  STL.64 [R1+0x10f8], R34 ;  /* 0x0010f82201007387 */ /* 0x0003e60000100a00 */
[C---:B------:R-:W-:Y:S01]  /*45950*/  IMAD.WIDE R18, R205.reuse, 0x4, R242 ;  /* 0x00000004cd127825 */ /* 0x040fe200078e02f2 */
[----:B------:R-:W2:Y:S04]  /*45960*/  LDL.LU.64 R246, [R1+0xfd0] ;  /* 0x000fd00001f67983 */ /* 0x000ea80000300a00 */
[----:B------:R1:W-:Y:S04]  /*45970*/  STL.64 [R1+0x1100], R20 ;  /* 0x0011001401007387 */ /* 0x0003e80000100a00 */
[----:B------:R-:W2:Y:S04]  /*45980*/  LDL.LU.64 R230, [R1+0xfc0] ;  /* 0x000fc00001e67983 */ /* 0x000ea80000300a00 */
[----:B------:R1:W-:Y:S04]  /*45990*/  STL.64 [R1+0x1138], R18 ;  /* 0x0011381201007387 */ /* 0x0003e80000100a00 */
[----:B------:R-:W2:Y:S04]  /*459a0*/  LDL.LU.64 R214, [R1+0xfb8] ;  /* 0x000fb80001d67983 */ /* 0x000ea80000300a00 */
[----:B------:R-:W2:Y:S04]  /*459b0*/  LDL.LU.64 R196, [R1+0xf90] ;  /* 0x000f900001c47983 */ /* 0x000ea80000300a00 */
[----:B------:R-:W2:Y:S04]  /*459c0*/  LDL.LU.64 R180, [R1+0xf80] ;  /* 0x000f800001b47983 */ /* 0x000ea80000300a00 */
[----:B------:R-:W2:Y:S04]  /*459d0*/  LDL.LU.64 R164, [R1+0xf68] ;  /* 0x000f680001a47983 */ /* 0x000ea80000300a00 */
[----:B----4-:R-:W4:Y:S04]  /*459e0*/  LDL.LU.64 R148, [R1+0xf60] ;  /* 0x000f600001947983 */ /* 0x010f280000300a00 */
[----:B-1----:R-:W4:Y:S04]  /*459f0*/  LDL.LU.64 R132, [R1+0xf40] ;  /* 0x000f400001847983 */ /* 0x002f280000300a00 */
        /* <DEDUP_REMOVED lines=16> */
[----:B---3--:R-:W3:Y:S04]  /*45b00*/  LDL.LU.64 R52, [R1+0xdd0] ;  /* 0x000dd00001347983 */ /* 0x008ee80000300a00 */
[----:B------:R-:W3:Y:S04]  /*45b10*/  LDL.LU.64 R50, [R1+0xda0] ;  /* 0x000da00001327983 */ /* 0x000ee80000300a00 */
[----:B------:R-:W3:Y:S04]  /*45b20*/  LDL.LU.64 R36, [R1+0xd90] ;  /* 0x000d900001247983 */ /* 0x000ee80000300a00 */
[----:B------:R-:W3:Y:S04]  /*45b30*/  LDL.LU.64 R34, [R1+0xd60] ;  /* 0x000d600001227983 */ /* 0x000ee80000300a00 */
[----:B------:R-:W3:Y:S04]  /*45b40*/  LDL.LU.64 R20, [R1+0xd50] ;  /* 0x000d500001147983 */ /* 0x000ee80000300a00 */
[----:B------:R-:W3:Y:S04]  /*45b50*/  LDL.LU.64 R18, [R1+0xc88] ;  /* 0x000c880001127983 */ /* 0x000ee80000300a00 */
[----:B------:R-:W3:Y:S01]  /*45b60*/  LDL.LU.64 R242, [R1+0xc78] ;  /* 0x000c780001f27983 */ /* 0x000ee20000300a00 */
[----:B--2---:R-:W-:-:S05]  /*45b70*/  IMAD.WIDE R246, R205, 0x4, R246 ;  /* 0x00000004cdf67825 */ /* 0x004fca00078e02f6 */
        /* <DEDUP_REMOVED lines=10> */
[C---:B----4-:R-:W-:Y:S01]  /*45c20*/  IMAD.WIDE R180, R205.reuse, 0x4, R148 ;  /* 0x00000004cdb47825 */ /* 0x050fe200078e0294 */
[----:B------:R1:W-:Y:S03]  /*45c30*/  STL.64 [R1+0x11f8], R164 ;  /* 0x0011f8a401007387 */ /* 0x0003e60000100a00 */
[C---:B------:R-:W-:Y:S01]  /*45c40*/  IMAD.WIDE R148, R205.reuse, 0x4, R132 ;  /* 0x00000004cd947825 */ /* 0x040fe200078e0284 */
[----:B------:R-:W-:Y:S03]  /*45c50*/  STL.64 [R1+0x1200], R180 ;  /* 0x001200b401007387 */ /* 0x000fe60000100a00 */
[C---:B------:R-:W-:Y:S01]  /*45c60*/  IMAD.WIDE R132, R205.reuse, 0x4, R228 ;  /* 0x00000004cd847825 */ /* 0x040fe200078e02e4 */
[----:B------:R2:W-:Y:S03]  /*45c70*/  STL.64 [R1+0x1238], R148 ;  /* 0x0012389401007387 */ /* 0x0005e60000100a00 */
[----:B-1----:R-:W-:-:S05]  /*45c80*/  IMAD.WIDE R164, R205, 0x4, R244 ;  /* 0x00000004cda47825 */ /* 0x002fca00078e02f4 */
[----:B------:R1:W-:Y:S01]  /*45c90*/  STL.64 [R1+0x1240], R164 ;  /* 0x001240a401007387 */ /* 0x0003e20000100a00 */
[----:B--2---:R-:W-:-:S03]  /*45ca0*/  IMAD.WIDE R148, R205, 0x4, R212 ;  /* 0x00000004cd947825 */ /* 0x004fc600078e02d4 */
[----:B------:R2:W-:Y:S04]  /*45cb0*/  STL.64 [R1+0x1278], R132 ;  /* 0x0012788401007387 */ /* 0x0005e80000100a00 */
[----:B------:R4:W-:Y:S01]  /*45cc0*/  STL.64 [R1+0x1280], R148 ;  /* 0x0012809401007387 */ /* 0x0009e20000100a00 */
[----:B-1----:R-:W-:-:S04]  /*45cd0*/  IMAD.WIDE R164, R205, 0x4, R194 ;  /* 0x00000004cda47825 */ /* 0x002fc800078e02c2 */
[C---:B--2---:R-:W-:Y:S01]  /*45ce0*/  IMAD.WIDE R132, R205.reuse, 0x4, R178 ;  /* 0x00000004cd847825 */ /* 0x044fe200078e02b2 */
[----:B------:R-:W-:Y:S03]  /*45cf0*/  STL.64 [R1+0x12b8], R164 ;  /* 0x0012b8a401007387 */ /* 0x000fe60000100a00 */
[C---:B----4-:R-:W-:Y:S01]  /*45d00*/  IMAD.WIDE R148, R205.reuse, 0x4, R162 ;  /* 0x00000004cd947825 */ /* 0x050fe200078e02a2 */
        /* <DEDUP_REMOVED lines=34> */
[----:B------:R-:W3:Y:S04]  /*45f30*/  LDL.LU.64 R246, [R1+0x6d8] ;  /* 0x0006d80001f67983 */ /* 0x000ee80000300a00 */
[----:B------:R1:W-:Y:S04]  /*45f40*/  STL.64 [R1+0x14f8], R20 ;  /* 0x0014f81401007387 */ /* 0x0003e80000100a00 */
[----:B------:R-:W3:Y:S04]  /*45f50*/  LDL.LU.64 R230, [R1+0x6c8] ;  /* 0x0006c80001e67983 */ /* 0x000ee80000300a00 */
[----:B------:R1:W-:Y:S04]  /*45f60*/  STL.64 [R1+0x1500], R18 ;  /* 0x0015001201007387 */ /* 0x0003e80000100a00 */
[----:B------:R-:W3:Y:S04]  /*45f70*/  LDL.LU.64 R214, [R1+0x678] ;  /* 0x0006780001d67983 */ /* 0x000ee80000300a00 */
[----:B------:R-:W3:Y:S04]  /*45f80*/  LDL.LU.64 R196, [R1+0x2e8] ;  /* 0x0002e80001c47983 */ /* 0x000ee80000300a00 */
[----:B------:R-:W3:Y:S04]  /*45f90*/  LDL.LU.64 R180, [R1+0x2e0] ;  /* 0x0002e00001b47983 */ /* 0x000ee80000300a00 */
[----:B------:R-:W3:Y:S04]  /*45fa0*/  LDL.LU.64 R164, [R1+0x2b8] ;  /* 0x0002b80001a47983 */ /* 0x000ee80000300a00 */
[----:B--2---:R-:W2:Y:S04]  /*45fb0*/  LDL.LU.64 R148, [R1+0x2b0] ;  /* 0x0002b00001947983 */ /* 0x004ea80000300a00 */
[----:B-1----:R-:W2:Y:S04]  /*45fc0*/  LDL.LU.64 R132, [R1+0x288] ;  /* 0x0002880001847983 */ /* 0x002ea80000300a00 */
[----:B------:R-:W2:Y:S04]  /*45fd0*/  LDL.LU.64 R244, [R1+0x280] ;  /* 0x0002800001f47983 */ /* 0x000ea80000300a00 */
[----:B------:R-:W2:Y:S04]  /*45fe0*/  LDL.LU.64 R228, [R1+0x268] ;  /* 0x0002680001e47983 */ /* 0x000ea80000300a00 */
[----:B------:R-:W2:Y:S04]  /*45ff0*/  LDL.LU.64 R212, [R1+0x260] ;  /* 0x0002600001d47983 */ /* 0x000ea80000300a00 */
[----:B------:R-:W2:Y:S04]  /*46000*/  LDL.LU.64 R194, [R1+0x258] ;  /* 0x0002580001c27983 */ /* 0x000ea80000300a00 */
[----:B------:R-:W2:Y:S04]  /*46010*/  LDL.LU.64 R178, [R1+0x250] ;  /* 0x0002500001b27983 */ /* 0x000ea80000300a00 */
[----:B------:R-:W2:Y:S04]  /*46020*/  LDL.LU.64 R162, [R1+0x248] ;  /* 0x0002480001a27983 */ /* 0x000ea80000300a00 */
[----:B------:R-:W2:Y:S04]  /*46030*/  LDL.LU.64 R146, [R1+0x240] ;  /* 0x0002400001927983 */ /* 0x000ea80000300a00 */
[----:B----4-:R-:W4:Y:S04]  /*46040*/  LDL.LU.64 R130, [R1+0x238] ;  /* 0x0002380001827983 */ /* 0x010f280000300a00 */
        /* <DEDUP_REMOVED lines=14> */
[----:B------:R-:W4:Y:S01]  /*46130*/  LDL.LU.64 R242, [R1+0x1850] ;  /* 0x0018500001f27983 */ /* 0x000f220000300a00 */
[----:B---3--:R-:W-:-:S05]  /*46140*/  IMAD.WIDE R246, R205, 0x4, R246 ;  /* 0x00000004cdf67825 */ /* 0x008fca00078e02f6 */
        /* <DEDUP_REMOVED lines=10> */
[C---:B--2---:R-:W-:Y:S01]  /*461f0*/  IMAD.WIDE R180, R205.reuse, 0x4, R148 ;  /* 0x00000004cdb47825 */ /* 0x044fe200078e0294 */
        /* <DEDUP_REMOVED lines=13> */
[C---:B---3--:R-:W-:Y:S01]  /*462d0*/  IMAD.WIDE R148, R205.reuse, 0x4, R162 ;  /* 0x00000004cd947825 */ /* 0x048fe200078e02a2 */
[----:B------:R4:W-:Y:S03]  /*462e0*/  STL.64 [R1+0x18d0], R132 ;  /* 0x0018d08401007387 */ /* 0x0009e60000100a00 */
[C---:B------:R-:W-:Y:S01]  /*462f0*/  IMAD.WIDE R146, R205.reuse, 0x4, R146 ;  /* 0x00000004cd927825 */ /* 0x040fe200078e0292 */
[----:B------:R1:W-:Y:S04]  /*46300*/  STL.64 [R1+0x18d8], R148 ;  /* 0x0018d89401007387 */ /* 0x0003e80000100a00 */
[----:B------:R-:W-:Y:S01]  /*46310*/  STL.64 [R1+0x18e0], R146 ;  /* 0x0018e09201007387 */ /* 0x000fe20000100a00 */
[----:B----4-:R-:W-:-:S04]  /*46320*/  IMAD.WIDE R132, R205, 0x4, R130 ;  /* 0x00000004cd847825 */ /* 0x010fc800078e0282 */
        /* <DEDUP_REMOVED lines=29> */
[----:B------:R-:W4:Y:S04]  /*46500*/  LDL.LU.64 R246, [R1+0x1848] ;  /* 0x0018480001f67983 */ /* 0x000f280000300a00 */
[----:B------:R1:W-:Y:S04]  /*46510*/  STL.64 [R1+0x2e0], R20 ;  /* 0x0002e01401007387 */ /* 0x0003e80000100a00 */
[----:B------:R-:W4:Y:S04]  /*46520*/  LDL.LU.64 R230, [R1+0x1840] ;  /* 0x0018400001e67983 */ /* 0x000f280000300a00 */
[----:B------:R1:W-:Y:S04]  /*46530*/  STL.64 [R1+0x2b8], R18 ;  /* 0x0002b81201007387 */ /* 0x0003e80000100a00 */
[----:B------:R-:W4:Y:S04]  /*46540*/  LDL.LU.64 R214, [R1+0x1838] ;  /* 0x0018380001d67983 */ /* 0x000f280000300a00 */
[----:B------:R-:W4:Y:S04]  /*46550*/  LDL.LU.64 R196, [R1+0x1830] ;  /* 0x0018300001c47983 */ /* 0x000f280000300a00 */
[----:B------:R-:W4:Y:S04]  /*46560*/  LDL.LU.64 R180, [R1+0x1828] ;  /* 0x0018280001b47983 */ /* 0x000f280000300a00 */
[----:B------:R-:W4:Y:S04]  /*46570*/  LDL.LU.64 R164, [R1+0x1820] ;  /* 0x0018200001a47983 */ /* 0x000f280000300a00 */
[----:B-1----:R-:W4:Y:S04]  /*46580*/  LDL.LU.64 R148, [R1+0x1818] ;  /* 0x0018180001947983 */ /* 0x002f280000300a00 */
[----:B--2---:R-:W2:Y:S04]  /*46590*/  LDL.LU.64 R132, [R1+0x1810] ;  /* 0x0018100001847983 */ /* 0x004ea80000300a00 */
[----:B------:R-:W2:Y:S04]  /*465a0*/  LDL.LU.64 R244, [R1+0x1808] ;  /* 0x0018080001f47983 */ /* 0x000ea80000300a00 */
[----:B------:R-:W2:Y:S04]  /*465b0*/  LDL.LU.64 R228, [R1+0x1800] ;  /* 0x0018000001e47983 */ /* 0x000ea80000300a00 */
[----:B------:R-:W2:Y:S04]  /*465c0*/  LDL.LU.64 R212, [R1+0x17f8] ;  /* 0x0017f80001d47983 */ /* 0x000ea80000300a00 */
[----:B------:R-:W2:Y:S04]  /*465d0*/  LDL.LU.64 R194, [R1+0x17f0] ;  /* 0x0017f00001c27983 */ /* 0x000ea80000300a00 */
[----:B------:R-:W2:Y:S04]  /*465e0*/  LDL.LU.64 R178, [R1+0x17e8] ;  /* 0x0017e80001b27983 */ /* 0x000ea80000300a00 */
[----:B------:R-:W2:Y:S04]  /*465f0*/  LDL.LU.64 R162, [R1+0x17e0] ;  /* 0x0017e00001a27983 */ /* 0x000ea80000300a00 */
[----:B------:R-:W2:Y:S04]  /*46600*/  LDL.LU.64 R146, [R1+0x17d8] ;  /* 0x0017d80001927983 */ /* 0x000ea80000300a00 */
[----:B---3--:R-:W3:Y:S04]  /*46610*/  LDL.LU.64 R130, [R1+0x17d0] ;  /* 0x0017d00001827983 */ /* 0x008ee80000300a00 */
        /* <DEDUP_REMOVED lines=28> */
[C---:B--2---:R-:W-:Y:S01]  /*467e0*/  IMAD.WIDE R148, R205.reuse, 0x4, R132 ;  /* 0x00000004cd947825 */ /* 0x044fe200078e0284 */
        /* <DEDUP_REMOVED lines=16> */
[----:B---3--:R-:W-:-:S04]  /*468f0*/  IMAD.WIDE R132, R205, 0x4, R130 ;  /* 0x00000004cd847825 */ /* 0x008fc800078e0282 */
        /* <DEDUP_REMOVED lines=555> */
[----:B------:R-:W-:Y:S04]  /*48bb0*/  STL.64 [R1+0x16c8], R148 ;  /* 0x0016c89401007387 */ /* 0x000fe80000100a00 */
[----:B------:R-:W-:Y:S01]  /*48bc0*/  STL.64 [R1+0x16d0], R146 ;  /* 0x0016d09201007387 */ /* 0x000fe20000100a00 */
[----:B---3--:R-:W-:-:S04]  /*48bd0*/  IMAD.WIDE R132, R205, 0x4, R130 ;  /* 0x00000004cd847825 */ /* 0x008fc800078e0282 */
        /* <DEDUP_REMOVED lines=28> */
[----:B------:R-:W-:-:S02]  /*48da0*/  IMAD.WIDE R20, R205, 0x4, R242 ;  /* 0x00000004cd147825 */ /* 0x000fc400078e02f2 */
[----:B------:R-:W2:Y:S04]  /*48db0*/  LDL.LU.64 R242, [R1+0x3f0] ;  /* 0x0003f00001f27983 */ /* 0x000ea80000300a00 */
[----:B------:R1:W-:Y:S04]  /*48dc0*/  STL.64 [R1+0x1768], R18 ;  /* 0x0017681201007387 */ /* 0x0003e80000100a00 */
[----:B-1----:R-:W3:Y:S04]  /*48dd0*/  LDL.LU.64 R18, [R1+0x3c8] ;  /* 0x0003c80001127983 */ /* 0x002ee80000300a00 */
[----:B------:R1:W-:Y:S04]  /*48de0*/  STL.64 [R1+0x1770], R20 ;  /* 0x0017701401007387 */ /* 0x0003e80000100a00 */
        /* <DEDUP_REMOVED lines=29> */
[----:B-----5:R-:W-:-:S04]  /*48fc0*/  IMAD.WIDE R6, R205, 0x4, R6 ;  /* 0x00000004cd067825 */ /* 0x020fc800078e0206 */
[----:B------:R-:W-:-:S04]  /*48fd0*/  IMAD.WIDE R22, R205, 0x4, R22 ;  /* 0x00000004cd167825 */ /* 0x000fc800078e0216 */
[----:B--2---:R-:W-:-:S05]  /*48fe0*/  IMAD.WIDE R242, R205, 0x4, R242 ;  /* 0x00000004cdf27825 */ /* 0x004fca00078e02f2 */
[----:B------:R1:W-:Y:S01]  /*48ff0*/  STL.64 [R1+0x1788], R242 ;  /* 0x001788f201007387 */ /* 0x0003e20000100a00 */
[----:B---3--:R-:W-:-:S03]  /*49000*/  IMAD.WIDE R18, R205, 0x4, R18 ;  /* 0x00000004cd127825 */ /* 0x008fc600078e0212 */
[----:B-1----:R-:W2:Y:S04]  /*49010*/  LDL.LU.64 R242, [R1+0x2b70] ;  /* 0x002b700001f27983 */ /* 0x002ea80000300a00 */
[----:B------:R1:W-:Y:S01]  /*49020*/  STL.64 [R1+0x1790], R18 ;  /* 0x0017901201007387 */ /* 0x0003e20000100a00 */
[----:B----4-:R-:W-:-:S03]  /*49030*/  IMAD.WIDE R20, R205, 0x4, R20 ;  /* 0x00000004cd147825 */ /* 0x010fc600078e0214 */
[----:B-1----:R-:W3:Y:S01]  /*49040*/  LDL.LU.64 R18, [R1+0x2b68] ;  /* 0x002b680001127983 */ /* 0x002ee20000300a00 */
[----:B------:R-:W-:-:S03]  /*49050*/  IMAD.WIDE R34, R205, 0x4, R34 ;  /* 0x00000004cd227825 */ /* 0x000fc600078e0222 */
[----:B------:R1:W-:Y:S01]  /*49060*/  STL.64 [R1+0x1798], R20 ;  /* 0x0017981401007387 */ /* 0x0003e20000100a00 */
[----:B------:R-:W-:-:S04]  /*49070*/  IMAD.WIDE R36, R205, 0x4, R36 ;  /* 0x00000004cd247825 */ /* 0x000fc800078e0224 */
[C---:B------:R-:W-:Y:S01]  /*49080*/  IMAD.WIDE R50, R205.reuse, 0x4, R50 ;  /* 0x00000004cd327825 */ /* 0x040fe200078e0232 */
[----:B-1----:R-:W4:Y:S03]  /*49090*/  LDL.LU.64 R20, [R1+0x2b60] ;  /* 0x002b600001147983 */ /* 0x002f260000300a00 */
[C---:B------:R-:W-:Y:S01]  /*490a0*/  IMAD.WIDE R52, R205.reuse, 0x4, R52 ;  /* 0x00000004cd347825 */ /* 0x040fe200078e0234 */
[----:B------:R1:W-:Y:S03]  /*490b0*/  STL.64 [R1+0x17a0], R34 ;  /* 0x0017a02201007387 */ /* 0x0003e60000100a00 */
[----:B------:R-:W-:-:S04]  /*490c0*/  IMAD.WIDE R66, R205, 0x4, R66 ;  /* 0x00000004cd427825 */ /* 0x000fc800078e0242 */
[C---:B------:R-:W-:Y:S01]  /*490d0*/  IMAD.WIDE R68, R205.reuse, 0x4, R68 ;  /* 0x00000004cd447825 */ /* 0x040fe200078e0244 */
[----:B-1----:R-:W2:Y:S04]  /*490e0*/  LDL.LU.64 R34, [R1+0x2b58] ;  /* 0x002b580001227983 */ /* 0x002ea80000300a00 */
[----:B------:R1:W-:Y:S01]  /*490f0*/  STL.64 [R1+0x17a8], R36 ;  /* 0x0017a82401007387 */ /* 0x0003e20000100a00 */
[----:B------:R-:W-:-:S04]  /*49100*/  IMAD.WIDE R82, R205, 0x4, R82 ;  /* 0x00000004cd527825 */ /* 0x000fc800078e0252 */
[C---:B------:R-:W-:Y:S01]  /*49110*/  IMAD.WIDE R84, R205.reuse, 0x4, R84 ;  /* 0x00000004cd547825 */ /* 0x040fe200078e0254 */
[----:B-1----:R-:W2:Y:S04]  /*49120*/  LDL.LU.64 R36, [R1+0x2b50] ;  /* 0x002b500001247983 */ /* 0x002ea80000300a00 */
[----:B------:R1:W-:Y:S01]  /*49130*/  STL.64 [R1+0x17b0], R50 ;  /* 0x0017b03201007387 */ /* 0x0003e20000100a00 */
[----:B------:R-:W-:-:S03]  /*49140*/  IMAD.WIDE R98, R205, 0x4, R98 ;  /* 0x00000004cd627825 */ /* 0x000fc600078e0262 */
        /* <DEDUP_REMOVED lines=70> */
[----:B------:R1:W-:Y:S02]  /*495b0*/  STL.64 [R1+0x2240], R6 ;  /* 0x0022400601007387 */ /* 0x0003e40000100a00 */
[----:B-1----:R-:W-:-:S02]  /*495c0*/  IMAD.WIDE R6, R205, 0x4, R38 ;  /* 0x00000004cd067825 */ /* 0x002fc400078e0226 */
[----:B------:R-:W2:Y:S04]  /*495d0*/  LDL.LU.64 R38, [R1+0x10] ;  /* 0x0000100001267983 */ /* 0x000ea80000300a00 */
[----:B------:R1:W-:Y:S04]  /*495e0*/  STL.64 [R1+0x2238], R22 ;  /* 0x0022381601007387 */ /* 0x0003e80000100a00 */
[----:B------:R3:W-:Y:S01]  /*495f0*/  STL.64 [R1+0x2230], R6 ;  /* 0x0022300601007387 */ /* 0x0007e20000100a00 */
[----:B-1----:R-:W-:-:S04]  /*49600*/  IMAD.WIDE R22, R205, 0x4, R54 ;  /* 0x00000004cd167825 */ /* 0x002fc800078e0236 */
[C---:B---3--:R-:W-:Y:S01]  /*49610*/  IMAD.WIDE R6, R205.reuse, 0x4, R70 ;  /* 0x00000004cd067825 */ /* 0x048fe200078e0246 */
[----:B------:R1:W-:Y:S03]  /*49620*/  STL.64 [R1+0x2228], R22 ;  /* 0x0022281601007387 */ /* 0x0003e60000100a00 */
[C---:B------:R-:W-:Y:S01]  /*49630*/  IMAD.WIDE R54, R205.reuse, 0x4, R86 ;  /* 0x00000004cd367825 */ /* 0x040fe200078e0256 */
[----:B------:R3:W-:Y:S04]  /*49640*/  STL.64 [R1+0x2220], R6 ;  /* 0x0022200601007387 */ /* 0x0007e80000100a00 */
[----:B------:R-:W-:Y:S01]  /*49650*/  STL.64 [R1+0x2218], R54 ;  /* 0x0022183601007387 */ /* 0x000fe20000100a00 */
[----:B-1----:R-:W-:-:S04]  /*49660*/  IMAD.WIDE R22, R205, 0x4, R102 ;  /* 0x00000004cd167825 */ /* 0x002fc800078e0266 */
[C---:B---3--:R-:W-:Y:S02]  /*49670*/  IMAD.WIDE R6, R205.reuse, 0x4, R118 ;  /* 0x00000004cd067825 */ /* 0x048fe400078e0276 */
[----:B------:R-:W3:Y:S04]  /*49680*/  LDL.LU.64 R118, [R1+0x50] ;  /* 0x0000500001767983 */ /* 0x000ee80000300a00 */
[----:B------:R1:W-:Y:S04]  /*49690*/  STL.64 [R1+0x2210], R22 ;  /* 0x0022101601007387 */ /* 0x0003e80000100a00 */
[----:B------:R4:W-:Y:S01]  /*496a0*/  STL.64 [R1+0x2208], R6 ;  /* 0x0022080601007387 */ /* 0x0009e20000100a00 */
[----:B-1----:R-:W-:-:S03]  /*496b0*/  IMAD.WIDE R22, R205, 0x4, R134 ;  /* 0x00000004cd167825 */ /* 0x002fc600078e0286 */
[----:B------:R-:W3:Y:S01]  /*496c0*/  LDL.LU.64 R134, [R1+0x90] ;  /* 0x0000900001867983 */ /* 0x000ee20000300a00 */
[----:B----4-:R-:W-:-:S03]  /*496d0*/  IMAD.WIDE R6, R205, 0x4, R150 ;  /* 0x00000004cd067825 */ /* 0x010fc600078e0296 */
[----:B------:R1:W-:Y:S04]  /*496e0*/  STL.64 [R1+0x2200], R22 ;  /* 0x0022001601007387 */ /* 0x0003e80000100a00 */
[----:B------:R-:W4:Y:S04]  /*496f0*/  LDL.LU.64 R150, [R1+0xd0] ;  /* 0x0000d00001967983 */ /* 0x000f280000300a00 */
[----:B------:R1:W-:Y:S02]  /*49700*/  STL.64 [R1+0x21f8], R6 ;  /* 0x0021f80601007387 */ /* 0x0003e40000100a00 */
[----:B-1----:R-:W-:-:S02]  /*49710*/  IMAD.WIDE R22, R205, 0x4, R166 ;  /* 0x00000004cd167825 */ /* 0x002fc400078e02a6 */
[----:B------:R-:W3:Y:S04]  /*49720*/  LDL.LU.64 R166, [R1+0x110] ;  /* 0x0001100001a67983 */ /* 0x000ee80000300a00 */
[----:B------:R1:W-:Y:S01]  /*49730*/  STL.64 [R1+0x21f0], R22 ;  /* 0x0021f01601007387 */ /* 0x0003e20000100a00 */
[----:B------:R-:W-:-:S03]  /*49740*/  IMAD.WIDE R6, R205, 0x4, R182 ;  /* 0x00000004cd067825 */ /* 0x000fc600078e02b6 */
[----:B------:R-:W3:Y:S04]  /*49750*/  LDL.LU.64 R182, [R1+0x150] ;  /* 0x0001500001b67983 */ /* 0x000ee80000300a00 */
[----:B------:R-:W4:Y:S04]  /*49760*/  LDL.LU.64 R102, [R1+0x148] ;  /* 0x0001480001667983 */ /* 0x000f280000300a00 */
[----:B------:R1:W-:Y:S04]  /*49770*/  STL.64 [R1+0x21e8], R6 ;  /* 0x0021e80601007387 */ /* 0x0003e80000100a00 */
[----:B------:R-:W4:Y:S04]  /*49780*/  LDL.LU.64 R86, [R1+0x108] ;  /* 0x0001080001567983 */ /* 0x000f280000300a00 */
[----:B-1----:R-:W4:Y:S04]  /*49790*/  LDL.LU.64 R22, [R1+0xc8] ;  /* 0x0000c80001167983 */ /* 0x002f280000300a00 */
[----:B------:R-:W4:Y:S01]  /*497a0*/  LDL.LU.64 R6, [R1+0x88] ;  /* 0x0000880001067983 */ /* 0x000f220000300a00 */
[----:B------:R-:W-:-:S04]  /*497b0*/  IMAD.WIDE R54, R205, 0x4, R198 ;  /* 0x00000004cd367825 */ /* 0x000fc800078e02c6 */
[C---:B------:R-:W-:Y:S01]  /*497c0*/  IMAD.WIDE R198, R205.reuse, 0x4, R216 ;  /* 0x00000004cdc67825 */ /* 0x040fe200078e02d8 */
[----:B------:R1:W-:Y:S04]  /*497d0*/  STL.64 [R1+0x21e0], R54 ;  /* 0x0021e03601007387 */ /* 0x0003e80000100a00 */
[----:B------:R-:W4:Y:S01]  /*497e0*/  LDL.LU.64 R70, [R1+0x48] ;  /* 0x0000480001467983 */ /* 0x000f220000300a00 */
[----:B------:R-:W-:-:S03]  /*497f0*/  IMAD.WIDE R216, R205, 0x4, R232 ;  /* 0x00000004cdd87825 */ /* 0x000fc600078e02e8 */
[----:B-1----:R-:W4:Y:S04]  /*49800*/  LDL.LU.64 R54, [R1+0x8] ;  /* 0x0000080001367983 */ /* 0x002f280000300a00 */
[----:B------:R3:W-:Y:S04]  /*49810*/  STL.64 [R1+0x21d8], R198 ;  /* 0x0021d8c601007387 */ /* 0x0007e80000100a00 */
[----:B------:R-:W-:Y:S01]  /*49820*/  STL.64 [R1+0x21d0], R216 ;  /* 0x0021d0d801007387 */ /* 0x000fe20000100a00 */
[----:B--2---:R-:W-:-:S04]  /*49830*/  IMAD.WIDE R38, R205, 0x4, R38 ;  /* 0x00000004cd267825 */ /* 0x004fc800078e0226 */
[----:B---3--:R-:W-:-:S04]  /*49840*/  IMAD.WIDE R198, R205, 0x4, R182 ;  /* 0x00000004cdc67825 */ /* 0x008fc800078e02b6 */
[C---:B------:R-:W-:Y:S01]  /*49850*/  IMAD.WIDE R182, R205.reuse, 0x4, R166 ;  /* 0x00000004cdb67825 */ /* 0x040fe200078e02a6 */
[----:B------:R-:W-:Y:S03]  /*49860*/  STL.64 [R1+0x150], R198 ;  /* 0x000150c601007387 */ /* 0x000fe60000100a00 */
[C---:B----4-:R-:W-:Y:S01]  /*49870*/  IMAD.WIDE R166, R205.reuse, 0x4, R150 ;  /* 0x00000004cda67825 */ /* 0x050fe200078e0296 */
        /* <DEDUP_REMOVED lines=12> */
[----:B-1----:R-:W-:-:S05]  /*49940*/  IMAD.WIDE R38, R205, 0x4, R40 ;  /* 0x00000004cd267825 */ /* 0x002fca00078e0228 */
[----:B------:R1:W-:Y:S01]  /*49950*/  STL.64 [R1+0x2198], R38 ;  /* 0x0021982601007387 */ /* 0x0003e20000100a00 */
[----:B--2---:R-:W-:-:S03]  /*49960*/  IMAD.WIDE R8, R205, 0x4, R72 ;  /* 0x00000004cd087825 */ /* 0x004fc600078e0248 */
[----:B------:R2:W-:Y:S04]  /*49970*/  STL.64 [R1+0x2190], R24 ;  /* 0x0021901801007387 */ /* 0x0005e80000100a00 */
[----:B------:R3:W-:Y:S01]  /*49980*/  STL.64 [R1+0x2188], R8 ;  /* 0x0021880801007387 */ /* 0x0007e20000100a00 */
[----:B-1----:R-:W-:-:S04]  /*49990*/  IMAD.WIDE R38, R205, 0x4, R88 ;  /* 0x00000004cd267825 */ /* 0x002fc800078e0258 */
[C---:B--2---:R-:W-:Y:S01]  /*499a0*/  IMAD.WIDE R24, R205.reuse, 0x4, R104 ;  /* 0x00000004cd187825 */ /* 0x044fe200078e0268 */
[----:B------:R1:W-:Y:S03]  /*499b0*/  STL.64 [R1+0x2180], R38 ;  /* 0x0021802601007387 */ /* 0x0003e60000100a00 */
[C---:B---3--:R-:W-:Y:S01]  /*499c0*/  IMAD.WIDE R8, R205.reuse, 0x4, R120 ;  /* 0x00000004cd087825 */ /* 0x048fe200078e0278 */
[----:B------:R2:W-:Y:S04]  /*499d0*/  STL.64 [R1+0x2178], R24 ;  /* 0x0021781801007387 */ /* 0x0005e80000100a00 */
[----:B------:R3:W-:Y:S01]  /*499e0*/  STL.64 [R1+0x2170], R8 ;  /* 0x0021700801007387 */ /* 0x0007e20000100a00 */
[----:B-1----:R-:W-:-:S04]  /*499f0*/  IMAD.WIDE R38, R205, 0x4, R136 ;  /* 0x00000004cd267825 */ /* 0x002fc800078e0288 */
[C---:B--2---:R-:W-:Y:S01]  /*49a00*/  IMAD.WIDE R24, R205.reuse, 0x4, R152 ;  /* 0x00000004cd187825 */ /* 0x044fe200078e0298 */
[----:B------:R1:W-:Y:S03]  /*49a10*/  STL.64 [R1+0x2168], R38 ;  /* 0x0021682601007387 */ /* 0x0003e60000100a00 */
[C---:B---3--:R-:W-:Y:S01]  /*49a20*/  IMAD.WIDE R8, R205.reuse, 0x4, R168 ;  /* 0x00000004cd087825 */ /* 0x048fe200078e02a8 */
[----:B------:R-:W-:Y:S04]  /*49a30*/  STL.64 [R1+0x2160], R24 ;  /* 0x0021601801007387 */ /* 0x000fe80000100a00 */
[----:B------:R-:W-:Y:S01]  /*49a40*/  STL.64 [R1+0x2158], R8 ;  /* 0x0021580801007387 */ /* 0x000fe20000100a00 */
[----:B-1----:R-:W-:-:S05]  /*49a50*/  IMAD.WIDE R38, R205, 0x4, R184 ;  /* 0x00000004cd267825 */ /* 0x002fca00078e02b8 */
[----:B------:R1:W-:Y:S04]  /*49a60*/  STL.64 [R1+0x2150], R38 ;  /* 0x0021502601007387 */ /* 0x0003e80000100a00 */
[----:B-1----:R-:W2:Y:S01]  /*49a70*/  LDL.LU.64 R38, [R1+0x180] ;  /* 0x0001800001267983 */ /* 0x002ea20000300a00 */
[----:B------:R-:W-:-:S04]  /*49a80*/  IMAD.WIDE R24, R205, 0x4, R200 ;  /* 0x00000004cd187825 */ /* 0x000fc800078e02c8 */
[C---:B------:R-:W-:Y:S01]  /*49a90*/  IMAD.WIDE R8, R205.reuse, 0x4, R218 ;  /* 0x00000004cd087825 */ /* 0x040fe200078e02da */
[----:B------:R1:W-:Y:S03]  /*49aa0*/  STL.64 [R1+0x2148], R24 ;  /* 0x0021481801007387 */ /* 0x0003e60000100a00 */
[C---:B------:R-:W-:Y:S01]  /*49ab0*/  IMAD.WIDE R40, R205.reuse, 0x4, R102 ;  /* 0x00000004cd287825 */ /* 0x040fe200078e0266 */
[----:B------:R3:W-:Y:S03]  /*49ac0*/  STL.64 [R1+0x2140], R8 ;  /* 0x0021400801007387 */ /* 0x0007e60000100a00 */
[----:B-1----:R-:W-:-:S05]  /*49ad0*/  IMAD.WIDE R24, R205, 0x4, R234 ;  /* 0x00000004cd187825 */ /* 0x002fca00078e02ea */
[----:B------:R1:W-:Y:S01]  /*49ae0*/  STL.64 [R1+0x2138], R24 ;  /* 0x0021381801007387 */ /* 0x0003e20000100a00 */
[----:B---3--:R-:W-:-:S03]  /*49af0*/  IMAD.WIDE R8, R205, 0x4, R86 ;  /* 0x00000004cd087825 */ /* 0x008fc600078e0256 */
[----:B------:R-:W-:Y:S01]  /*49b00*/  STL.64 [R1+0x110], R40 ;  /* 0x0001102801007387 */ /* 0x000fe20000100a00 */
[----:B-1----:R-:W-:-:S03]  /*49b10*/  IMAD.WIDE R24, R205, 0x4, R22 ;  /* 0x00000004cd187825 */ /* 0x002fc600078e0216 */
        /* <DEDUP_REMOVED lines=10> */
[----:B------:R-:W4:Y:S04]  /*49bc0*/  LDL.LU.64 R182, [R1+0x80] ;  /* 0x0000800001b67983 */ /* 0x000f280000300a00 */
[----:B------:R1:W-:Y:S01]  /*49bd0*/  STL.64 [R1+0x2118], R8 ;  /* 0x0021180801007387 */ /* 0x0003e20000100a00 */
[----:B------:R-:W-:-:S03]  /*49be0*/  IMAD.WIDE R24, R205, 0x4, R10 ;  /* 0x00000004cd187825 */ /* 0x000fc600078e020a */
[----:B------:R-:W4:Y:S01]  /*49bf0*/  LDL.LU.64 R166, [R1+0x40] ;  /* 0x0000400001a67983 */ /* 0x000f220000300a00 */
[----:B------:R-:W-:-:S03]  /*49c00*/  IMAD.WIDE R10, R205, 0x4, R26 ;  /* 0x00000004cd0a7825 */ /* 0x000fc600078e021a */
[----:B------:R-:W4:Y:S01]  /*49c10*/  LDL.LU.64 R150, [R1] ;  /* 0x0000000001967983 */ /* 0x000f220000300a00 */
[----:B-1----:R-:W-:-:S03]  /*49c20*/  IMAD.WIDE R8, R205, 0x4, R42 ;  /* 0x00000004cd087825 */ /* 0x002fc600078e022a */
[----:B------:R1:W-:Y:S04]  /*49c30*/  STL.64 [R1+0x2110], R24 ;  /* 0x0021101801007387 */ /* 0x0003e80000100a00 */
[----:B------:R1:W-:Y:S04]  /*49c40*/  STL.64 [R1+0x2108], R10 ;  /* 0x0021080a01007387 */ /* 0x0003e80000100a00 */
[----:B------:R1:W-:Y:S02]  /*49c50*/  STL.64 [R1+0x2100], R8 ;  /* 0x0021000801007387 */ /* 0x0003e40000100a00 */
[----:B-1----:R-:W-:-:S04]  /*49c60*/  IMAD.WIDE R24, R205, 0x4, R58 ;  /* 0x00000004cd187825 */ /* 0x002fc800078e023a */
[C---:B------:R-:W-:Y:S01]  /*49c70*/  IMAD.WIDE R10, R205.reuse, 0x4, R74 ;  /* 0x00000004cd0a7825 */ /* 0x040fe200078e024a */
[----:B------:R1:W-:Y:S03]  /*49c80*/  STL.64 [R1+0x20f8], R24 ;  /* 0x0020f81801007387 */ /* 0x0003e60000100a00 */
[C---:B------:R-:W-:Y:S01]  /*49c90*/  IMAD.WIDE R8, R205.reuse, 0x4, R90 ;  /* 0x00000004cd087825 */ /* 0x040fe200078e025a */
        /* <DEDUP_REMOVED lines=16> */
[----:B------:R-:W-:Y:S03]  /*49da0*/  STL.64 [R1+0x20b0], R24 ;  /* 0x0020b01801007387 */ /* 0x000fe60000100a00 */
[C---:B------:R-:W-:Y:S01]  /*49db0*/  IMAD.WIDE R8, R205.reuse, 0x4, R236 ;  /* 0x00000004cd087825 */ /* 0x040fe200078e02ec */
[----:B------:R-:W4:Y:S04]  /*49dc0*/  LDL.LU.64 R134, [R1+0x178] ;  /* 0x0001780001867983 */ /* 0x000f280000300a00 */
[----:B------:R-:W-:Y:S04]  /*49dd0*/  STL.64 [R1+0x20a8], R10 ;  /* 0x0020a80a01007387 */ /* 0x000fe80000100a00 */
[----:B------:R-:W4:Y:S04]  /*49de0*/  LDL.LU.64 R118, [R1+0x170] ;  /* 0x0001700001767983 */ /* 0x000f280000300a00 */
[----:B------:R2:W-:Y:S04]  /*49df0*/  STL.64 [R1+0x20a0], R8 ;  /* 0x0020a00801007387 */ /* 0x0005e80000100a00 */
[----:B------:R-:W4:Y:S04]  /*49e00*/  LDL.LU.64 R102, [R1+0x168] ;  /* 0x0001680001667983 */ /* 0x000f280000300a00 */
[----:B------:R-:W4:Y:S01]  /*49e10*/  LDL.LU.64 R86, [R1+0x160] ;  /* 0x0001600001567983 */ /* 0x000f220000300a00 */
[----:B--2---:R-:W-:-:S05]  /*49e20*/  IMAD.WIDE R8, R205, 0x4, R38 ;  /* 0x00000004cd087825 */ /* 0x004fca00078e0226 */
[----:B------:R1:W-:Y:S04]  /*49e30*/  STL.64 [R1+0xc8], R8 ;  /* 0x0000c80801007387 */ /* 0x0003e80000100a00 */
[----:B------:R-:W2:Y:S04]  /*49e40*/  LDL.LU.64 R70, [R1+0x138] ;  /* 0x0001380001467983 */ /* 0x000ea80000300a00 */
[----:B------:R-:W2:Y:S04]  /*49e50*/  LDL.LU.64 R54, [R1+0xf8] ;  /* 0x0000f80001367983 */ /* 0x000ea80000300a00 */
[----:B------:R-:W2:Y:S01]  /*49e60*/  LDL.LU.64 R38, [R1+0xb8] ;  /* 0x0000b80001267983 */ /* 0x000ea20000300a00 */
[----:B---3--:R-:W-:-:S05]  /*49e70*/  IMAD.WIDE R10, R205, 0x4, R22 ;  /* 0x00000004cd0a7825 */ /* 0x008fca00078e0216 */
[----:B------:R-:W-:Y:S04]  /*49e80*/  STL.64 [R1+0xd0], R10 ;  /* 0x0000d00a01007387 */ /* 0x000fe80000100a00 */
[----:B------:R-:W3:Y:S01]  /*49e90*/  LDL.LU.64 R22, [R1+0x78] ;  /* 0x0000780001167983 */ /* 0x000ee20000300a00 */
[----:B-1----:R-:W-:-:S03]  /*49ea0*/  IMAD.WIDE R8, R205, 0x4, R6 ;  /* 0x00000004cd087825 */ /* 0x002fc600078e0206 */
[----:B------:R-:W3:Y:S04]  /*49eb0*/  LDL.LU.64 R6, [R1+0x38] ;  /* 0x0000380001067983 */ /* 0x000ee80000300a00 */
[----:B------:R4:W-:Y:S01]  /*49ec0*/  STL.64 [R1+0xd8], R8 ;  /* 0x0000d80801007387 */ /* 0x0009e20000100a00 */
[----:B------:R-:W-:-:S04]  /*49ed0*/  IMAD.WIDE R12, R205, 0x4, R12 ;  /* 0x00000004cd0c7825 */ /* 0x000fc800078e020c */
[----:B----4-:R-:W-:-:S04]  /*49ee0*/  IMAD.WIDE R8, R205, 0x4, R198 ;  /* 0x00000004cd087825 */ /* 0x010fc800078e02c6 */
[C---:B------:R-:W-:Y:S01]  /*49ef0*/  IMAD.WIDE R24, R205.reuse, 0x4, R182 ;  /* 0x00000004cd187825 */ /* 0x040fe200078e02b6 */
[----:B------:R1:W-:Y:S03]  /*49f00*/  STL.64 [R1+0x2098], R8 ;  /* 0x0020980801007387 */ /* 0x0003e60000100a00 */
[C---:B------:R-:W-:Y:S01]  /*49f10*/  IMAD.WIDE R10, R205.reuse, 0x4, R166 ;  /* 0x00000004cd0a7825 */ /* 0x040fe200078e02a6 */
[----:B------:R-:W-:Y:S04]  /*49f20*/  STL.64 [R1+0x2090], R24 ;  /* 0x0020901801007387 */ /* 0x000fe80000100a00 */
[----:B------:R4:W-:Y:S01]  /*49f30*/  STL.64 [R1+0x2088], R10 ;  /* 0x0020880a01007387 */ /* 0x0009e20000100a00 */
[----:B-1----:R-:W-:-:S05]  /*49f40*/  IMAD.WIDE R8, R205, 0x4, R150 ;  /* 0x00000004cd087825 */ /* 0x002fca00078e0296 */
[----:B------:R1:W-:Y:S01]  /*49f50*/  STL.64 [R1+0x2080], R8 ;  /* 0x0020800801007387 */ /* 0x0003e20000100a00 */
[----:B----4-:R-:W-:-:S03]  /*49f60*/  IMAD.WIDE R10, R205, 0x4, R28 ;  /* 0x00000004cd0a7825 */ /* 0x010fc600078e021c */
[----:B------:R4:W-:Y:S04]  /*49f70*/  STL.64 [R1+0x2078], R12 ;  /* 0x0020780c01007387 */ /* 0x0009e80000100a00 */
[----:B------:R4:W-:Y:S01]  /*49f80*/  STL.64 [R1+0x2070], R10 ;  /* 0x0020700a01007387 */ /* 0x0009e20000100a00 */
[----:B-1----:R-:W-:-:S04]  /*49f90*/  IMAD.WIDE R8, R205, 0x4, R44 ;  /* 0x00000004cd087825 */ /* 0x002fc800078e022c */
[C---:B----4-:R-:W-:Y:S01]  /*49fa0*/  IMAD.WIDE R12, R205.reuse, 0x4, R60 ;  /* 0x00000004cd0c7825 */ /* 0x050fe200078e023c */
[----:B------:R1:W-:Y:S03]  /*49fb0*/  STL.64 [R1+0x2068], R8 ;  /* 0x0020680801007387 */ /* 0x0003e60000100a00 */
[C---:B------:R-:W-:Y:S01]  /*49fc0*/  IMAD.WIDE R10, R205.reuse, 0x4, R76 ;  /* 0x00000004cd0a7825 */ /* 0x040fe200078e024c */
        /* <DEDUP_REMOVED lines=18> */
[----:B------:R-:W-:Y:S03]  /*4a0f0*/  STL.64 [R1+0x2018], R12 ;  /* 0x0020180c01007387 */ /* 0x000fe60000100a00 */
[C---:B------:R-:W-:Y:S01]  /*4a100*/  IMAD.WIDE R206, R205.reuse, 0x4, R118 ;  /* 0x00000004cdce7825 */ /* 0x040fe200078e0276 */
[----:B------:R-:W-:Y:S03]  /*4a110*/  STL.64 [R1+0x2010], R10 ;  /* 0x0020100a01007387 */ /* 0x000fe60000100a00 */
[----:B-1----:R-:W-:-:S04]  /*4a120*/  IMAD.WIDE R8, R205, 0x4, R238 ;  /* 0x00000004cd087825 */ /* 0x002fc800078e02ee */
[C---:B------:R-:W-:Y:S01]  /*4a130*/  IMAD.WIDE R102, R205.reuse, 0x4, R102 ;  /* 0x00000004cd667825 */ /* 0x040fe200078e0266 */
[----:B------:R2:W-:Y:S04]  /*4a140*/  STL.64 [R1+0x2008], R8 ;  /* 0x0020080801007387 */ /* 0x0005e80000100a00 */
[----:B------:R-:W-:Y:S01]  /*4a150*/  STL.64 [R1+0x2a78], R206 ;  /* 0x002a78ce01007387 */ /* 0x000fe20000100a00 */
[----:B------:R-:W-:-:S03]  /*4a160*/  IMAD.WIDE R44, R205, 0x4, R86 ;  /* 0x00000004cd2c7825 */ /* 0x000fc600078e0256 */
[----:B------:R-:W-:Y:S01]  /*4a170*/  STL.64 [R1+0x40], R102 ;  /* 0x0000406601007387 */ /* 0x000fe20000100a00 */
[----:B------:R-:W-:-:S04]  /*4a180*/  IMAD.WIDE R202, R205, 0x4, R134 ;  /* 0x00000004cdca7825 */ /* 0x000fc800078e0286 */
[----:B--2---:R-:W-:-:S04]  /*4a190*/  IMAD.WIDE R8, R205, 0x4, R70 ;  /* 0x00000004cd087825 */ /* 0x004fc800078e0246 */
[C---:B------:R-:W-:Y:S01]  /*4a1a0*/  IMAD.WIDE R10, R205.reuse, 0x4, R54 ;  /* 0x00000004cd0a7825 */ /* 0x040fe200078e0236 */
[----:B------:R1:W-:Y:S04]  /*4a1b0*/  STL.64 [R1+0x50], R8 ;  /* 0x0000500801007387 */ /* 0x0003e80000100a00 */
[----:B------:R-:W-:Y:S04]  /*4a1c0*/  STL.64 [R1+0x58], R10 ;  /* 0x0000580a01007387 */ /* 0x000fe80000100a00 */
[----:B------:R-:W-:Y:S01]  /*4a1d0*/  STL.64 [R1+0x48], R44 ;  /* 0x0000482c01007387 */ /* 0x000fe20000100a00 */
[----:B-1----:R-:W-:-:S05]  /*4a1e0*/  IMAD.WIDE R8, R205, 0x4, R38 ;  /* 0x00000004cd087825 */ /* 0x002fca00078e0226 */
[----:B------:R1:W-:Y:S04]  /*4a1f0*/  STL.64 [R1+0x2000], R8 ;  /* 0x0020000801007387 */ /* 0x0003e80000100a00 */
[----:B------:R-:W2:Y:S04]  /*4a200*/  LDL.LU.64 R72, [R1+0x130] ;  /* 0x0001300001487983 */ /* 0x000ea80000300a00 */
[----:B------:R-:W4:Y:S04]  /*4a210*/  LDL.LU.64 R56, [R1+0x128] ;  /* 0x0001280001387983 */ /* 0x000f280000300a00 */
[----:B------:R-:W2:Y:S04]  /*4a220*/  LDL.LU.64 R198, [R1+0x120] ;  /* 0x0001200001c67983 */ /* 0x000ea80000300a00 */
[----:B------:R-:W2:Y:S04]  /*4a230*/  LDL.LU.64 R40, [R1+0xf0] ;  /* 0x0000f00001287983 */ /* 0x000ea80000300a00 */
[----:B------:R-:W4:Y:S04]  /*4a240*/  LDL.LU.64 R24, [R1+0xe8] ;  /* 0x0000e80001187983 */ /* 0x000f280000300a00 */
[----:B-1----:R-:W4:Y:S04]  /*4a250*/  LDL.LU.64 R8, [R1+0xe0] ;  /* 0x0000e00001087983 */ /* 0x002f280000300a00 */
[----:B------:R-:W4:Y:S04]  /*4a260*/  LDL.LU.64 R182, [R1+0xb0] ;  /* 0x0000b00001b67983 */ /* 0x000f280000300a00 */
[----:B------:R-:W4:Y:S04]  /*4a270*/  LDL.LU.64 R134, [R1+0xa8] ;  /* 0x0000a80001867983 */ /* 0x000f280000300a00 */
[----:B------:R-:W4:Y:S04]  /*4a280*/  LDL.LU.64 R118, [R1+0xa0] ;  /* 0x0000a00001767983 */ /* 0x000f280000300a00 */
[----:B------:R-:W4:Y:S04]  /*4a290*/  LDL.LU.64 R86, [R1+0x70] ;  /* 0x0000700001567983 */ /* 0x000f280000300a00 */
[----:B------:R-:W4:Y:S01]  /*4a2a0*/  LDL.LU.64 R70, [R1+0x68] ;  /* 0x0000680001467983 */ /* 0x000f220000300a00 */
[----:B---3--:R-:W-:-:S03]  /*4a2b0*/  IMAD.WIDE R206, R205, 0x4, R22 ;  /* 0x00000004cdce7825 */ /* 0x008fc600078e0216 */
[----:B------:R-:W3:Y:S01]  /*4a2c0*/  LDL.LU.64 R38, [R1+0x60] ;  /* 0x0000600001267983 */ /* 0x000ee20000300a00 */
[----:B------:R-:W-:-:S03]  /*4a2d0*/  IMAD.WIDE R238, R205, 0x4, R6 ;  /* 0x00000004cdee7825 */ /* 0x000fc600078e0206 */
[----:B------:R-:W3:Y:S04]  /*4a2e0*/  LDL.LU.64 R54, [R1+0x30] ;  /* 0x0000300001367983 */ /* 0x000ee80000300a00 */
[----:B------:R-:W3:Y:S04]  /*4a2f0*/  LDL.LU.64 R22, [R1+0x28] ;  /* 0x0000280001167983 */ /* 0x000ee80000300a00 */
[----:B------:R-:W3:Y:S01]  /*4a300*/  LDL.LU.64 R6, [R1+0x20] ;  /* 0x0000200001067983 */ /* 0x000ee20000300a00 */
[----:B------:R-:W-:-:S04]  /*4a310*/  IMAD.WIDE R236, R205, 0x4, R250 ;  /* 0x00000004cdec7825 */ /* 0x000fc800078e02fa */
        /* <DEDUP_REMOVED lines=29> */
[----:B------:R-:W-:Y:S04]  /*4a4f0*/  STL.64 [R1+0x1f88], R172 ;  /* 0x001f88ac01007387 */ /* 0x000fe80000100a00 */
[----:B------:R-:W-:Y:S04]  /*4a500*/  STL.64 [R1+0x1f80], R168 ;  /* 0x001f80a801007387 */ /* 0x000fe80000100a00 */
[----:B------:R-:W-:Y:S04]  /*4a510*/  STL.64 [R1+0x1f78], R156 ;  /* 0x001f789c01007387 */ /* 0x000fe80000100a00 */
        /* <DEDUP_REMOVED lines=33> */
[----:B----4-:R-:W-:-:S04]  /*4a730*/  IMAD.WIDE R94, R205, 0x4, R24 ;  /* 0x00000004cd5e7825 */ /* 0x010fc800078e0218 */
        /* <DEDUP_REMOVED lines=11> */
[C---:B---3--:R-:W-:Y:S01]  /*4a7f0*/  IMAD.WIDE R38, R205.reuse, 0x4, R38 ;  /* 0x00000004cd267825 */ /* 0x048fe200078e0226 */
[----:B------:R-:W-:Y:S03]  /*4a800*/  STL.64 [R1+0x1f48], R40 ;  /* 0x001f482801007387 */ /* 0x000fe60000100a00 */
[C---:B------:R-:W-:Y:S01]  /*4a810*/  IMAD.WIDE R136, R205.reuse, 0x4, R54 ;  /* 0x00000004cd887825 */ /* 0x040fe200078e0236 */
[----:B------:R-:W-:Y:S03]  /*4a820*/  STL.64 [R1+0x1f38], R90 ;  /* 0x001f385a01007387 */ /* 0x000fe60000100a00 */
[----:B------:R-:W-:-:S02]  /*4a830*/  IMAD.WIDE R88, R205, 0x4, R22 ;  /* 0x00000004cd587825 */ /* 0x000fc400078e0216 */
[----:B------:R-:W2:Y:S02]  /*4a840*/  LDL.LU.64 R22, [R1+0x1950] ;  /* 0x0019500001167983 */ /* 0x000ea40000300a00 */
[C---:B------:R-:W-:Y:S02]  /*4a850*/  IMAD.WIDE R134, R205.reuse, 0x4, R248 ;  /* 0x00000004cd867825 */ /* 0x040fe400078e02f8 */
[----:B------:R-:W3:Y:S02]  /*4a860*/  LDL.LU.64 R184, [R1+0x1948] ;  /* 0x0019480001b87983 */ /* 0x000ee40000300a00 */
[C---:B------:R-:W-:Y:S02]  /*4a870*/  IMAD.WIDE R30, R205.reuse, 0x4, R6 ;  /* 0x00000004cd1e7825 */ /* 0x040fe400078e0206 */
[----:B------:R-:W3:Y:S02]  /*4a880*/  LDL.LU.64 R182, [R1+0x1940] ;  /* 0x0019400001b67983 */ /* 0x000ee40000300a00 */
[----:B------:R-:W-:-:S02]  /*4a890*/  IMAD.WIDE R86, R205, 0x4, R2 ;  /* 0x00000004cd567825 */ /* 0x000fc400078e0202 */
        /* <DEDUP_REMOVED lines=19> */
[----:B------:R-:W-:Y:S01]  /*4a9d0*/  STL.64 [R1+0x1e98], R108 ;  /* 0x001e986c01007387 */ /* 0x000fe20000100a00 */
[----:B------:R-:W-:-:S03]  /*4a9e0*/  IMAD.WIDE R24, R205, 0x4, R52 ;  /* 0x00000004cd187825 */ /* 0x000fc600078e0234 */
        /* <DEDUP_REMOVED lines=26> */
[----:B------:R-:W4:Y:S04]  /*4ab90*/  LDL.LU.64 R2, [R1+0x1938] ;  /* 0x0019380001027983 */ /* 0x000f280000300a00 */
[----:B------:R-:W4:Y:S04]  /*4aba0*/  LDL.LU.64 R248, [R1+0x1930] ;  /* 0x0019300001f87983 */ /* 0x000f280000300a00 */
[----:B------:R1:W-:Y:S01]  /*4abb0*/  STL.64 [R1+0x60], R4 ;  /* 0x0000600401007387 */ /* 0x0003e20000100a00 */
[----:B------:R-:W-:-:S03]  /*4abc0*/  IMAD.WIDE R190, R205, 0x4, R56 ;  /* 0x00000004cdbe7825 */ /* 0x000fc600078e0238 */
[----:B------:R-:W4:Y:S01]  /*4abd0*/  LDL.LU.64 R240, [R1+0x1928] ;  /* 0x0019280001f07983 */ /* 0x000f220000300a00 */
[----:B------:R-:W-:-:S03]  /*4abe0*/  IMAD.WIDE R58, R205, 0x4, R212 ;  /* 0x00000004cd3a7825 */ /* 0x000fc600078e02d4 */
[----:B------:R-:W4:Y:S01]  /*4abf0*/  LDL.LU.64 R224, [R1+0x1920] ;  /* 0x0019200001e07983 */ /* 0x000f220000300a00 */
[----:B------:R-:W-:-:S04]  /*4ac00*/  IMAD.WIDE R56, R205, 0x4, R228 ;  /* 0x00000004cd387825 */ /* 0x000fc800078e02e4 */
[C---:B------:R-:W-:Y:S01]  /*4ac10*/  IMAD.WIDE R46, R205.reuse, 0x4, R244 ;  /* 0x00000004cd2e7825 */ /* 0x040fe200078e02f4 */
[----:B------:R-:W-:Y:S04]  /*4ac20*/  STL.64 [R1+0xb8], R58 ;  /* 0x0000b83a01007387 */ /* 0x000fe80000100a00 */
[----:B------:R1:W-:Y:S04]  /*4ac30*/  STL.64 [R1+0xb0], R56 ;  /* 0x0000b03801007387 */ /* 0x0003e80000100a00 */
[----:B------:R1:W-:Y:S04]  /*4ac40*/  STL.64 [R1+0x68], R46 ;  /* 0x0000682e01007387 */ /* 0x0003e80000100a00 */
[----:B------:R-:W4:Y:S04]  /*4ac50*/  LDL.64 R36, [R1+0x328] ;  /* 0x0003280001247983 */ /* 0x000f280000100a00 */
[----:B------:R-:W4:Y:S04]  /*4ac60*/  LDL.64 R174, [R1+0x310] ;  /* 0x0003100001ae7983 */ /* 0x000f280000100a00 */
[----:B------:R-:W4:Y:S04]  /*4ac70*/  LDL.64 R250, [R1+0xa60] ;  /* 0x000a600001fa7983 */ /* 0x000f280000100a00 */
[----:B------:R-:W1:Y:S04]  /*4ac80*/  S2R R7, SR_TID.X ;  /* 0x0000000000077919 */ /* 0x000e680000002100 */
[----:B------:R-:W1:Y:S01]  /*4ac90*/  S2R R171, SR_TID.X ;  /* 0x0000000000ab7919 */ /* 0x000e620000002100 */
[----:B------:R-:W-:-:S03]  /*4aca0*/  IMAD.WIDE R208, R205, 0x4, R180 ;  /* 0x00000004cdd07825 */ /* 0x000fc600078e02b4 */
[----:B------:R-:W4:Y:S04]  /*4acb0*/  LDL.64 R226, [R1+0xaa8] ;  /* 0x000aa80001e27983 */ /* 0x000f280000100a00 */
[----:B------:R-:W4:Y:S04]  /*4acc0*/  LDL.64 R160, [R1+0xaf8] ;  /* 0x000af80001a07983 */ /* 0x000f280000100a00 */
[----:B------:R-:W4:Y:S04]  /*4acd0*/  LDL.64 R144, [R1+0xb40] ;  /* 0x000b400001907983 */ /* 0x000f280000100a00 */
[----:B------:R-:W4:Y:S01]  /*4ace0*/  LDL.64 R128, [R1+0xb90] ;  /* 0x000b900001807983 */ /* 0x000f220000100a00 */
[----:B-1----:R-:W-:-:S03]  /*4acf0*/  LOP3.LUT R7, R7, 0x7f, RZ, 0xc0, !PT ;  /* 0x0000007f07077812 */ /* 0x002fc600078ec0ff */
[----:B------:R-:W4:Y:S02]  /*4ad00*/  LDL.64 R242, [R1+0xcd0] ;  /* 0x000cd00001f27983 */ /* 0x000f240000100a00 */
[----:B------:R-:W-:Y:S01]  /*4ad10*/  IMAD.SHL.U32 R7, R7, 0x4, RZ ;  /* 0x0000000407077824 */ /* 0x000fe200078e00ff */
[----:B------:R-:W-:Y:S01]  /*4ad20*/  LOP3.LUT R118, R171, 0x7f, RZ, 0xc0, !PT ;  /* 0x0000007fab767812 */ /* 0x000fe200078ec0ff */
[----:B------:R-:W4:Y:S03]  /*4ad30*/  LDL.64 R52, [R1+0x1898] ;  /* 0x0018980001347983 */ /* 0x000f260000100a00 */
[----:B------:R-:W-:Y:S01]  /*4ad40*/  LOP3.LUT R7, R7, 0x60, RZ, 0x3c, !PT ;  /* 0x0000006007077812 */ /* 0x000fe200078e3cff */
[----:B------:R-:W1:Y:S03]  /*4ad50*/  S2R R170, SR_TID.X ;  /* 0x0000000000aa7919 */ /* 0x000e660000002100 */
[----:B------:R-:W-:Y:S01]  /*4ad60*/  IADD3 R7, R7, 0x100000, RZ ;  /* 0x0010000007077810 */ /* 0x000fe20007ffe0ff */
[----:B------:R-:W4:Y:S04]  /*4ad70*/  LDL.64 R68, [R1+0x21c8] ;  /* 0x0021c80001447983 */ /* 0x000f280000100a00 */
[----:B------:R-:W4:Y:S04]  /*4ad80*/  LDL.64 R84, [R1+0xc80] ;  /* 0x000c800001547983 */ /* 0x000f280000100a00 */
[----:B------:R-:W4:Y:S01]  /*4ad90*/  LDL.64 R82, [R1+0x15d8] ;  /* 0x0015d80001527983 */ /* 0x000f220000100a00 */
[----:B--2---:R-:W-:-:S04]  /*4ada0*/  IMAD.WIDE R186, R0, 0x4, R22 ;  /* 0x0000000400ba7825 */ /* 0x004fc800078e0216 */
[----:B------:R-:W-:Y:S01]  /*4adb0*/  IMAD.MOV.U32 R23, RZ, RZ, c[0x0][0x180] ;  /* 0x00006000ff177624 */ /* 0x000fe200078e00ff */
[----:B------:R2:W-:Y:S01]  /*4adc0*/  LDGSTS.E [R7+-0x13200], [R186.64], !P0 ;  /* 0xece00000ba077fae */ /* 0x0005e2000c121848 */
[----:B------:R-:W-:-:S03]  /*4add0*/  IMAD.SHL.U32 R22, R118, 0x4, RZ ;  /* 0x0000000476167824 */ /* 0x000fc600078e00ff */
[----:B------:R-:W-:Y:S02]  /*4ade0*/  IADD3 R4, R23, -0x180, RZ ;  /* 0xfffffe8017047810 */ /* 0x000fe40007ffe0ff */
[----:B------:R-:W-:Y:S02]  /*4adf0*/  LOP3.LUT R119, R22, 0x60, RZ, 0x3c, !PT ;  /* 0x0000006016777812 */ /* 0x000fe400078e3cff */
[----:B------:R-:W-:Y:S01]  /*4ae00*/  ISETP.GE.U32.AND P0, PT, R4, 0x7ffffe01, PT ;  /* 0x7ffffe010400780c */ /* 0x000fe20003f06070 */
[----:B---3--:R-:W-:Y:S01]  /*4ae10*/  IMAD.WIDE R184, R0, 0x4, R184 ;  /* 0x0000000400b87825 */ /* 0x008fe200078e02b8 */
[----:B------:R-:W-:-:S03]  /*4ae20*/  IADD3 R6, R119, 0x100000, RZ ;  /* 0x0010000077067810 */ /* 0x000fc60007ffe0ff */
[C---:B------:R-:W-:Y:S01]  /*4ae30*/  IMAD.WIDE R182, R0.reuse, 0x4, R182 ;  /* 0x0000000400b67825 */ /* 0x040fe200078e02b6 */
[C---:B------:R-:W-:Y:S01]  /*4ae40*/  IADD3 R5, R119.reuse, 0x100000, RZ ;  /* 0x0010000077057810 */ /* 0x040fe20007ffe0ff */
[----:B------:R3:W-:Y:S01]  /*4ae50*/  LDGSTS.E [R252+-0x12a00], [R184.64], !P6 ;  /* 0xed600000b8fc7fae */ /* 0x0007e2000f121848 */
[C---:B--2---:R-:W-:Y:S02]  /*4ae60*/  IADD3 R7, R119.reuse, 0x100000, RZ ;  /* 0x0010000077077810 */ /* 0x044fe40007ffe0ff */
[----:B------:R-:W-:Y:S01]  /*4ae70*/  IADD3 R4, R119, 0x100000, RZ ;  /* 0x0010000077047810 */ /* 0x000fe20007ffe0ff */
[----:B------:R2:W-:Y:S01]  /*4ae80*/  LDGSTS.E [R204+-0x12200], [R182.64], !P4 ;  /* 0xede00000b6cc7fae */ /* 0x0005e2000e121848 */
[----:B----4-:R-:W-:-:S04]  /*4ae90*/  IMAD.WIDE R180, R0, 0x4, R2 ;  /* 0x0000000400b47825 */ /* 0x010fc800078e0202 */
[C---:B------:R-:W-:Y:S01]  /*4aea0*/  IMAD.WIDE R178, R0.reuse, 0x4, R248 ;  /* 0x0000000400b27825 */ /* 0x040fe200078e02f8 */
[----:B------:R4:W-:Y:S04]  /*4aeb0*/  LDGSTS.E [R6+-0x11a00], [R180.64], !P1 ;  /* 0xee600000b4067fae */ /* 0x0009e8000c921848 */
[----:B------:R1:W-:Y:S01]  /*4aec0*/  LDGSTS.E [R5+-0x11200], [R178.64], !P3 ;  /* 0xeee00000b2057fae */ /* 0x0003e2000d921848 */
[----:B------:R-:W-:-:S03]  /*4aed0*/  IMAD.WIDE R176, R0, 0x4, R240 ;  /* 0x0000000400b07825 */ /* 0x000fc600078e02f0 */
[----:B------:R-:W2:Y:S01]  /*4aee0*/  LDL.64 R248, [R1+0xbe0] ;  /* 0x000be00001f87983 */ /* 0x000ea20000100a00 */
[----:B------:R-:W-:-:S03]  /*4aef0*/  IMAD.WIDE R2, R0, 0x4, R224 ;  /* 0x0000000400027825 */ /* 0x000fc600078e02e0 */
[----:B------:R3:W-:Y:S01]  /*4af00*/  LDGSTS.E [R7+-0x10a00], [R176.64], !P5 ;  /* 0xef600000b0077fae */ /* 0x0007e2000e921848 */
[----:B-1----:R-:W-:-:S03]  /*4af10*/  IADD3 R5, R22, 0x100000, RZ ;  /* 0x0010000016057810 */ /* 0x002fc60007ffe0ff */
[----:B------:R1:W-:Y:S04]  /*4af20*/  LDGSTS.E [R4+-0x10200], [R2.64], !P0 ;  /* 0xefe0000002047fae */ /* 0x0003e8000c121848 */
[----:B------:R-:W2:Y:S01]  /*4af30*/  LDL.64 R240, [R1+0xc38] ;  /* 0x000c380001f07983 */ /* 0x000ea20000100a00 */
[----:B---3--:R-:W-:-:S03]  /*4af40*/  IADD3 R7, R22, 0x100000, RZ ;  /* 0x0010000016077810 */ /* 0x008fc60007ffe0ff */
[----:B------:R-:W0:Y:S01]  /*4af50*/  LDGDEPBAR ;  /* 0x00000000000079af */ /* 0x000e220000000000 */
[----:B-1----:R-:W-:-:S03]  /*4af60*/  IADD3 R4, R22, 0x100000, RZ ;  /* 0x0010000016047810 */ /* 0x002fc60007ffe0ff */
[----:B------:R-:W3:Y:S04]  /*4af70*/  LDL.64 R224, [R1+0xd10] ;  /* 0x000d100001e07983 */ /* 0x000ee80000100a00 */
[----:B------:R1:W-:Y:S04]  /*4af80*/  LDGSTS.E [R5+-0x80000], [R36.64], P2 ;  /* 0x8000000024057fae */ /* 0x0003e80009121848 */
[----:B------:R1:W-:Y:S04]  /*4af90*/  LDGSTS.E [R4+-0x7f000], [R174.64], P2 ;  /* 0x81000000ae047fae */ /* 0x0003e80009121848 */
[----:B------:R4:W-:Y:S04]  /*4afa0*/  LDGSTS.E [R7+-0x7e000], [R250.64], P2 ;  /* 0x82000000fa077fae */ /* 0x0009e80009121848 */
[----:B-1----:R-:W3:Y:S04]  /*4afb0*/  LDL.64 R36, [R1+0x10b8] ;  /* 0x0010b80001247983 */ /* 0x002ee80000100a00 */
[----:B------:R-:W3:Y:S04]  /*4afc0*/  LDL.64 R174, [R1+0x10f8] ;  /* 0x0010f80001ae7983 */ /* 0x000ee80000100a00 */
[----:B----4-:R-:W4:Y:S01]  /*4afd0*/  LDL.64 R250, [R1+0x1138] ;  /* 0x0011380001fa7983 */ /* 0x010f220000100a00 */
[----:B------:R-:W-:-:S05]  /*4afe0*/  IADD3 R6, R22, 0x100000, RZ ;  /* 0x0010000016067810 */ /* 0x000fca0007ffe0ff */
[----:B------:R1:W-:Y:S04]  /*4aff0*/  LDGSTS.E [R6+-0x7d000], [R226.64], P2 ;  /* 0x83000000e2067fae */ /* 0x0003e80009121848 */
[----:B------:R1:W-:Y:S04]  /*4b000*/  LDGSTS.E [R5+-0x7c000], [R160.64], P2 ;  /* 0x84000000a0057fae */ /* 0x0003e80009121848 */
[----:B------:R1:W-:Y:S04]  /*4b010*/  LDGSTS.E [R4+-0x7b000], [R144.64], P2 ;  /* 0x8500000090047fae */ /* 0x0003e80009121848 */
[----:B-1----:R-:W4:Y:S04]  /*4b020*/  LDL.64 R226, [R1+0x1178] ;  /* 0x0011780001e27983 */ /* 0x002f280000100a00 */
[----:B------:R-:W4:Y:S04]  /*4b030*/  LDL.64 R160, [R1+0x11b8] ;  /* 0x0011b80001a07983 */ /* 0x000f280000100a00 */
[----:B------:R-:W4:Y:S04]  /*4b040*/  LDL.64 R144, [R1+0x11f8] ;  /* 0x0011f80001907983 */ /* 0x000f280000100a00 */
[----:B------:R1:W-:Y:S04]  /*4b050*/  LDGSTS.E [R6+-0x7a000], [R128.64], P2 ;  /* 0x8600000080067fae */ /* 0x0003e80009121848 */
[----:B-1----:R-:W4:Y:S04]  /*4b060*/  LDL.64 R128, [R1+0x1238] ;  /* 0x0012380001807983 */ /* 0x002f280000100a00 */
[----:B--2---:R1:W-:Y:S04]  /*4b070*/  LDGSTS.E [R5+-0x79000], [R248.64], P2 ;  /* 0x87000000f8057fae */ /* 0x0043e80009121848 */
[----:B-1----:R-:W2:Y:S04]  /*4b080*/  LDL.64 R248, [R1+0x1278] ;  /* 0x0012780001f87983 */ /* 0x002ea80000100a00 */
[----:B------:R1:W-:Y:S04]  /*4b090*/  LDGSTS.E [R4+-0x78000], [R240.64], P2 ;  /* 0x88000000f0047fae */ /* 0x0003e80009121848 */
[----:B------:R3:W-:Y:S04]  /*4b0a0*/  LDGSTS.E [R7+-0x77000], [R242.64], P2 ;  /* 0x89000000f2077fae */ /* 0x0007e80009121848 */
[----:B---3--:R3:W-:Y:S04]  /*4b0b0*/  LDGSTS.E [R6+-0x76000], [R224.64], P2 ;  /* 0x8a000000e0067fae */ /* 0x0087e80009121848 */
[----:B-1----:R-:W2:Y:S04]  /*4b0c0*/  LDL.64 R240, [R1+0x12b8] ;  /* 0x0012b80001f07983 */ /* 0x002ea80000100a00 */
[----:B------:R-:W2:Y:S04]  /*4b0d0*/  LDL.64 R242, [R1+0x12f8] ;  /* 0x0012f80001f27983 */ /* 0x000ea80000100a00 */
[----:B---3--:R-:W3:Y:S04]  /*4b0e0*/  LDL.64 R224, [R1+0x1338] ;  /* 0x0013380001e07983 */ /* 0x008ee80000100a00 */
[----:B------:R1:W-:Y:S04]  /*4b0f0*/  LDGSTS.E [R4+-0x75000], [R36.64], P2 ;  /* 0x8b00000024047fae */ /* 0x0003e80009121848 */
[----:B------:R4:W-:Y:S04]  /*4b100*/  LDGSTS.E [R7+-0x74000], [R174.64], P2 ;  /* 0x8c000000ae077fae */ /* 0x0009e80009121848 */
[----:B----4-:R4:W-:Y:S04]  /*4b110*/  LDGSTS.E [R6+-0x73000], [R250.64], P2 ;  /* 0x8d000000fa067fae */ /* 0x0109e80009121848 */
[----:B-1----:R-:W3:Y:S04]  /*4b120*/  LDL.64 R36, [R1+0x1378] ;  /* 0x0013780001247983 */ /* 0x002ee80000100a00 */
[----:B------:R-:W3:Y:S04]  /*4b130*/  LDL.64 R174, [R1+0x13b8] ;  /* 0x0013b80001ae7983 */ /* 0x000ee80000100a00 */
[----:B----4-:R-:W4:Y:S04]  /*4b140*/  LDL.64 R250, [R1+0x13f8] ;  /* 0x0013f80001fa7983 */ /* 0x010f280000100a00 */
        /* <DEDUP_REMOVED lines=58> */
[----:B------:R1:W-:Y:S04]  /*4b4f0*/  LDGSTS.E [R5+-0x54000], [R52.64], P2 ;  /* 0xac00000034057fae */ /* 0x0003e80009121848 */
[----:B---3--:R-:W3:Y:S04]  /*4b500*/  LDL.64 R224, [R1+0x2218] ;  /* 0x0022180001e07983 */ /* 0x008ee80000100a00 */
[----:B------:R-:W3:Y:S04]  /*4b510*/  LDL.64 R242, [R1+0x2210] ;  /* 0x0022100001f27983 */ /* 0x000ee80000100a00 */
        /* <DEDUP_REMOVED lines=12> */
[----:B------:R1:W-:Y:S01]  /*4b5e0*/  LDGSTS.E [R4+-0x4d000], [R128.64], P2 ;  /* 0xb300000080047fae */ /* 0x0003e20009121848 */
[----:B------:R-:W-:-:S03]  /*4b5f0*/  LOP3.LUT R170, R170, 0x7f, RZ, 0xc0, !PT ;  /* 0x0000007faaaa7812 */ /* 0x000fc600078ec0ff */
[----:B-1----:R-:W4:Y:S04]  /*4b600*/  LDL.64 R36, [R1+0xb48] ;  /* 0x000b480001247983 */ /* 0x002f280000100a00 */
[----:B------:R-:W4:Y:S04]  /*4b610*/  LDL.64 R128, [R1+0x21e0] ;  /* 0x0021e00001807983 */ /* 0x000f280000100a00 */
[----:B--2---:R1:W-:Y:S04]  /*4b620*/  LDGSTS.E [R7+-0x4c000], [R248.64], P2 ;  /* 0xb4000000f8077fae */ /* 0x0043e80009121848 */
[----:B-1----:R-:W2:Y:S04]  /*4b630*/  LDL.64 R248, [R1+0x21d8] ;  /* 0x0021d80001f87983 */ /* 0x002ea80000100a00 */
[----:B------:R1:W-:Y:S04]  /*4b640*/  LDGSTS.E [R6+-0x4b000], [R240.64], P2 ;  /* 0xb5000000f0067fae */ /* 0x0003e80009121848 */
[----:B---3--:R3:W-:Y:S04]  /*4b650*/  LDGSTS.E [R5+-0x4a000], [R224.64], P2 ;  /* 0xb6000000e0057fae */ /* 0x0087e80009121848 */
[----:B-1----:R-:W2:Y:S04]  /*4b660*/  LDL.64 R240, [R1+0x21d0] ;  /* 0x0021d00001f07983 */ /* 0x002ea80000100a00 */
[----:B------:R1:W-:Y:S04]  /*4b670*/  LDGSTS.E [R4+-0x49000], [R242.64], P2 ;  /* 0xb7000000f2047fae */ /* 0x0003e80009121848 */
[----:B---3--:R-:W3:Y:S04]  /*4b680*/  LDL.64 R224, [R1+0x320] ;  /* 0x0003200001e07983 */ /* 0x008ee80000100a00 */
[----:B------:R4:W-:Y:S04]  /*4b690*/  LDGSTS.E [R6+-0x48000], [R174.64], P2 ;  /* 0xb8000000ae067fae */ /* 0x0009e80009121848 */
[----:B----4-:R4:W-:Y:S01]  /*4b6a0*/  LDGSTS.E [R5+-0x47000], [R250.64], P2 ;  /* 0xb9000000fa057fae */ /* 0x0109e20009121848 */
[----:B------:R-:W-:-:S03]  /*4b6b0*/  IMAD.SHL.U32 R170, R170, 0x4, RZ ;  /* 0x00000004aaaa7824 */ /* 0x000fc600078e00ff */
[----:B-1----:R-:W3:Y:S04]  /*4b6c0*/  LDL.64 R242, [R1+0xb08] ;  /* 0x000b080001f27983 */ /* 0x002ee80000100a00 */
[----:B------:R-:W3:Y:S04]  /*4b6d0*/  LDL.64 R174, [R1+0xa70] ;  /* 0x000a700001ae7983 */ /* 0x000ee80000100a00 */
[----:B----4-:R-:W4:Y:S04]  /*4b6e0*/  LDL.64 R250, [R1+0xac0] ;  /* 0x000ac00001fa7983 */ /* 0x010f280000100a00 */
[----:B------:R1:W-:Y:S04]  /*4b6f0*/  LDGSTS.E [R4+-0x46000], [R226.64], P2 ;  /* 0xba000000e2047fae */ /* 0x0003e80009121848 */
[----:B------:R1:W-:Y:S04]  /*4b700*/  LDGSTS.E [R7+-0x45000], [R160.64], P2 ;  /* 0xbb000000a0077fae */ /* 0x0003e80009121848 */
[----:B------:R1:W-:Y:S04]  /*4b710*/  LDGSTS.E [R6+-0x44000], [R144.64], P2 ;  /* 0xbc00000090067fae */ /* 0x0003e80009121848 */
[----:B-1----:R-:W4:Y:S04]  /*4b720*/  LDL.64 R226, [R1+0xbf8] ;  /* 0x000bf80001e27983 */ /* 0x002f280000100a00 */
[----:B------:R-:W4:Y:S01]  /*4b730*/  LDL.64 R160, [R1+0xba0] ;  /* 0x000ba00001a07983 */ /* 0x000f220000100a00 */
[----:B------:R-:W-:-:S04]  /*4b740*/  LOP3.LUT R145, R170, 0x10, RZ, 0x3c, !PT ;  /* 0x00000010aa917812 */ /* 0x000fc800078e3cff */
[C---:B------:R-:W-:Y:S01]  /*4b750*/  IADD3 R5, R145.reuse, 0x100000, RZ ;  /* 0x0010000091057810 */ /* 0x040fe20007ffe0ff */
[----:B------:R1:W-:Y:S04]  /*4b760*/  LDGSTS.E [R4+-0x43000], [R128.64], P2 ;  /* 0xbd00000080047fae */ /* 0x0003e80009121848 */
[----:B-1----:R-:W4:Y:S01]  /*4b770*/  LDL.64 R128, [R1+0xc70] ;  /* 0x000c700001807983 */ /* 0x002f220000100a00 */
[----:B------:R-:W-:-:S03]  /*4b780*/  IADD3 R4, R145, 0x100000, RZ ;  /* 0x0010000091047810 */ /* 0x000fc60007ffe0ff */
[----:B--2---:R1:W-:Y:S04]  /*4b790*/  LDGSTS.E [R7+-0x42000], [R248.64], P2 ;  /* 0xbe000000f8077fae */ /* 0x0043e80009121848 */
[----:B-1----:R-:W2:Y:S04]  /*4b7a0*/  LDL.64 R248, [R1+0xcd8] ;  /* 0x000cd80001f87983 */ /* 0x002ea80000100a00 */
[----:B------:R1:W-:Y:S04]  /*4b7b0*/  LDGSTS.E [R6+-0x41000], [R240.64], P2 ;  /* 0xbf000000f0067fae */ /* 0x0003e80009121848 */
[----:B---3--:R3:W-:Y:S01]  /*4b7c0*/  LDGSTS.E [R5+-0x7fe00], [R224.64], P2 ;  /* 0x80200000e0057fae */ /* 0x0087e20009121848 */
[----:B-1----:R-:W-:-:S03]  /*4b7d0*/  IADD3 R6, R145, 0x100000, RZ ;  /* 0x0010000091067810 */ /* 0x002fc60007ffe0ff */
[----:B------:R-:W2:Y:S04]  /*4b7e0*/  LDL.64 R240, [R1+0xd18] ;  /* 0x000d180001f07983 */ /* 0x000ea80000100a00 */
[----:B------:R1:W-:Y:S04]  /*4b7f0*/  LDGSTS.E [R4+-0x7ee00], [R52.64], P2 ;  /* 0x8120000034047fae */ /* 0x0003e80009121848 */
[----:B---3--:R-:W3:Y:S04]  /*4b800*/  LDL.64 R224, [R1+0x10c0] ;  /* 0x0010c00001e07983 */ /* 0x008ee80000100a00 */
[----:B------:R4:W-:Y:S04]  /*4b810*/  LDGSTS.E [R6+-0x7de00], [R174.64], P2 ;  /* 0x82200000ae067fae */ /* 0x0009e80009121848 */
[----:B-1----:R-:W3:Y:S04]  /*4b820*/  LDL.64 R52, [R1+0x1100] ;  /* 0x0011000001347983 */ /* 0x002ee80000100a00 */
[----:B----4-:R1:W-:Y:S04]  /*4b830*/  LDGSTS.E [R5+-0x7ce00], [R250.64], P2 ;  /* 0x83200000fa057fae */ /* 0x0103e80009121848 */
[----:B------:R-:W4:Y:S01]  /*4b840*/  LDL.64 R174, [R1+0x1140] ;  /* 0x0011400001ae7983 */ /* 0x000f220000100a00 */
[----:B------:R-:W-:-:S03]  /*4b850*/  IADD3 R7, R145, 0x100000, RZ ;  /* 0x0010000091077810 */ /* 0x000fc60007ffe0ff */
[----:B------:R1:W-:Y:S04]  /*4b860*/  LDGSTS.E [R4+-0x7be00], [R242.64], P2 ;  /* 0x84200000f2047fae */ /* 0x0003e80009121848 */
[----:B-1----:R-:W4:Y:S04]  /*4b870*/  LDL.64 R250, [R1+0x1180] ;  /* 0x0011800001fa7983 */ /* 0x002f280000100a00 */
[----:B------:R1:W-:Y:S04]  /*4b880*/  LDGSTS.E [R7+-0x7ae00], [R36.64], P2 ;  /* 0x8520000024077fae */ /* 0x0003e80009121848 */
[----:B------:R-:W4:Y:S04]  /*4b890*/  LDL.64 R242, [R1+0x11c0] ;  /* 0x0011c00001f27983 */ /* 0x000f280000100a00 */
[----:B------:R1:W-:Y:S04]  /*4b8a0*/  LDGSTS.E [R6+-0x79e00], [R160.64], P2 ;  /* 0x86200000a0067fae */ /* 0x0003e80009121848 */
[----:B-1----:R-:W4:Y:S04]  /*4b8b0*/  LDL.64 R36, [R1+0x1200] ;  /* 0x0012000001247983 */ /* 0x002f280000100a00 */
[----:B------:R1:W-:Y:S04]  /*4b8c0*/  LDGSTS.E [R4+-0x78e00], [R226.64], P2 ;  /* 0x87200000e2047fae */ /* 0x0003e80009121848 */
[----:B------:R-:W4:Y:S04]  /*4b8d0*/  LDL.64 R160, [R1+0x1240] ;  /* 0x0012400001a07983 */ /* 0x000f280000100a00 */
[----:B------:R1:W-:Y:S04]  /*4b8e0*/  LDGSTS.E [R7+-0x77e00], [R128.64], P2 ;  /* 0x8820000080077fae */ /* 0x0003e80009121848 */
[----:B-1----:R-:W4:Y:S01]  /*4b8f0*/  LDL.64 R226, [R1+0x1280] ;  /* 0x0012800001e27983 */ /* 0x002f220000100a00 */
[----:B------:R-:W-:-:S03]  /*4b900*/  LOP3.LUT R171, R171, 0x7f, RZ, 0xc0, !PT ;  /* 0x0000007fabab7812 */ /* 0x000fc600078ec0ff */
[----:B------:R-:W4:Y:S04]  /*4b910*/  LDL.64 R144, [R1+0xb50] ;  /* 0x000b500001907983 */ /* 0x000f280000100a00 */
        /* <DEDUP_REMOVED lines=8> */
[----:B----4-:R4:W-:Y:S04]  /*4b9a0*/  LDGSTS.E [R5+-0x72e00], [R174.64], P2 ;  /* 0x8d200000ae057fae */ /* 0x0109e80009121848 */
[----:B-1----:R-:W3:Y:S04]  /*4b9b0*/  LDL.64 R52, [R1+0x13c0] ;  /* 0x0013c00001347983 */ /* 0x002ee80000100a00 */
[----:B------:R1:W-:Y:S04]  /*4b9c0*/  LDGSTS.E [R4+-0x71e00], [R250.64], P2 ;  /* 0x8e200000fa047fae */ /* 0x0003e80009121848 */
[----:B----4-:R-:W4:Y:S04]  /*4b9d0*/  LDL.64 R174, [R1+0x1400] ;  /* 0x0014000001ae7983 */ /* 0x010f280000100a00 */
        /* <DEDUP_REMOVED lines=62> */
[----:B----4-:R4:W-:Y:S01]  /*4bdc0*/  LDGSTS.E [R6+-0x51e00], [R174.64], P2 ;  /* 0xae200000ae067fae */ /* 0x0109e20009121848 */
[----:B------:R-:W-:-:S02]  /*4bdd0*/  IMAD.SHL.U32 R170, R171, 0x4, RZ ;  /* 0x00000004abaa7824 */ /* 0x000fc400078e00ff */
[----:B------:R-:W-:Y:S01]  /*4bde0*/  IMAD.SHL.U32 R118, R118, 0x4, RZ ;  /* 0x0000000476767824 */ /* 0x000fe200078e00ff */
[----:B-1----:R-:W3:Y:S04]  /*4bdf0*/  LDL.64 R68, [R1+0x1618] ;  /* 0x0016180001447983 */ /* 0x002ee80000100a00 */
[----:B------:R1:W-:Y:S04]  /*4be00*/  LDGSTS.E [R4+-0x50e00], [R250.64], P2 ;  /* 0xaf200000fa047fae */ /* 0x0003e80009121848 */
[----:B----4-:R-:W4:Y:S04]  /*4be10*/  LDL.64 R174, [R1+0x2168] ;  /* 0x0021680001ae7983 */ /* 0x010f280000100a00 */
[----:B------:R1:W-:Y:S04]  /*4be20*/  LDGSTS.E [R7+-0x4fe00], [R242.64], P2 ;  /* 0xb0200000f2077fae */ /* 0x0003e80009121848 */
[----:B-1----:R-:W4:Y:S04]  /*4be30*/  LDL.64 R250, [R1+0x2160] ;  /* 0x0021600001fa7983 */ /* 0x002f280000100a00 */
[----:B------:R1:W-:Y:S04]  /*4be40*/  LDGSTS.E [R6+-0x4ee00], [R52.64], P2 ;  /* 0xb120000034067fae */ /* 0x0003e80009121848 */
[----:B------:R1:W-:Y:S04]  /*4be50*/  LDGSTS.E [R5+-0x4de00], [R36.64], P2 ;  /* 0xb220000024057fae */ /* 0x0003e80009121848 */
[----:B------:R-:W4:Y:S04]  /*4be60*/  LDL.64 R242, [R1+0x2158] ;  /* 0x0021580001f27983 */ /* 0x000f280000100a00 */
[----:B------:R1:W-:Y:S04]  /*4be70*/  LDGSTS.E [R4+-0x4ce00], [R160.64], P2 ;  /* 0xb3200000a0047fae */ /* 0x0003e80009121848 */
[----:B-1----:R-:W4:Y:S01]  /*4be80*/  LDL.64 R52, [R1+0x2148] ;  /* 0x0021480001347983 */ /* 0x002f220000100a00 */
[----:B------:R-:W-:-:S03]  /*4be90*/  LOP3.LUT R171, R170, 0x20, RZ, 0x3c, !PT ;  /* 0x00000020aaab7812 */ /* 0x000fc600078e3cff */
[----:B------:R-:W4:Y:S04]  /*4bea0*/  LDL.64 R36, [R1+0xb58] ;  /* 0x000b580001247983 */ /* 0x000f280000100a00 */
[----:B------:R-:W4:Y:S04]  /*4beb0*/  LDL.64 R160, [R1+0x2150] ;  /* 0x0021500001a07983 */ /* 0x000f280000100a00 */
[----:B------:R1:W-:Y:S04]  /*4bec0*/  LDGSTS.E [R6+-0x4be00], [R128.64], P2 ;  /* 0xb420000080067fae */ /* 0x0003e80009121848 */
        /* <DEDUP_REMOVED lines=8> */
[----:B---3--:R-:W3:Y:S04]  /*4bf50*/  LDL.64 R224, [R1+0xa80] ;  /* 0x000a800001e07983 */ /* 0x008ee80000100a00 */
[----:B----4-:R1:W-:Y:S04]  /*4bf60*/  LDGSTS.E [R4+-0x46e00], [R174.64], P2 ;  /* 0xb9200000ae047fae */ /* 0x0103e80009121848 */
[----:B------:R4:W-:Y:S04]  /*4bf70*/  LDGSTS.E [R7+-0x45e00], [R250.64], P2 ;  /* 0xba200000fa077fae */ /* 0x0009e80009121848 */
[----:B-1----:R-:W3:Y:S04]  /*4bf80*/  LDL.64 R174, [R1+0xad0] ;  /* 0x000ad00001ae7983 */ /* 0x002ee80000100a00 */
[----:B----4-:R-:W3:Y:S04]  /*4bf90*/  LDL.64 R250, [R1+0xb10] ;  /* 0x000b100001fa7983 */ /* 0x010ee80000100a00 */
[----:B------:R1:W-:Y:S01]  /*4bfa0*/  LDGSTS.E [R6+-0x44e00], [R242.64], P2 ;  /* 0xbb200000f2067fae */ /* 0x0003e20009121848 */
[----:B------:R-:W-:-:S03]  /*4bfb0*/  IADD3 R7, R171, 0x100000, RZ ;  /* 0x00100000ab077810 */ /* 0x000fc60007ffe0ff */
[----:B-1----:R-:W3:Y:S04]  /*4bfc0*/  LDL.64 R242, [R1+0xbb0] ;  /* 0x000bb00001f27983 */ /* 0x002ee80000100a00 */
[----:B------:R1:W-:Y:S04]  /*4bfd0*/  LDGSTS.E [R5+-0x43e00], [R160.64], P2 ;  /* 0xbc200000a0057fae */ /* 0x0003e80009121848 */
[----:B------:R1:W-:Y:S04]  /*4bfe0*/  LDGSTS.E [R4+-0x42e00], [R52.64], P2 ;  /* 0xbd20000034047fae */ /* 0x0003e80009121848 */
[----:B-1----:R-:W3:Y:S01]  /*4bff0*/  LDL.64 R160, [R1+0xc08] ;  /* 0x000c080001a07983 */ /* 0x002ee20000100a00 */
[----:B------:R-:W-:-:S03]  /*4c000*/  IADD3 R4, R171, 0x100000, RZ ;  /* 0x00100000ab047810 */ /* 0x000fc60007ffe0ff */
[----:B------:R1:W-:Y:S04]  /*4c010*/  LDGSTS.E [R6+-0x41e00], [R128.64], P2 ;  /* 0xbe20000080067fae */ /* 0x0003e80009121848 */
[----:B------:R-:W3:Y:S01]  /*4c020*/  LDL.64 R52, [R1+0x2110] ;  /* 0x0021100001347983 */ /* 0x000ee20000100a00 */
[----:B-1----:R-:W-:-:S03]  /*4c030*/  IADD3 R6, R171, 0x100000, RZ ;  /* 0x00100000ab067810 */ /* 0x002fc60007ffe0ff */
[----:B------:R-:W3:Y:S04]  /*4c040*/  LDL.64 R128, [R1+0xb88] ;  /* 0x000b880001807983 */ /* 0x000ee80000100a00 */
[----:B--2---:R1:W-:Y:S04]  /*4c050*/  LDGSTS.E [R5+-0x40e00], [R248.64], P2 ;  /* 0xbf200000f8057fae */ /* 0x0043e80009121848 */
[----:B------:R2:W-:Y:S04]  /*4c060*/  LDGSTS.E [R4+-0x7fc00], [R226.64], P2 ;  /* 0x80400000e2047fae */ /* 0x0005e80009121848 */
[----:B-1----:R-:W4:Y:S04]  /*4c070*/  LDL.64 R248, [R1+0xbd0] ;  /* 0x000bd00001f87983 */ /* 0x002f280000100a00 */
[----:B--2---:R-:W2:Y:S04]  /*4c080*/  LDL.64 R226, [R1+0xc18] ;  /* 0x000c180001e27983 */ /* 0x004ea80000100a00 */
[----:B------:R1:W-:Y:S04]  /*4c090*/  LDGSTS.E [R7+-0x7ec00], [R240.64], P2 ;  /* 0x81400000f0077fae */ /* 0x0003e80009121848 */
[----:B---3--:R3:W-:Y:S04]  /*4c0a0*/  LDGSTS.E [R6+-0x7dc00], [R224.64], P2 ;  /* 0x82400000e0067fae */ /* 0x0087e80009121848 */
[----:B-1----:R-:W2:Y:S04]  /*4c0b0*/  LDL.64 R240, [R1+0xc88] ;  /* 0x000c880001f07983 */ /* 0x002ea80000100a00 */
[----:B---3--:R-:W3:Y:S04]  /*4c0c0*/  LDL.64 R224, [R1+0xce0] ;  /* 0x000ce00001e07983 */ /* 0x008ee80000100a00 */
[----:B------:R1:W-:Y:S04]  /*4c0d0*/  LDGSTS.E [R4+-0x7cc00], [R174.64], P2 ;  /* 0x83400000ae047fae */ /* 0x0003e80009121848 */
[----:B------:R1:W-:Y:S04]  /*4c0e0*/  LDGSTS.E [R7+-0x7bc00], [R250.64], P2 ;  /* 0x84400000fa077fae */ /* 0x0003e80009121848 */
[----:B-1----:R-:W3:Y:S01]  /*4c0f0*/  LDL.64 R174, [R1+0xd20] ;  /* 0x000d200001ae7983 */ /* 0x002ee20000100a00 */
[----:B------:R-:W-:-:S03]  /*4c100*/  IADD3 R5, R171, 0x100000, RZ ;  /* 0x00100000ab057810 */ /* 0x000fc60007ffe0ff */
[----:B------:R1:W-:Y:S04]  /*4c110*/  LDGSTS.E [R6+-0x7ac00], [R36.64], P2 ;  /* 0x8540000024067fae */ /* 0x0003e80009121848 */
[----:B------:R-:W3:Y:S04]  /*4c120*/  LDL.64 R250, [R1+0xd90] ;  /* 0x000d900001fa7983 */ /* 0x000ee80000100a00 */
[----:B------:R1:W-:Y:S04]  /*4c130*/  LDGSTS.E [R5+-0x79c00], [R242.64], P2 ;  /* 0x86400000f2057fae */ /* 0x0003e80009121848 */
[----:B-1----:R-:W3:Y:S04]  /*4c140*/  LDL.64 R36, [R1+0xe38] ;  /* 0x000e380001247983 */ /* 0x002ee80000100a00 */
[----:B------:R-:W3:Y:S04]  /*4c150*/  LDL.64 R242, [R1+0xeb8] ;  /* 0x000eb80001f27983 */ /* 0x000ee80000100a00 */
[----:B------:R1:W-:Y:S04]  /*4c160*/  LDGSTS.E [R4+-0x78c00], [R160.64], P2 ;  /* 0x87400000a0047fae */ /* 0x0003e80009121848 */
[----:B------:R1:W-:Y:S04]  /*4c170*/  LDGSTS.E [R6+-0x77c00], [R144.64], P2 ;  /* 0x8840000090067fae */ /* 0x0003e80009121848 */
[----:B-1----:R-:W3:Y:S04]  /*4c180*/  LDL.64 R160, [R1+0x1288] ;  /* 0x0012880001a07983 */ /* 0x002ee80000100a00 */
[----:B------:R-:W3:Y:S04]  /*4c190*/  LDL.64 R144, [R1+0x12c8] ;  /* 0x0012c80001907983 */ /* 0x000ee80000100a00 */
[----:B------:R1:W-:Y:S04]  /*4c1a0*/  LDGSTS.E [R5+-0x76c00], [R128.64], P2 ;  /* 0x8940000080057fae */ /* 0x0003e80009121848 */
[----:B-1----:R-:W3:Y:S04]  /*4c1b0*/  LDL.64 R128, [R1+0x1308] ;  /* 0x0013080001807983 */ /* 0x002ee80000100a00 */
[----:B----4-:R1:W-:Y:S04]  /*4c1c0*/  LDGSTS.E [R4+-0x75c00], [R248.64], P2 ;  /* 0x8a400000f8047fae */ /* 0x0103e80009121848 */
[----:B--2---:R2:W-:Y:S04]  /*4c1d0*/  LDGSTS.E [R7+-0x74c00], [R226.64], P2 ;  /* 0x8b400000e2077fae */ /* 0x0045e80009121848 */
        /* <DEDUP_REMOVED lines=8> */
[----:B-1----:R-:W3:Y:S04]  /*4c260*/  LDL.64 R174, [R1+0xe80] ;  /* 0x000e800001ae7983 */ /* 0x002ee80000100a00 */
        /* <DEDUP_REMOVED lines=68> */
[----:B------:R1:W-:Y:S01]  /*4c6b0*/  LDGSTS.E [R4+-0x4dc00], [R36.64], P2 ;  /* 0xb240000024047fae */ /* 0x0003e20009121848 */
[----:B------:R-:W-:-:S03]  /*4c6c0*/  LOP3.LUT R170, R170, 0x30, RZ, 0x3c, !PT ;  /* 0x00000030aaaa7812 */ /* 0x000fc600078e3cff */
[----:B-1----:R-:W3:Y:S04]  /*4c6d0*/  LDL.64 R52, [R1+0x2088] ;  /* 0x0020880001347983 */ /* 0x002ee80000100a00 */
[----:B------:R-:W3:Y:S04]  /*4c6e0*/  LDL.64 R36, [R1+0x220] ;  /* 0x0002200001247983 */ /* 0x000ee80000100a00 */
[----:B------:R1:W-:Y:S04]  /*4c6f0*/  LDGSTS.E [R7+-0x4cc00], [R160.64], P2 ;  /* 0xb3400000a0077fae */ /* 0x0003e80009121848 */
[----:B------:R1:W-:Y:S04]  /*4c700*/  LDGSTS.E [R6+-0x4bc00], [R242.64], P2 ;  /* 0xb4400000f2067fae */ /* 0x0003e80009121848 */
[----:B------:R1:W-:Y:S04]  /*4c710*/  LDGSTS.E [R4+-0x4ac00], [R144.64], P2 ;  /* 0xb540000090047fae */ /* 0x0003e80009121848 */
[----:B-1----:R-:W3:Y:S04]  /*4c720*/  LDL.64 R160, [R1+0x20b0] ;  /* 0x0020b00001a07983 */ /* 0x002ee80000100a00 */
[----:B------:R-:W3:Y:S04]  /*4c730*/  LDL.64 R242, [R1+0x20a8] ;  /* 0x0020a80001f27983 */ /* 0x000ee80000100a00 */
[----:B------:R-:W3:Y:S04]  /*4c740*/  LDL.64 R144, [R1+0x20a0] ;  /* 0x0020a00001907983 */ /* 0x000ee80000100a00 */
[----:B------:R1:W-:Y:S04]  /*4c750*/  LDGSTS.E [R7+-0x49c00], [R128.64], P2 ;  /* 0xb640000080077fae */ /* 0x0003e80009121848 */
[----:B-1----:R-:W3:Y:S04]  /*4c760*/  LDL.64 R128, [R1+0x2e8] ;  /* 0x0002e80001807983 */ /* 0x002ee80000100a00 */
[----:B----4-:R1:W-:Y:S04]  /*4c770*/  LDGSTS.E [R6+-0x48c00], [R248.64], P2 ;  /* 0xb7400000f8067fae */ /* 0x0103e80009121848 */
[----:B-1----:R-:W4:Y:S04]  /*4c780*/  LDL.64 R248, [R1+0x280] ;  /* 0x0002800001f87983 */ /* 0x002f280000100a00 */
[----:B--2---:R1:W-:Y:S04]  /*4c790*/  LDGSTS.E [R5+-0x47c00], [R240.64], P2 ;  /* 0xb8400000f0057fae */ /* 0x0043e80009121848 */
[----:B------:R2:W-:Y:S04]  /*4c7a0*/  LDGSTS.E [R4+-0x46c00], [R226.64], P2 ;  /* 0xb9400000e2047fae */ /* 0x0005e80009121848 */
[----:B---3--:R3:W-:Y:S04]  /*4c7b0*/  LDGSTS.E [R6+-0x45c00], [R224.64], P2 ;  /* 0xba400000e0067fae */ /* 0x0087e80009121848 */
[----:B-1----:R-:W4:Y:S04]  /*4c7c0*/  LDL.64 R240, [R1+0x248] ;  /* 0x0002480001f07983 */ /* 0x002f280000100a00 */
[----:B--2---:R-:W2:Y:S04]  /*4c7d0*/  LDL.64 R226, [R1+0xb18] ;  /* 0x000b180001e27983 */ /* 0x004ea80000100a00 */
[----:B---3--:R-:W3:Y:S04]  /*4c7e0*/  LDL.64 R224, [R1+0xa58] ;  /* 0x000a580001e07983 */ /* 0x008ee80000100a00 */
[----:B------:R1:W-:Y:S04]  /*4c7f0*/  LDGSTS.E [R5+-0x44c00], [R174.64], P2 ;  /* 0xbb400000ae057fae */ /* 0x0003e80009121848 */
[----:B------:R1:W-:Y:S04]  /*4c800*/  LDGSTS.E [R4+-0x43c00], [R250.64], P2 ;  /* 0xbc400000fa047fae */ /* 0x0003e80009121848 */
[----:B-1----:R-:W2:Y:S04]  /*4c810*/  LDL.64 R174, [R1+0xa98] ;  /* 0x000a980001ae7983 */ /* 0x002ea80000100a00 */
[----:B------:R-:W2:Y:S01]  /*4c820*/  LDL.64 R250, [R1+0xad8] ;  /* 0x000ad80001fa7983 */ /* 0x000ea20000100a00 */
[----:B------:R-:W-:-:S03]  /*4c830*/  IADD3 R5, R170, 0x100000, RZ ;  /* 0x00100000aa057810 */ /* 0x000fc60007ffe0ff */
[----:B------:R1:W-:Y:S04]  /*4c840*/  LDGSTS.E [R7+-0x42c00], [R160.64], P2 ;  /* 0xbd400000a0077fae */ /* 0x0003e80009121848 */
[----:B------:R1:W-:Y:S04]  /*4c850*/  LDGSTS.E [R6+-0x41c00], [R242.64], P2 ;  /* 0xbe400000f2067fae */ /* 0x0003e80009121848 */
[----:B------:R1:W-:Y:S04]  /*4c860*/  LDGSTS.E [R4+-0x40c00], [R144.64], P2 ;  /* 0xbf40000090047fae */ /* 0x0003e80009121848 */
[----:B-1----:R-:W2:Y:S01]  /*4c870*/  LDL.64 R160, [R1+0xb60] ;  /* 0x000b600001a07983 */ /* 0x002ea20000100a00 */
[----:B------:R-:W-:-:S02]  /*4c880*/  IADD3 R7, R170, 0x100000, RZ ;  /* 0x00100000aa077810 */ /* 0x000fc40007ffe0ff */
[C---:B------:R-:W-:Y:S01]  /*4c890*/  IADD3 R6, R170.reuse, 0x100000, RZ ;  /* 0x00100000aa067810 */ /* 0x040fe20007ffe0ff */
[----:B------:R-:W2:Y:S01]  /*4c8a0*/  LDL.64 R242, [R1+0xb98] ;  /* 0x000b980001f27983 */ /* 0x000ea20000100a00 */
[----:B------:R-:W-:-:S03]  /*4c8b0*/  IADD3 R4, R170, 0x100000, RZ ;  /* 0x00100000aa047810 */ /* 0x000fc60007ffe0ff */
[----:B------:R-:W2:Y:S04]  /*4c8c0*/  LDL.64 R144, [R1+0xbd8] ;  /* 0x000bd80001907983 */ /* 0x000ea80000100a00 */
[----:B------:R1:W-:Y:S04]  /*4c8d0*/  LDGSTS.E [R7+-0x7fa00], [R128.64], P2 ;  /* 0x8060000080077fae */ /* 0x0003e80009121848 */
[----:B-1----:R-:W2:Y:S04]  /*4c8e0*/  LDL.64 R128, [R1+0xc20] ;  /* 0x000c200001807983 */ /* 0x002ea80000100a00 */
[----:B----4-:R1:W-:Y:S04]  /*4c8f0*/  LDGSTS.E [R6+-0x7ea00], [R248.64], P2 ;  /* 0x81600000f8067fae */ /* 0x0103e80009121848 */
[----:B-1----:R-:W4:Y:S04]  /*4c900*/  LDL.64 R248, [R1+0xc98] ;  /* 0x000c980001f87983 */ /* 0x002f280000100a00 */
[----:B------:R1:W-:Y:S04]  /*4c910*/  LDGSTS.E [R5+-0x7da00], [R240.64], P2 ;  /* 0x82600000f0057fae */ /* 0x0003e80009121848 */
[----:B------:R1:W-:Y:S04]  /*4c920*/  LDGSTS.E [R4+-0x7ca00], [R36.64], P2 ;  /* 0x8360000024047fae */ /* 0x0003e80009121848 */
[----:B---3--:R3:W-:Y:S04]  /*4c930*/  LDGSTS.E [R6+-0x7ba00], [R224.64], P2 ;  /* 0x84600000e0067fae */ /* 0x0087e80009121848 */
[----:B-1----:R-:W4:Y:S04]  /*4c940*/  LDL.64 R240, [R1+0xce8] ;  /* 0x000ce80001f07983 */ /* 0x002f280000100a00 */
[----:B------:R-:W4:Y:S04]  /*4c950*/  LDL.64 R36, [R1+0xd28] ;  /* 0x000d280001247983 */ /* 0x000f280000100a00 */
[----:B---3--:R-:W3:Y:S04]  /*4c960*/  LDL.64 R224, [R1+0xda0] ;  /* 0x000da00001e07983 */ /* 0x008ee80000100a00 */
[----:B--2---:R1:W-:Y:S04]  /*4c970*/  LDGSTS.E [R5+-0x7aa00], [R174.64], P2 ;  /* 0x85600000ae057fae */ /* 0x0043e80009121848 */
[----:B------:R2:W-:Y:S04]  /*4c980*/  LDGSTS.E [R4+-0x79a00], [R250.64], P2 ;  /* 0x86600000fa047fae */ /* 0x0005e80009121848 */
[----:B-1----:R-:W3:Y:S04]  /*4c990*/  LDL.64 R174, [R1+0xe40] ;  /* 0x000e400001ae7983 */ /* 0x002ee80000100a00 */
[----:B------:R1:W-:Y:S04]  /*4c9a0*/  LDGSTS.E [R7+-0x78a00], [R226.64], P2 ;  /* 0x87600000e2077fae */ /* 0x0003e80009121848 */
[----:B--2---:R-:W2:Y:S04]  /*4c9b0*/  LDL.64 R250, [R1+0xec8] ;  /* 0x000ec80001fa7983 */ /* 0x004ea80000100a00 */
[----:B-1----:R-:W2:Y:S04]  /*4c9c0*/  LDL.64 R226, [R1+0x1290] ;  /* 0x0012900001e27983 */ /* 0x002ea80000100a00 */
[----:B------:R1:W-:Y:S04]  /*4c9d0*/  LDGSTS.E [R6+-0x77a00], [R160.64], P2 ;  /* 0x88600000a0067fae */ /* 0x0003e80009121848 */
[----:B------:R1:W-:Y:S04]  /*4c9e0*/  LDGSTS.E [R4+-0x76a00], [R242.64], P2 ;  /* 0x89600000f2047fae */ /* 0x0003e80009121848 */
[----:B------:R1:W-:Y:S04]  /*4c9f0*/  LDGSTS.E [R7+-0x75a00], [R144.64], P2 ;  /* 0x8a60000090077fae */ /* 0x0003e80009121848 */
[----:B-1----:R-:W2:Y:S04]  /*4ca00*/  LDL.64 R160, [R1+0x12d0] ;  /* 0x0012d00001a07983 */ /* 0x002ea80000100a00 */
[----:B------:R-:W2:Y:S04]  /*4ca10*/  LDL.64 R242, [R1+0x1310] ;  /* 0x0013100001f27983 */ /* 0x000ea80000100a00 */
        /* <DEDUP_REMOVED lines=11> */
[----:B------:R1:W-:Y:S04]  /*4cad0*/  LDGSTS.E [R4+-0x6fa00], [R174.64], P2 ;  /* 0x90600000ae047fae */ /* 0x0003e80009121848 */
[----:B--2---:R2:W-:Y:S04]  /*4cae0*/  LDGSTS.E [R7+-0x6ea00], [R250.64], P2 ;  /* 0x91600000fa077fae */ /* 0x0045e80009121848 */
        /* <DEDUP_REMOVED lines=62> */
[----:B------:R1:W-:Y:S04]  /*4ced0*/  LDGSTS.E [R4+-0x4ea00], [R36.64], P2 ;  /* 0xb160000024047fae */ /* 0x0003e80009121848 */
[----:B---3--:R-:W3:Y:S04]  /*4cee0*/  LDL.64 R224, [R1+0x2028] ;  /* 0x0020280001e07983 */ /* 0x008ee80000100a00 */
[----:B------:R2:W-:Y:S04]  /*4cef0*/  LDGSTS.E [R7+-0x4da00], [R174.64], P2 ;  /* 0xb2600000ae077fae */ /* 0x0005e80009121848 */
[----:B-1----:R-:W3:Y:S04]  /*4cf00*/  LDL.64 R36, [R1+0x2e0] ;  /* 0x0002e00001247983 */ /* 0x002ee80000100a00 */
[----:B--2---:R1:W-:Y:S04]  /*4cf10*/  LDGSTS.E [R6+-0x4ca00], [R250.64], P2 ;  /* 0xb3600000fa067fae */ /* 0x0043e80009121848 */
[----:B------:R-:W2:Y:S04]  /*4cf20*/  LDL.64 R174, [R1+0x2020] ;  /* 0x0020200001ae7983 */ /* 0x000ea80000100a00 */
[----:B------:R1:W-:Y:S04]  /*4cf30*/  LDGSTS.E [R5+-0x4ba00], [R226.64], P2 ;  /* 0xb4600000e2057fae */ /* 0x0003e80009121848 */
[----:B-1----:R-:W2:Y:S01]  /*4cf40*/  LDL.64 R250, [R1+0x2018] ;  /* 0x0020180001fa7983 */ /* 0x002ea20000100a00 */
[----:B------:R-:W-:-:S03]  /*4cf50*/  LOP3.LUT R171, R118, 0x40, RZ, 0x3c, !PT ;  /* 0x0000004076ab7812 */ /* 0x000fc600078e3cff */
[----:B------:R-:W2:Y:S04]  /*4cf60*/  LDL.64 R52, [R1+0xc28] ;  /* 0x000c280001347983 */ /* 0x000ea80000100a00 */
[----:B------:R-:W2:Y:S04]  /*4cf70*/  LDL.64 R226, [R1+0x2010] ;  /* 0x0020100001e27983 */ /* 0x000ea80000100a00 */
        /* <DEDUP_REMOVED lines=11> */
[----:B---3--:R3:W-:Y:S04]  /*4d030*/  LDGSTS.E [R4+-0x44a00], [R224.64], P2 ;  /* 0xbb600000e0047fae */ /* 0x0087e80009121848 */
[----:B-1----:R-:W4:Y:S04]  /*4d040*/  LDL.64 R240, [R1+0xa68] ;  /* 0x000a680001f07983 */ /* 0x002f280000100a00 */
[----:B---3--:R-:W3:Y:S04]  /*4d050*/  LDL.64 R224, [R1+0xaa0] ;  /* 0x000aa00001e07983 */ /* 0x008ee80000100a00 */
[----:B--2---:R1:W-:Y:S04]  /*4d060*/  LDGSTS.E [R7+-0x43a00], [R174.64], P2 ;  /* 0xbc600000ae077fae */ /* 0x0043e80009121848 */
[----:B------:R2:W-:Y:S04]  /*4d070*/  LDGSTS.E [R6+-0x42a00], [R250.64], P2 ;  /* 0xbd600000fa067fae */ /* 0x0005e80009121848 */
[----:B-1----:R-:W3:Y:S01]  /*4d080*/  LDL.64 R174, [R1+0xae0] ;  /* 0x000ae00001ae7983 */ /* 0x002ee20000100a00 */
[----:B------:R-:W-:-:S03]  /*4d090*/  IADD3 R7, R171, 0x100000, RZ ;  /* 0x00100000ab077810 */ /* 0x000fc60007ffe0ff */
[----:B------:R1:W-:Y:S04]  /*4d0a0*/  LDGSTS.E [R5+-0x41a00], [R226.64], P2 ;  /* 0xbe600000e2057fae */ /* 0x0003e80009121848 */
[----:B--2---:R-:W2:Y:S01]  /*4d0b0*/  LDL.64 R250, [R1+0xb20] ;  /* 0x000b200001fa7983 */ /* 0x004ea20000100a00 */
[C---:B------:R-:W-:Y:S02]  /*4d0c0*/  IADD3 R6, R171.reuse, 0x100000, RZ ;  /* 0x00100000ab067810 */ /* 0x040fe40007ffe0ff */
[C---:B-1----:R-:W-:Y:S01]  /*4d0d0*/  IADD3 R5, R171.reuse, 0x100000, RZ ;  /* 0x00100000ab057810 */ /* 0x042fe20007ffe0ff */
[----:B------:R-:W2:Y:S04]  /*4d0e0*/  LDL.64 R226, [R1+0xba8] ;  /* 0x000ba80001e27983 */ /* 0x000ea80000100a00 */
[----:B------:R1:W-:Y:S04]  /*4d0f0*/  LDGSTS.E [R4+-0x40a00], [R160.64], P2 ;  /* 0xbf600000a0047fae */ /* 0x0003e80009121848 */
[----:B------:R1:W-:Y:S04]  /*4d100*/  LDGSTS.E [R6+-0x7f800], [R36.64], P2 ;  /* 0x8080000024067fae */ /* 0x0003e80009121848 */
[----:B------:R1:W-:Y:S02]  /*4d110*/  LDGSTS.E [R5+-0x7e800], [R144.64], P2 ;  /* 0x8180000090057fae */ /* 0x0003e40009121848 */
[----:B-1----:R-:W-:-:S02]  /*4d120*/  IADD3 R4, R171, 0x100000, RZ ;  /* 0x00100000ab047810 */ /* 0x002fc40007ffe0ff */
[----:B------:R-:W2:Y:S04]  /*4d130*/  LDL.64 R160, [R1+0xbe8] ;  /* 0x000be80001a07983 */ /* 0x000ea80000100a00 */
        /* <DEDUP_REMOVED lines=10> */
[----:B------:R1:W-:Y:S04]  /*4d1e0*/  LDGSTS.E [R7+-0x79800], [R174.64], P2 ;  /* 0x86800000ae077fae */ /* 0x0003e80009121848 */
[----:B--2---:R2:W-:Y:S04]  /*4d1f0*/  LDGSTS.E [R6+-0x78800], [R250.64], P2 ;  /* 0x87800000fa067fae */ /* 0x0045e80009121848 */
[----:B-1----:R-:W3:Y:S04]  /*4d200*/  LDL.64 R174, [R1+0x1298] ;  /* 0x0012980001ae7983 */ /* 0x002ee80000100a00 */
[----:B------:R1:W-:Y:S04]  /*4d210*/  LDGSTS.E [R5+-0x77800], [R242.64], P2 ;  /* 0x88800000f2057fae */ /* 0x0003e80009121848 */
[----:B--2---:R-:W3:Y:S04]  /*4d220*/  LDL.64 R250, [R1+0x12d8] ;  /* 0x0012d80001fa7983 */ /* 0x004ee80000100a00 */
[----:B------:R1:W-:Y:S04]  /*4d230*/  LDGSTS.E [R4+-0x76800], [R226.64], P2 ;  /* 0x89800000e2047fae */ /* 0x0003e80009121848 */
        /* <DEDUP_REMOVED lines=11> */
[----:B------:R4:W-:Y:S04]  /*4d2f0*/  LDGSTS.E [R4+-0x70800], [R36.64], P2 ;  /* 0x8f80000024047fae */ /* 0x0009e80009121848 */
[----:B-1----:R-:W2:Y:S04]  /*4d300*/  LDL.64 R248, [R1+0xe70] ;  /* 0x000e700001f87983 */ /* 0x002ea80000100a00 */
[----:B----4-:R-:W4:Y:S04]  /*4d310*/  LDL.64 R36, [R1+0x1698] ;  /* 0x0016980001247983 */ /* 0x010f280000100a00 */
[----:B------:R1:W-:Y:S04]  /*4d320*/  LDGSTS.E [R7+-0x6f800], [R240.64], P2 ;  /* 0x90800000f0077fae */ /* 0x0003e80009121848 */
[----:B---3--:R3:W-:Y:S04]  /*4d330*/  LDGSTS.E [R6+-0x6e800], [R224.64], P2 ;  /* 0x91800000e0067fae */ /* 0x0087e80009121848 */
[----:B-1----:R-:W4:Y:S04]  /*4d340*/  LDL.64 R240, [R1+0xe20] ;  /* 0x000e200001f07983 */ /* 0x002f280000100a00 */
        /* <DEDUP_REMOVED lines=15> */
[----:B--2---:R1:W-:Y:S04]  /*4d440*/  LDGSTS.E [R4+-0x66800], [R248.64], P2 ;  /* 0x99800000f8047fae */ /* 0x0043e80009121848 */
[----:B-1----:R-:W2:Y:S04]  /*4d450*/  LDL.64 R248, [R1+0x1818] ;  /* 0x0018180001f87983 */ /* 0x002ea80000100a00 */
[----:B----4-:R1:W-:Y:S04]  /*4d460*/  LDGSTS.E [R7+-0x65800], [R240.64], P2 ;  /* 0x9a800000f0077fae */ /* 0x0103e80009121848 */
        /* <DEDUP_REMOVED lines=17> */
[----:B--2---:R1:W-:Y:S04]  /*4d580*/  LDGSTS.E [R6+-0x57800], [R248.64], P2 ;  /* 0xa8800000f8067fae */ /* 0x0043e80009121848 */
[----:B----4-:R3:W-:Y:S04]  /*4d590*/  LDGSTS.E [R5+-0x56800], [R240.64], P2 ;  /* 0xa9800000f0057fae */ /* 0x0107e80009121848 */
[----:B------:R4:W-:Y:S04]  /*4d5a0*/  LDGSTS.E [R4+-0x55800], [R202.64], P2 ;  /* 0xaa800000ca047fae */ /* 0x0009e80009121848 */
[----:B---3--:R3:W-:Y:S04]  /*4d5b0*/  LDGSTS.E [R7+-0x54800], [R224.64], P2 ;  /* 0xab800000e0077fae */ /* 0x0087e80009121848 */
        /* <DEDUP_REMOVED lines=9> */
[----:B-1----:R-:W2:Y:S04]  /*4d650*/  LDL.LU.64 R206, [R1+0x2a78] ;  /* 0x002a780001ce7983 */ /* 0x002ea80000300a00 */
[----:B------:R1:W-:Y:S04]  /*4d660*/  LDGSTS.E [R7+-0x4a800], [R218.64], P2 ;  /* 0xb5800000da077fae */ /* 0x0003e80009121848 */
[----:B------:R1:W-:Y:S04]  /*4d670*/  LDGSTS.E [R6+-0x49800], [R216.64], P2 ;  /* 0xb6800000d8067fae */ /* 0x0003e80009121848 */
[----:B------:R-:W2:Y:S04]  /*4d680*/  LDL.64 R232, [R1+0x2b8] ;  /* 0x0002b80001e87983 */ /* 0x000ea80000100a00 */
[----:B------:R3:W-:Y:S04]  /*4d690*/  LDGSTS.E [R4+-0x48800], [R166.64], P2 ;  /* 0xb7800000a6047fae */ /* 0x0007e80009121848 */
[----:B-1----:R-:W2:Y:S04]  /*4d6a0*/  LDL.64 R216, [R1+0x260] ;  /* 0x0002600001d87983 */ /* 0x002ea80000100a00 */
[----:B------:R1:W-:Y:S04]  /*4d6b0*/  LDGSTS.E [R7+-0x47800], [R150.64], P2 ;  /* 0xb880000096077fae */ /* 0x0003e80009121848 */
[----:B---3--:R-:W3:Y:S01]  /*4d6c0*/  LDL.64 R166, [R1+0x238] ;  /* 0x0002380001a67983 */ /* 0x008ee20000100a00 */
[----:B------:R-:W-:-:S03]  /*4d6d0*/  LOP3.LUT R118, R118, 0x50, RZ, 0x3c, !PT ;  /* 0x0000005076767812 */ /* 0x000fc600078e3cff */
[----:B------:R4:W-:Y:S04]  /*4d6e0*/  LDGSTS.E [R6+-0x46800], [R142.64], P2 ;  /* 0xb98000008e067fae */ /* 0x0009e80009121848 */
[----:B-1----:R-:W3:Y:S04]  /*4d6f0*/  LDL.64 R150, [R1+0x1e0] ;  /* 0x0001e00001967983 */ /* 0x002ee80000100a00 */
[----:B------:R1:W-:Y:S04]  /*4d700*/  LDGSTS.E [R5+-0x45800], [R158.64], P2 ;  /* 0xba8000009e057fae */ /* 0x0003e80009121848 */
[----:B------:R1:W-:Y:S04]  /*4d710*/  LDGSTS.E [R4+-0x44800], [R154.64], P2 ;  /* 0xbb8000009a047fae */ /* 0x0003e80009121848 */
[----:B------:R4:W-:Y:S04]  /*4d720*/  LDGSTS.E [R6+-0x43800], [R172.64], P2 ;  /* 0xbc800000ac067fae */ /* 0x0009e80009121848 */
[----:B------:R-:W3:Y:S04]  /*4d730*/  LDL.64 R234, [R1+0xab0] ;  /* 0x000ab00001ea7983 */ /* 0x000ee80000100a00 */
[----:B-1----:R-:W3:Y:S04]  /*4d740*/  LDL.64 R154, [R1+0xa78] ;  /* 0x000a7800019a7983 */ /* 0x002ee80000100a00 */
[----:B------:R1:W-:Y:S01]  /*4d750*/  LDGSTS.E [R5+-0x42800], [R168.64], P2 ;  /* 0xbd800000a8057fae */ /* 0x0003e20009121848 */
[----:B----4-:R-:W-:-:S03]  /*4d760*/  IADD3 R6, R118, 0x100000, RZ ;  /* 0x0010000076067810 */ /* 0x010fc60007ffe0ff */
[----:B------:R-:W3:Y:S04]  /*4d770*/  LDL.64 R218, [R1+0xae8] ;  /* 0x000ae80001da7983 */ /* 0x000ee80000100a00 */
[----:B------:R1:W-:Y:S04]  /*4d780*/  LDGSTS.E [R4+-0x41800], [R156.64], P2 ;  /* 0xbe8000009c047fae */ /* 0x0003e80009121848 */
[----:B------:R1:W-:Y:S04]  /*4d790*/  LDGSTS.E [R7+-0x40800], [R152.64], P2 ;  /* 0xbf80000098077fae */ /* 0x0003e80009121848 */
[----:B-1----:R-:W3:Y:S04]  /*4d7a0*/  LDL.64 R168, [R1+0xb70] ;  /* 0x000b700001a87983 */ /* 0x002ee80000100a00 */
[----:B------:R-:W3:Y:S01]  /*4d7b0*/  LDL.64 R156, [R1+0xb28] ;  /* 0x000b2800019c7983 */ /* 0x000ee20000100a00 */
[----:B------:R-:W-:-:S02]  /*4d7c0*/  IADD3 R4, R118, 0x100000, RZ ;  /* 0x0010000076047810 */ /* 0x000fc40007ffe0ff */
[C---:B------:R-:W-:Y:S01]  /*4d7d0*/  IADD3 R7, R118.reuse, 0x100000, RZ ;  /* 0x0010000076077810 */ /* 0x040fe20007ffe0ff */
[----:B------:R-:W3:Y:S04]  /*4d7e0*/  LDL.64 R236, [R1+0xbb8] ;  /* 0x000bb80001ec7983 */ /* 0x000ee80000100a00 */
[----:B------:R-:W3:Y:S04]  /*4d7f0*/  LDL.64 R152, [R1+0xbf0] ;  /* 0x000bf00001987983 */ /* 0x000ee80000100a00 */
[----:B------:R-:W3:Y:S04]  /*4d800*/  LDL.64 R220, [R1+0xc30] ;  /* 0x000c300001dc7983 */ /* 0x000ee80000100a00 */
[----:B------:R-:W3:Y:S04]  /*4d810*/  LDL.64 R170, [R1+0xe68] ;  /* 0x000e680001aa7983 */ /* 0x000ee80000100a00 */
[----:B------:R-:W3:Y:S04]  /*4d820*/  LDL.64 R238, [R1+0xe08] ;  /* 0x000e080001ee7983 */ /* 0x000ee80000100a00 */
[----:B------:R-:W3:Y:S04]  /*4d830*/  LDL.64 R222, [R1+0xdc8] ;  /* 0x000dc80001de7983 */ /* 0x000ee80000100a00 */
[----:B------:R-:W3:Y:S04]  /*4d840*/  LDL.64 R172, [R1+0xd88] ;  /* 0x000d880001ac7983 */ /* 0x000ee80000100a00 */
[----:B--2---:R1:W-:Y:S04]  /*4d850*/  LDGSTS.E [R6+-0x7f600], [R232.64], P2 ;  /* 0x80a00000e8067fae */ /* 0x0043e80009121848 */
[----:B------:R2:W-:Y:S04]  /*4d860*/  LDGSTS.E [R4+-0x7e600], [R216.64], P2 ;  /* 0x81a00000d8047fae */ /* 0x0005e80009121848 */
[----:B-1----:R-:W4:Y:S04]  /*4d870*/  LDL.64 R232, [R1+0xcb0] ;  /* 0x000cb00001e87983 */ /* 0x002f280000100a00 */
[----:B---3--:R1:W-:Y:S04]  /*4d880*/  LDGSTS.E [R7+-0x7d600], [R166.64], P2 ;  /* 0x82a00000a6077fae */ /* 0x0083e80009121848 */
[----:B--2---:R-:W2:Y:S04]  /*4d890*/  LDL.64 R216, [R1+0xcf8] ;  /* 0x000cf80001d87983 */ /* 0x004ea80000100a00 */
[----:B------:R3:W-:Y:S04]  /*4d8a0*/  LDGSTS.E [R6+-0x7c600], [R150.64], P2 ;  /* 0x83a0000096067fae */ /* 0x0007e80009121848 */
[----:B-1----:R-:W2:Y:S04]  /*4d8b0*/  LDL.64 R166, [R1+0xd38] ;  /* 0x000d380001a67983 */ /* 0x002ea80000100a00 */
[----:B---3--:R-:W3:Y:S01]  /*4d8c0*/  LDL.64 R150, [R1+0xde0] ;  /* 0x000de00001967983 */ /* 0x008ee20000100a00 */
[----:B------:R-:W-:-:S05]  /*4d8d0*/  IADD3 R5, R118, 0x100000, RZ ;  /* 0x0010000076057810 */ /* 0x000fca0007ffe0ff */
[----:B------:R1:W-:Y:S04]  /*4d8e0*/  LDGSTS.E [R5+-0x7b600], [R154.64], P2 ;  /* 0x84a000009a057fae */ /* 0x0003e80009121848 */
[----:B------:R1:W-:Y:S04]  /*4d8f0*/  LDGSTS.E [R4+-0x7a600], [R234.64], P2 ;  /* 0x85a00000ea047fae */ /* 0x0003e80009121848 */
[----:B------:R1:W-:Y:S04]  /*4d900*/  LDGSTS.E [R6+-0x79600], [R218.64], P2 ;  /* 0x86a00000da067fae */ /* 0x0003e80009121848 */
[----:B-1----:R-:W3:Y:S04]  /*4d910*/  LDL.64 R154, [R1+0xee8] ;  /* 0x000ee800019a7983 */ /* 0x002ee80000100a00 */
[----:B------:R-:W3:Y:S04]  /*4d920*/  LDL.64 R234, [R1+0x12a0] ;  /* 0x0012a00001ea7983 */ /* 0x000ee80000100a00 */
[----:B------:R-:W3:Y:S04]  /*4d930*/  LDL.64 R218, [R1+0x12e0] ;  /* 0x0012e00001da7983 */ /* 0x000ee80000100a00 */
[----:B------:R1:W-:Y:S04]  /*4d940*/  LDGSTS.E [R5+-0x78600], [R156.64], P2 ;  /* 0x87a000009c057fae */ /* 0x0003e80009121848 */
[----:B------:R1:W-:Y:S04]  /*4d950*/  LDGSTS.E [R4+-0x77600], [R168.64], P2 ;  /* 0x88a00000a8047fae */ /* 0x0003e80009121848 */
[----:B------:R1:W-:Y:S04]  /*4d960*/  LDGSTS.E [R7+-0x76600], [R236.64], P2 ;  /* 0x89a00000ec077fae */ /* 0x0003e80009121848 */
[----:B------:R1:W-:Y:S04]  /*4d970*/  LDGSTS.E [R6+-0x75600], [R152.64], P2 ;  /* 0x8aa0000098067fae */ /* 0x0003e80009121848 */
[----:B-1----:R-:W3:Y:S04]  /*4d980*/  LDL.64 R168, [R1+0x1320] ;  /* 0x0013200001a87983 */ /* 0x002ee80000100a00 */
[----:B------:R1:W-:Y:S04]  /*4d990*/  LDGSTS.E [R4+-0x74600], [R220.64], P2 ;  /* 0x8ba00000dc047fae */ /* 0x0003e80009121848 */
[----:B------:R-:W3:Y:S04]  /*4d9a0*/  LDL.64 R152, [R1+0x1360] ;  /* 0x0013600001987983 */ /* 0x000ee80000100a00 */
[----:B------:R-:W3:Y:S04]  /*4d9b0*/  LDL.64 R156, [R1+0xd48] ;  /* 0x000d4800019c7983 */ /* 0x000ee80000100a00 */
[----:B------:R-:W3:Y:S04]  /*4d9c0*/  LDL.64 R236, [R1+0xc68] ;  /* 0x000c680001ec7983 */ /* 0x000ee80000100a00 */
[----:B-1----:R-:W3:Y:S04]  /*4d9d0*/  LDL.64 R220, [R1+0x15e0] ;  /* 0x0015e00001dc7983 */ /* 0x002ee80000100a00 */
[----:B----4-:R1:W-:Y:S04]  /*4d9e0*/  LDGSTS.E [R7+-0x73600], [R232.64], P2 ;  /* 0x8ca00000e8077fae */ /* 0x0103e80009121848 */
[----:B--2---:R2:W-:Y:S04]  /*4d9f0*/  LDGSTS.E [R6+-0x72600], [R216.64], P2 ;  /* 0x8da00000d8067fae */ /* 0x0045e80009121848 */
[----:B-1----:R-:W4:Y:S04]  /*4da00*/  LDL.64 R232, [R1+0x13a0] ;  /* 0x0013a00001e87983 */ /* 0x002f280000100a00 */
[----:B------:R1:W-:Y:S04]  /*4da10*/  LDGSTS.E [R5+-0x71600], [R166.64], P2 ;  /* 0x8ea00000a6057fae */ /* 0x0003e80009121848 */
[----:B--2---:R-:W2:Y:S04]  /*4da20*/  LDL.64 R216, [R1+0x13e0] ;  /* 0x0013e00001d87983 */ /* 0x004ea80000100a00 */
[----:B---3--:R3:W-:Y:S04]  /*4da30*/  LDGSTS.E [R4+-0x70600], [R150.64], P2 ;  /* 0x8fa0000096047fae */ /* 0x0087e80009121848 */
[----:B-1----:R-:W2:Y:S04]  /*4da40*/  LDL.64 R166, [R1+0xea8] ;  /* 0x000ea80001a67983 */ /* 0x002ea80000100a00 */
[----:B------:R1:W-:Y:S04]  /*4da50*/  LDGSTS.E [R6+-0x6f600], [R170.64], P2 ;  /* 0x90a00000aa067fae */ /* 0x0003e80009121848 */
[----:B---3--:R-:W3:Y:S04]  /*4da60*/  LDL.64 R150, [R1+0xe58] ;  /* 0x000e580001967983 */ /* 0x008ee80000100a00 */
[----:B------:R1:W-:Y:S04]  /*4da70*/  LDGSTS.E [R5+-0x6e600], [R154.64], P2 ;  /* 0x91a000009a057fae */ /* 0x0003e80009121848 */
[----:B-1----:R-:W3:Y:S04]  /*4da80*/  LDL.64 R170, [R1+0x1620] ;  /* 0x0016200001aa7983 */ /* 0x002ee80000100a00 */
[----:B------:R1:W-:Y:S04]  /*4da90*/  LDGSTS.E [R4+-0x6d600], [R234.64], P2 ;  /* 0x92a00000ea047fae */ /* 0x0003e80009121848 */
[----:B------:R-:W3:Y:S04]  /*4daa0*/  LDL.64 R154, [R1+0x1660] ;  /* 0x00166000019a7983 */ /* 0x000ee80000100a00 */
[----:B------:R1:W-:Y:S04]  /*4dab0*/  LDGSTS.E [R7+-0x6c600], [R218.64], P2 ;  /* 0x93a00000da077fae */ /* 0x0003e80009121848 */
[----:B-1----:R-:W3:Y:S04]  /*4dac0*/  LDL.64 R234, [R1+0x16a0] ;  /* 0x0016a00001ea7983 */ /* 0x002ee80000100a00 */
[----:B------:R1:W-:Y:S04]  /*4dad0*/  LDGSTS.E [R6+-0x6b600], [R168.64], P2 ;  /* 0x94a00000a8067fae */ /* 0x0003e80009121848 */
[----:B------:R-:W3:Y:S04]  /*4dae0*/  LDL.64 R218, [R1+0x16e0] ;  /* 0x0016e00001da7983 */ /* 0x000ee80000100a00 */
[----:B------:R1:W-:Y:S04]  /*4daf0*/  LDGSTS.E [R4+-0x6a600], [R152.64], P2 ;  /* 0x95a0000098047fae */ /* 0x0003e80009121848 */
[----:B-1----:R-:W3:Y:S04]  /*4db00*/  LDL.64 R168, [R1+0x1720] ;  /* 0x0017200001a87983 */ /* 0x002ee80000100a00 */
[----:B------:R-:W3:Y:S04]  /*4db10*/  LDL.64 R152, [R1+0x1760] ;  /* 0x0017600001987983 */ /* 0x000ee80000100a00 */
        /* <DEDUP_REMOVED lines=20> */
[----:B-1----:R-:W3:Y:S04]  /*4dc60*/  LDL.64 R234, [R1+0xb78] ;  /* 0x000b780001ea7983 */ /* 0x002ee80000100a00 */
[----:B------:R-:W3:Y:S04]  /*4dc70*/  LDL.64 R168, [R1+0x258] ;  /* 0x0002580001a87983 */ /* 0x000ee80000100a00 */
[----:B------:R-:W3:Y:S04]  /*4dc80*/  LDL.64 R152, [R1+0xab8] ;  /* 0x000ab80001987983 */ /* 0x000ee80000100a00 */
[----:B------:R-:W3:Y:S04]  /*4dc90*/  LDL.64 R218, [R1+0xcc0] ;  /* 0x000cc00001da7983 */ /* 0x000ee80000100a00 */
[----:B------:R-:W3:Y:S04]  /*4dca0*/  LDL.64 R154, [R1+0xe00] ;  /* 0x000e0000019a7983 */ /* 0x000ee80000100a00 */
[----:B----4-:R1:W-:Y:S04]  /*4dcb0*/  LDGSTS.E [R4+-0x59600], [R232.64], P2 ;  /* 0xa6a00000e8047fae */ /* 0x0103e80009121848 */
[----:B--2---:R2:W-:Y:S04]  /*4dcc0*/  LDGSTS.E [R7+-0x58600], [R216.64], P2 ;  /* 0xa7a00000d8077fae */ /* 0x0045e80009121848 */
[----:B-1----:R-:W4:Y:S04]  /*4dcd0*/  LDL.64 R232, [R1+0xc00] ;  /* 0x000c000001e87983 */ /* 0x002f280000100a00 */
[----:B------:R1:W-:Y:S04]  /*4dce0*/  LDGSTS.E [R6+-0x57600], [R166.64], P2 ;  /* 0xa8a00000a6067fae */ /* 0x0003e80009121848 */
[----:B--2---:R-:W2:Y:S04]  /*4dcf0*/  LDL.64 R216, [R1+0x2b0] ;  /* 0x0002b00001d87983 */ /* 0x004ea80000100a00 */
[----:B---3--:R3:W-:Y:S04]  /*4dd00*/  LDGSTS.E [R4+-0x56600], [R150.64], P2 ;  /* 0xa9a0000096047fae */ /* 0x0087e80009121848 */
[----:B------:R1:W-:Y:S04]  /*4dd10*/  LDGSTS.E [R7+-0x55600], [R206.64], P2 ;  /* 0xaaa00000ce077fae */ /* 0x0003e80009121848 */
[----:B------:R1:W-:Y:S04]  /*4dd20*/  LDGSTS.E [R6+-0x54600], [R188.64], P2 ;  /* 0xaba00000bc067fae */ /* 0x0003e80009121848 */
[----:B------:R1:W-:Y:S04]  /*4dd30*/  LDGSTS.E [R5+-0x53600], [R200.64], P2 ;  /* 0xaca00000c8057fae */ /* 0x0003e80009121848 */
[----:B------:R1:W-:Y:S04]  /*4dd40*/  LDGSTS.E [R4+-0x52600], [R140.64], P2 ;  /* 0xada000008c047fae */ /* 0x0003e80009121848 */
[----:B------:R3:W-:Y:S04]  /*4dd50*/  LDGSTS.E [R6+-0x51600], [R138.64], P2 ;  /* 0xaea000008a067fae */ /* 0x0007e80009121848 */
[----:B------:R3:W-:Y:S04]  /*4dd60*/  LDGSTS.E [R5+-0x50600], [R136.64], P2 ;  /* 0xafa0000088057fae */ /* 0x0007e80009121848 */
[----:B-1----:R-:W4:Y:S04]  /*4dd70*/  LDL.64 R166, [R1+0x230] ;  /* 0x0002300001a67983 */ /* 0x002f280000100a00 */
[----:B------:R1:W-:Y:S04]  /*4dd80*/  LDGSTS.E [R4+-0x4f600], [R134.64], P2 ;  /* 0xb0a0000086047fae */ /* 0x0003e80009121848 */
[----:B---3--:R-:W4:Y:S04]  /*4dd90*/  LDL.64 R150, [R1+0x1b8] ;  /* 0x0001b80001967983 */ /* 0x008f280000100a00 */
[----:B------:R1:W-:Y:S04]  /*4dda0*/  LDGSTS.E [R7+-0x4e600], [R16.64], P2 ;  /* 0xb1a0000010077fae */ /* 0x0003e80009121848 */
[----:B-1----:R-:W4:Y:S04]  /*4ddb0*/  LDL.64 R134, [R1+0xa88] ;  /* 0x000a880001867983 */ /* 0x002f280000100a00 */
        /* <DEDUP_REMOVED lines=10> */
[----:B------:R1:W-:Y:S02]  /*4de60*/  LDGSTS.E [R6+-0x43600], [R110.64], P2 ;  /* 0xbca000006e067fae */ /* 0x0003e40009121848 */
[----:B-1----:R-:W-:-:S02]  /*4de70*/  IADD3 R5, R119, 0x100000, RZ ;  /* 0x0010000077057810 */ /* 0x002fc40007ffe0ff */
[----:B------:R1:W-:Y:S04]  /*4de80*/  LDGSTS.E [R4+-0x42600], [R108.64], P2 ;  /* 0xbda000006c047fae */ /* 0x0003e80009121848 */
[----:B------:R-:W4:Y:S04]  /*4de90*/  LDL.64 R136, [R1+0xaf0] ;  /* 0x000af00001887983 */ /* 0x000f280000100a00 */
[----:B------:R1:W-:Y:S04]  /*4dea0*/  LDGSTS.E [R7+-0x41600], [R104.64], P2 ;  /* 0xbea0000068077fae */ /* 0x0003e80009121848 */
[----:B------:R-:W4:Y:S01]  /*4deb0*/  LDL.64 R120, [R1+0xb30] ;  /* 0x000b300001787983 */ /* 0x000f220000100a00 */
[----:B-1----:R-:W-:-:S03]  /*4dec0*/  IADD3 R4, R119, 0x100000, RZ ;  /* 0x0010000077047810 */ /* 0x002fc60007ffe0ff */
[----:B------:R1:W-:Y:S04]  /*4ded0*/  LDGSTS.E [R6+-0x40600], [R106.64], P2 ;  /* 0xbfa000006a067fae */ /* 0x0003e80009121848 */
[----:B------:R-:W4:Y:S04]  /*4dee0*/  LDL.64 R104, [R1+0xbc0] ;  /* 0x000bc00001687983 */ /* 0x000f280000100a00 */
[----:B------:R-:W4:Y:S01]  /*4def0*/  LDL.64 R138, [R1+0xdc0] ;  /* 0x000dc000018a7983 */ /* 0x000f220000100a00 */
[----:B-1----:R-:W-:-:S03]  /*4df00*/  IADD3 R6, R119, 0x100000, RZ ;  /* 0x0010000077067810 */ /* 0x002fc60007ffe0ff */
[----:B------:R-:W4:Y:S01]  /*4df10*/  LDL.64 R122, [R1+0xd80] ;  /* 0x000d8000017a7983 */ /* 0x000f220000100a00 */
[----:B------:R-:W-:-:S03]  /*4df20*/  IADD3 R7, R119, 0x100000, RZ ;  /* 0x0010000077077810 */ /* 0x000fc60007ffe0ff */
[----:B------:R-:W4:Y:S01]  /*4df30*/  LDL.64 R106, [R1+0xd40] ;  /* 0x000d4000016a7983 */ /* 0x000f220000100a00 */
[----:B------:R-:W-:-:S03]  /*4df40*/  LOP3.LUT R22, R22, 0x70, RZ, 0x3c, !PT ;  /* 0x0000007016167812 */ /* 0x000fc600078e3cff */
[----:B------:R-:W4:Y:S04]  /*4df50*/  LDL.64 R118, [R1+0xc10] ;  /* 0x000c100001767983 */ /* 0x000f280000100a00 */
[----:B--2---:R1:W-:Y:S04]  /*4df60*/  LDGSTS.E [R5+-0x7f400], [R216.64], P2 ;  /* 0x80c00000d8057fae */ /* 0x0043e80009121848 */
[----:B------:R2:W-:Y:S04]  /*4df70*/  LDGSTS.E [R4+-0x7e400], [R168.64], P2 ;  /* 0x81c00000a8047fae */ /* 0x0005e80009121848 */
[----:B-1----:R-:W3:Y:S04]  /*4df80*/  LDL.64 R216, [R1+0xc60] ;  /* 0x000c600001d87983 */ /* 0x002ee80000100a00 */
[----:B--2---:R-:W2:Y:S04]  /*4df90*/  LDL.64 R168, [R1+0xd00] ;  /* 0x000d000001a87983 */ /* 0x004ea80000100a00 */
[----:B----4-:R1:W-:Y:S04]  /*4dfa0*/  LDGSTS.E [R6+-0x7d400], [R166.64], P2 ;  /* 0x82c00000a6067fae */ /* 0x0103e80009121848 */
[----:B------:R4:W-:Y:S04]  /*4dfb0*/  LDGSTS.E [R5+-0x7c400], [R150.64], P2 ;  /* 0x83c0000096057fae */ /* 0x0009e80009121848 */
[----:B-1----:R-:W2:Y:S04]  /*4dfc0*/  LDL.64 R166, [R1+0xd50] ;  /* 0x000d500001a67983 */ /* 0x002ea80000100a00 */
[----:B------:R1:W-:Y:S04]  /*4dfd0*/  LDGSTS.E [R4+-0x7b400], [R134.64], P2 ;  /* 0x84c0000086047fae */ /* 0x0003e80009121848 */
[----:B----4-:R-:W2:Y:S04]  /*4dfe0*/  LDL.64 R150, [R1+0xe10] ;  /* 0x000e100001967983 */ /* 0x010ea80000100a00 */
[----:B------:R1:W-:Y:S04]  /*4dff0*/  LDGSTS.E [R7+-0x7a400], [R152.64], P2 ;  /* 0x85c0000098077fae */ /* 0x0003e80009121848 */
[----:B-1----:R-:W2:Y:S04]  /*4e000*/  LDL.64 R134, [R1+0xe88] ;  /* 0x000e880001867983 */ /* 0x002ea80000100a00 */
[----:B------:R-:W2:Y:S04]  /*4e010*/  LDL.64 R152, [R1+0x1268] ;  /* 0x0012680001987983 */ /* 0x000ea80000100a00 */
[----:B------:R1:W-:Y:S04]  /*4e020*/  LDGSTS.E [R6+-0x79400], [R136.64], P2 ;  /* 0x86c0000088067fae */ /* 0x0003e80009121848 */
[----:B------:R1:W-:Y:S04]  /*4e030*/  LDGSTS.E [R4+-0x78400], [R120.64], P2 ;  /* 0x87c0000078047fae */ /* 0x0003e80009121848 */
[----:B------:R1:W-:Y:S04]  /*4e040*/  LDGSTS.E [R7+-0x77400], [R234.64], P2 ;  /* 0x88c00000ea077fae */ /* 0x0003e80009121848 */
[----:B------:R1:W-:Y:S04]  /*4e050*/  LDGSTS.E [R6+-0x76400], [R104.64], P2 ;  /* 0x89c0000068067fae */ /* 0x0003e80009121848 */
[----:B-1----:R-:W2:Y:S04]  /*4e060*/  LDL.64 R136, [R1+0x12a8] ;  /* 0x0012a80001887983 */ /* 0x002ea80000100a00 */
[----:B------:R1:W-:Y:S04]  /*4e070*/  LDGSTS.E [R5+-0x75400], [R232.64], P2 ;  /* 0x8ac00000e8057fae */ /* 0x0003e80009121848 */
[----:B------:R-:W2:Y:S04]  /*4e080*/  LDL.64 R120, [R1+0x12e8] ;  /* 0x0012e80001787983 */ /* 0x000ea80000100a00 */
[----:B------:R-:W2:Y:S04]  /*4e090*/  LDL.64 R104, [R1+0x1328] ;  /* 0x0013280001687983 */ /* 0x000ea80000100a00 */
[----:B-1----:R-:W2:Y:S04]  /*4e0a0*/  LDL.64 R232, [R1+0x1368] ;  /* 0x0013680001e87983 */ /* 0x002ea80000100a00 */
[----:B------:R-:W2:Y:S04]  /*4e0b0*/  LDL.64 R234, [R1+0xc58] ;  /* 0x000c580001ea7983 */ /* 0x000ea80000100a00 */
[----:B---3--:R1:W-:Y:S04]  /*4e0c0*/  LDGSTS.E [R4+-0x74400], [R216.64], P2 ;  /* 0x8bc00000d8047fae */ /* 0x0083e80009121848 */
[----:B------:R3:W-:Y:S04]  /*4e0d0*/  LDGSTS.E [R6+-0x73400], [R218.64], P2 ;  /* 0x8cc00000da067fae */ /* 0x0007e80009121848 */
[----:B--2---:R2:W-:Y:S04]  /*4e0e0*/  LDGSTS.E [R5+-0x72400], [R168.64], P2 ;  /* 0x8dc00000a8057fae */ /* 0x0045e80009121848 */
[----:B-1----:R-:W4:Y:S04]  /*4e0f0*/  LDL.64 R216, [R1+0x13a8] ;  /* 0x0013a80001d87983 */ /* 0x002f280000100a00 */
[----:B---3--:R-:W3:Y:S04]  /*4e100*/  LDL.64 R218, [R1+0x15e8] ;  /* 0x0015e80001da7983 */ /* 0x008ee80000100a00 */
[----:B--2---:R-:W2:Y:S04]  /*4e110*/  LDL.64 R168, [R1+0x1628] ;  /* 0x0016280001a87983 */ /* 0x004ea80000100a00 */
[----:B------:R1:W-:Y:S04]  /*4e120*/  LDGSTS.E [R4+-0x71400], [R166.64], P2 ;  /* 0x8ec00000a6047fae */ /* 0x0003e80009121848 */
[----:B------:R1:W-:Y:S04]  /*4e130*/  LDGSTS.E [R7+-0x70400], [R150.64], P2 ;  /* 0x8fc0000096077fae */ /* 0x0003e80009121848 */
[----:B-1----:R-:W2:Y:S04]  /*4e140*/  LDL.64 R166, [R1+0x13e8] ;  /* 0x0013e80001a67983 */ /* 0x002ea80000100a00 */
        /* <DEDUP_REMOVED lines=14> */
[----:B-1----:R-:W4:Y:S04]  /*4e230*/  LDL.64 R216, [R1+0x17a8] ;  /* 0x0017a80001d87983 */ /* 0x002f280000100a00 */
[----:B--2---:R1:W-:Y:S04]  /*4e240*/  LDGSTS.E [R5+-0x68400], [R166.64], P2 ;  /* 0x97c00000a6057fae */ /* 0x0043e80009121848 */
[----:B---3--:R2:W-:Y:S04]  /*4e250*/  LDGSTS.E [R4+-0x67400], [R150.64], P2 ;  /* 0x98c0000096047fae */ /* 0x0085e80009121848 */
[----:B-1----:R-:W3:Y:S04]  /*4e260*/  LDL.64 R166, [R1+0x17e8] ;  /* 0x0017e80001a67983 */ /* 0x002ee80000100a00 */
[----:B------:R1:W-:Y:S04]  /*4e270*/  LDGSTS.E [R7+-0x66400], [R134.64], P2 ;  /* 0x99c0000086077fae */ /* 0x0003e80009121848 */
[----:B--2---:R-:W2:Y:S04]  /*4e280*/  LDL.64 R150, [R1+0x1828] ;  /* 0x0018280001967983 */ /* 0x004ea80000100a00 */
[----:B------:R2:W-:Y:S04]  /*4e290*/  LDGSTS.E [R6+-0x65400], [R154.64], P2 ;  /* 0x9ac000009a067fae */ /* 0x0005e80009121848 */
[----:B-1----:R-:W2:Y:S04]  /*4e2a0*/  LDL.64 R134, [R1+0x1a8] ;  /* 0x0001a80001867983 */ /* 0x002ea80000100a00 */
        /* <DEDUP_REMOVED lines=9> */
[----:B-1----:R-:W2:Y:S04]  /*4e340*/  LDL.64 R136, [R1+0xdf8] ;  /* 0x000df80001887983 */ /* 0x002ea80000100a00 */
[----:B------:R1:W-:Y:S04]  /*4e350*/  LDGSTS.E [R6+-0x5b400], [R104.64], P2 ;  /* 0xa4c0000068067fae */ /* 0x0003e80009121848 */
[----:B------:R-:W2:Y:S04]  /*4e360*/  LDL.64 R120, [R1+0xdb8] ;  /* 0x000db80001787983 */ /* 0x000ea80000100a00 */
[----:B------:R1:W-:Y:S04]  /*4e370*/  LDGSTS.E [R4+-0x5a400], [R232.64], P2 ;  /* 0xa5c00000e8047fae */ /* 0x0003e80009121848 */
[----:B-1----:R-:W2:Y:S04]  /*4e380*/  LDL.64 R104, [R1+0xd78] ;  /* 0x000d780001687983 */ /* 0x002ea80000100a00 */
[----:B------:R-:W2:Y:S04]  /*4e390*/  LDL.64 R232, [R1+0xd60] ;  /* 0x000d600001e87983 */ /* 0x000ea80000100a00 */
[----:B----4-:R1:W-:Y:S04]  /*4e3a0*/  LDGSTS.E [R7+-0x59400], [R216.64], P2 ;  /* 0xa6c00000d8077fae */ /* 0x0103e80009121848 */
[----:B-1----:R-:W4:Y:S04]  /*4e3b0*/  LDL.64 R216, [R1+0xac8] ;  /* 0x000ac80001d87983 */ /* 0x002f280000100a00 */
[----:B---3--:R1:W-:Y:S04]  /*4e3c0*/  LDGSTS.E [R6+-0x58400], [R166.64], P2 ;  /* 0xa7c00000a6067fae */ /* 0x0083e80009121848 */
[----:B--2---:R2:W-:Y:S04]  /*4e3d0*/  LDGSTS.E [R5+-0x57400], [R150.64], P2 ;  /* 0xa8c0000096057fae */ /* 0x0045e80009121848 */
[----:B-1----:R-:W3:Y:S04]  /*4e3e0*/  LDL.64 R166, [R1+0xb00] ;  /* 0x000b000001a67983 */ /* 0x002ee80000100a00 */
        /* <DEDUP_REMOVED lines=14> */
[----:B------:R1:W-:Y:S04]  /*4e4d0*/  LDGSTS.E [R4+-0x49400], [R76.64], P2 ;  /* 0xb6c000004c047fae */ /* 0x0003e80009121848 */
[----:B------:R1:W-:Y:S04]  /*4e4e0*/  LDGSTS.E [R7+-0x48400], [R74.64], P2 ;  /* 0xb7c000004a077fae */ /* 0x0003e80009121848 */
[----:B------:R-:W4:Y:S04]  /*4e4f0*/  LDL.64 R86, [R1+0x250] ;  /* 0x0002500001567983 */ /* 0x000f280000100a00 */
[----:B------:R1:W-:Y:S04]  /*4e500*/  LDGSTS.E [R6+-0x47400], [R70.64], P2 ;  /* 0xb8c0000046067fae */ /* 0x0003e80009121848 */
[----:B------:R2:W-:Y:S04]  /*4e510*/  LDGSTS.E [R4+-0x46400], [R54.64], P2 ;  /* 0xb9c0000036047fae */ /* 0x0005e80009121848 */
[----:B------:R2:W-:Y:S04]  /*4e520*/  LDGSTS.E [R7+-0x45400], [R72.64], P2 ;  /* 0xbac0000048077fae */ /* 0x0005e80009121848 */
[----:B-1----:R-:W4:Y:S04]  /*4e530*/  LDL.64 R70, [R1+0x228] ;  /* 0x0002280001467983 */ /* 0x002f280000100a00 */
[----:B--2---:R-:W2:Y:S04]  /*4e540*/  LDL.64 R54, [R1+0x1b0] ;  /* 0x0001b00001367983 */ /* 0x004ea80000100a00 */
[----:B------:R1:W-:Y:S04]  /*4e550*/  LDGSTS.E [R6+-0x44400], [R62.64], P2 ;  /* 0xbbc000003e067fae */ /* 0x0003e80009121848 */
[----:B------:R1:W-:Y:S01]  /*4e560*/  LDGSTS.E [R5+-0x43400], [R60.64], P2 ;  /* 0xbcc000003c057fae */ /* 0x0003e20009121848 */
[----:B------:R-:W-:-:S03]  /*4e570*/  IADD3 R7, R22, 0x100000, RZ ;  /* 0x0010000016077810 */ /* 0x000fc60007ffe0ff */
[----:B------:R-:W2:Y:S04]  /*4e580*/  LDL.64 R88, [R1+0xa90] ;  /* 0x000a900001587983 */ /* 0x000ea80000100a00 */
[----:B------:R1:W-:Y:S04]  /*4e590*/  LDGSTS.E [R4+-0x42400], [R58.64], P2 ;  /* 0xbdc000003a047fae */ /* 0x0003e80009121848 */
[----:B------:R-:W2:Y:S04]  /*4e5a0*/  LDL.64 R150, [R1+0xb38] ;  /* 0x000b380001967983 */ /* 0x000ea80000100a00 */
[----:B------:R-:W2:Y:S01]  /*4e5b0*/  LDL.64 R134, [R1+0xb80] ;  /* 0x000b800001867983 */ /* 0x000ea20000100a00 */
[----:B-1----:R-:W-:-:S03]  /*4e5c0*/  IADD3 R4, R22, 0x100000, RZ ;  /* 0x0010000016047810 */ /* 0x002fc60007ffe0ff */
[----:B------:R1:W-:Y:S04]  /*4e5d0*/  LDGSTS.E [R6+-0x41400], [R56.64], P2 ;  /* 0xbec0000038067fae */ /* 0x0003e80009121848 */
[----:B------:R2:W-:Y:S04]  /*4e5e0*/  LDGSTS.E [R5+-0x40400], [R46.64], P2 ;  /* 0xbfc000002e057fae */ /* 0x0005e80009121848 */
[----:B------:R-:W2:Y:S01]  /*4e5f0*/  LDL.64 R72, [R1+0xbc8] ;  /* 0x000bc80001487983 */ /* 0x000ea20000100a00 */
[----:B-1----:R-:W-:-:S03]  /*4e600*/  IADD3 R6, R22, 0x100000, RZ ;  /* 0x0010000016067810 */ /* 0x002fc60007ffe0ff */
[----:B------:R-:W2:Y:S04]  /*4e610*/  LDL.64 R56, [R1+0xcc8] ;  /* 0x000cc80001387983 */ /* 0x000ea80000100a00 */
[----:B---3--:R1:W-:Y:S04]  /*4e620*/  LDGSTS.E [R4+-0x7f200], [R102.64], P2 ;  /* 0x80e0000066047fae */ /* 0x0083e80009121848 */
[----:B-1----:R-:W3:Y:S04]  /*4e630*/  LDL.64 R102, [R1+0xc78] ;  /* 0x000c780001667983 */ /* 0x002ee80000100a00 */
[----:B----4-:R1:W-:Y:S04]  /*4e640*/  LDGSTS.E [R7+-0x7e200], [R86.64], P2 ;  /* 0x81e0000056077fae */ /* 0x0103e80009121848 */
[----:B-1----:R-:W4:Y:S04]  /*4e650*/  LDL.64 R86, [R1+0xd08] ;  /* 0x000d080001567983 */ /* 0x002f280000100a00 */
[----:B------:R1:W-:Y:S04]  /*4e660*/  LDGSTS.E [R6+-0x7d200], [R70.64], P2 ;  /* 0x82e0000046067fae */ /* 0x0003e80009121848 */
[----:B--2---:R2:W-:Y:S04]  /*4e670*/  LDGSTS.E [R4+-0x7c200], [R54.64], P2 ;  /* 0x83e0000036047fae */ /* 0x0045e80009121848 */
[----:B-1----:R-:W4:Y:S04]  /*4e680*/  LDL.64 R70, [R1+0xe18] ;  /* 0x000e180001467983 */ /* 0x002f280000100a00 */
[----:B--2---:R-:W4:Y:S01]  /*4e690*/  LDL.64 R54, [R1+0xe90] ;  /* 0x000e900001367983 */ /* 0x004f220000100a00 */
[----:B------:R-:W-:-:S03]  /*4e6a0*/  IADD3 R5, R22, 0x100000, RZ ;  /* 0x0010000016057810 */ /* 0x000fc60007ffe0ff */
[----:B------:R1:W-:Y:S04]  /*4e6b0*/  LDGSTS.E [R7+-0x7b200], [R88.64], P2 ;  /* 0x84e0000058077fae */ /* 0x0003e80009121848 */
[----:B------:R1:W-:Y:S04]  /*4e6c0*/  LDGSTS.E [R6+-0x7a200], [R216.64], P2 ;  /* 0x85e00000d8067fae */ /* 0x0003e80009121848 */
[----:B------:R1:W-:Y:S04]  /*4e6d0*/  LDGSTS.E [R5+-0x79200], [R166.64], P2 ;  /* 0x86e00000a6057fae */ /* 0x0003e80009121848 */
[----:B------:R1:W-:Y:S04]  /*4e6e0*/  LDGSTS.E [R4+-0x78200], [R150.64], P2 ;  /* 0x87e0000096047fae */ /* 0x0003e80009121848 */
[----:B------:R1:W-:Y:S04]  /*4e6f0*/  LDGSTS.E [R6+-0x77200], [R134.64], P2 ;  /* 0x88e0000086067fae */ /* 0x0003e80009121848 */
[----:B-1----:R-:W4:Y:S04]  /*4e700*/  LDL.64 R216, [R1+0x1270] ;  /* 0x0012700001d87983 */ /* 0x002f280000100a00 */
[----:B------:R1:W-:Y:S04]  /*4e710*/  LDGSTS.E [R5+-0x76200], [R72.64], P2 ;  /* 0x89e0000048057fae */ /* 0x0003e80009121848 */
[----:B------:R-:W4:Y:S04]  /*4e720*/  LDL.64 R166, [R1+0x12b0] ;  /* 0x0012b00001a67983 */ /* 0x000f280000100a00 */
[----:B------:R1:W-:Y:S04]  /*4e730*/  LDGSTS.E [R4+-0x75200], [R118.64], P2 ;  /* 0x8ae0000076047fae */ /* 0x0003e80009121848 */
[----:B------:R-:W4:Y:S04]  /*4e740*/  LDL.64 R150, [R1+0x12f0] ;  /* 0x0012f00001967983 */ /* 0x000f280000100a00 */
[----:B------:R-:W4:Y:S04]  /*4e750*/  LDL.64 R134, [R1+0x1330] ;  /* 0x0013300001867983 */ /* 0x000f280000100a00 */
[----:B-1----:R-:W4:Y:S04]  /*4e760*/  LDL.64 R118, [R1+0x1370] ;  /* 0x0013700001767983 */ /* 0x002f280000100a00 */
[----:B------:R-:W4:Y:S04]  /*4e770*/  LDL.64 R88, [R1+0xcb8] ;  /* 0x000cb80001587983 */ /* 0x000f280000100a00 */
[----:B------:R-:W4:Y:S04]  /*4e780*/  LDL.64 R72, [R1+0xc50] ;  /* 0x000c500001487983 */ /* 0x000f280000100a00 */
[----:B---3--:R1:W-:Y:S04]  /*4e790*/  LDGSTS.E [R7+-0x74200], [R102.64], P2 ;  /* 0x8be0000066077fae */ /* 0x0083e80009121848 */
[----:B------:R3:W-:Y:S04]  /*4e7a0*/  LDGSTS.E [R6+-0x73200], [R56.64], P2 ;  /* 0x8ce0000038067fae */ /* 0x0007e80009121848 */
[----:B-1----:R-:W2:Y:S04]  /*4e7b0*/  LDL.64 R102, [R1+0x13b0] ;  /* 0x0013b00001667983 */ /* 0x002ea80000100a00 */
[----:B----4-:R1:W-:Y:S04]  /*4e7c0*/  LDGSTS.E [R4+-0x72200], [R86.64], P2 ;  /* 0x8de0000056047fae */ /* 0x0103e80009121848 */
[----:B------:R4:W-:Y:S04]  /*4e7d0*/  LDGSTS.E [R7+-0x71200], [R232.64], P2 ;  /* 0x8ee00000e8077fae */ /* 0x0009e80009121848 */
[----:B---3--:R-:W3:Y:S04]  /*4e7e0*/  LDL.64 R56, [R1+0x15f0] ;  /* 0x0015f00001387983 */ /* 0x008ee80000100a00 */
[----:B-1----:R-:W3:Y:S04]  /*4e7f0*/  LDL.64 R86, [R1+0xed8] ;  /* 0x000ed80001567983 */ /* 0x002ee80000100a00 */
[----:B------:R1:W-:Y:S04]  /*4e800*/  LDGSTS.E [R6+-0x70200], [R70.64], P2 ;  /* 0x8fe0000046067fae */ /* 0x0003e80009121848 */
[----:B------:R4:W-:Y:S04]  /*4e810*/  LDGSTS.E [R5+-0x6f200], [R54.64], P2 ;  /* 0x90e0000036057fae */ /* 0x0009e80009121848 */
[----:B----4-:R-:W4:Y:S04]  /*4e820*/  LDL.64 R232, [R1+0x1630] ;  /* 0x0016300001e87983 */ /* 0x010f280000100a00 */
[----:B-1----:R-:W4:Y:S04]  /*4e830*/  LDL.64 R70, [R1+0xe98] ;  /* 0x000e980001467983 */ /* 0x002f280000100a00 */
[----:B------:R-:W4:Y:S01]  /*4e840*/  LDL.64 R54, [R1+0xe48] ;  /* 0x000e480001367983 */ /* 0x000f220000100a00 */
[----:B------:R-:W-:-:S03]  /*4e850*/  IMAD.WIDE R198, R205, 0x4, R198 ;  /* 0x00000004cdc67825 */ /* 0x000fc600078e02c6 */
[----:B------:R1:W-:Y:S04]  /*4e860*/  LDGSTS.E [R4+-0x6e200], [R216.64], P2 ;  /* 0x91e00000d8047fae */ /* 0x0003e80009121848 */
[----:B------:R1:W-:Y:S04]  /*4e870*/  LDGSTS.E [R6+-0x6d200], [R166.64], P2 ;  /* 0x92e00000a6067fae */ /* 0x0003e80009121848 */
[----:B-1----:R-:W4:Y:S04]  /*4e880*/  LDL.64 R216, [R1+0x1670] ;  /* 0x0016700001d87983 */ /* 0x002f280000100a00 */
[----:B------:R1:W-:Y:S04]  /*4e890*/  LDGSTS.E [R5+-0x6c200], [R150.64], P2 ;  /* 0x93e0000096057fae */ /* 0x0003e80009121848 */
[----:B------:R-:W4:Y:S04]  /*4e8a0*/  LDL.64 R166, [R1+0x16b0] ;  /* 0x0016b00001a67983 */ /* 0x000f280000100a00 */
[----:B------:R1:W-:Y:S04]  /*4e8b0*/  LDGSTS.E [R4+-0x6b200], [R134.64], P2 ;  /* 0x94e0000086047fae */ /* 0x0003e80009121848 */
[----:B-1----:R-:W4:Y:S04]  /*4e8c0*/  LDL.64 R150, [R1+0x16f0] ;  /* 0x0016f00001967983 */ /* 0x002f280000100a00 */
[----:B------:R1:W-:Y:S04]  /*4e8d0*/  LDGSTS.E [R7+-0x6a200], [R118.64], P2 ;  /* 0x95e0000076077fae */ /* 0x0003e80009121848 */
[----:B------:R-:W4:Y:S01]  /*4e8e0*/  LDL.64 R134, [R1+0x1730] ;  /* 0x0017300001867983 */ /* 0x000f220000100a00 */
[----:B------:R-:W-:-:S03]  /*4e8f0*/  IMAD.WIDE R212, R205, 0x4, R148 ;  /* 0x00000004cdd47825 */ /* 0x000fc600078e0294 */
[----:B-1----:R-:W4:Y:S01]  /*4e900*/  LDL.64 R118, [R1+0x1770] ;  /* 0x0017700001767983 */ /* 0x002f220000100a00 */
[----:B------:R-:W-:-:S04]  /*4e910*/  IMAD.WIDE R210, R205, 0x4, R164 ;  /* 0x00000004cdd27825 */ /* 0x000fc800078e02a4 */
[----:B------:R-:W-:-:S04]  /*4e920*/  IMAD.WIDE R196, R205, 0x4, R196 ;  /* 0x00000004cdc47825 */ /* 0x000fc800078e02c4 */
[----:B------:R-:W-:-:S04]  /*4e930*/  IMAD.WIDE R214, R205, 0x4, R214 ;  /* 0x00000004cdd67825 */ /* 0x000fc800078e02d6 */
[----:B------:R-:W-:-:S04]  /*4e940*/  IMAD.WIDE R194, R205, 0x4, R230 ;  /* 0x00000004cdc27825 */ /* 0x000fc800078e02e6 */
[----:B------:R-:W-:Y:S02]  /*4e950*/  IMAD.WIDE R192, R205, 0x4, R246 ;  /* 0x00000004cdc07825 */ /* 0x000fe400078e02f6 */
[----:B------:R-:W4:Y:S04]  /*4e960*/  LDL.64 R204, [R1+0x60] ;  /* 0x0000600001cc7983 */ /* 0x000f280000100a00 */
[----:B--2---:R1:W-:Y:S04]  /*4e970*/  LDGSTS.E [R6+-0x69200], [R102.64], P2 ;  /* 0x96e0000066067fae */ /* 0x0043e80009121848 */
[----:B-1----:R-:W2:Y:S04]  /*4e980*/  LDL.64 R102, [R1+0x17b0] ;  /* 0x0017b00001667983 */ /* 0x002ea80000100a00 */
[----:B---3--:R1:W-:Y:S04]  /*4e990*/  LDGSTS.E [R4+-0x68200], [R86.64], P2 ;  /* 0x97e0000056047fae */ /* 0x0083e80009121848 */
[----:B-1----:R-:W3:Y:S04]  /*4e9a0*/  LDL.64 R86, [R1+0x17f0] ;  /* 0x0017f00001567983 */ /* 0x002ee80000100a00 */
[----:B----4-:R1:W-:Y:S04]  /*4e9b0*/  LDGSTS.E [R7+-0x67200], [R70.64], P2 ;  /* 0x98e0000046077fae */ /* 0x0103e80009121848 */
[----:B------:R4:W-:Y:S04]  /*4e9c0*/  LDGSTS.E [R6+-0x66200], [R54.64], P2 ;  /* 0x99e0000036067fae */ /* 0x0009e80009121848 */
[----:B------:R2:W-:Y:S04]  /*4e9d0*/  LDGSTS.E [R5+-0x65200], [R136.64], P2 ;  /* 0x9ae0000088057fae */ /* 0x0005e80009121848 */
[----:B-1----:R-:W2:Y:S04]  /*4e9e0*/  LDL.64 R70, [R1+0x1830] ;  /* 0x0018300001467983 */ /* 0x002ea80000100a00 */
[----:B----4-:R-:W4:Y:S04]  /*4e9f0*/  LDL.64 R54, [R1+0x1a0] ;  /* 0x0001a00001367983 */ /* 0x010f280000100a00 */
[----:B------:R1:W-:Y:S04]  /*4ea00*/  STL [R1+0x2d0], RZ ;  /* 0x0002d0ff01007387 */ /* 0x0003e80000100800 */
        /* <DEDUP_REMOVED lines=131> */
[----:B------:R1:W-:Y:S04]  /*4f240*/  STL [R1], RZ ;  /* 0x000000ff01007387 */ /* 0x0003e80000100800 */
        /* <DEDUP_REMOVED lines=150> */
[----:B------:R1:W-:Y:S04]  /*4fbb0*/  LDGSTS.E [R4+-0x64200], [R120.64], P2 ;  /* 0x9be0000078047fae */ /* 0x0003e80009121848 */
        /* <DEDUP_REMOVED lines=21> */
[----:B--2---:R2:W-:Y:S04]  /*4fd10*/  LDGSTS.E [R6+-0x59200], [R102.64], P2 ;  /* 0xa6e0000066067fae */ /* 0x0045e80009121848 */
[----:B------:R1:W-:Y:S04]  /*4fd20*/  STL [R1+0x1d8], RZ ;  /* 0x0001d8ff01007387 */ /* 0x0003e80000100800 */
[----:B---3--:R3:W-:Y:S04]  /*4fd30*/  LDGSTS.E [R5+-0x58200], [R86.64], P2 ;  /* 0xa7e0000056057fae */ /* 0x0087e80009121848 */
[----:B------:R1:W-:Y:S04]  /*4fd40*/  STL [R1+0x1dc], RZ ;  /* 0x0001dcff01007387 */ /* 0x0003e80000100800 */
[----:B------:R1:W-:Y:S04]  /*4fd50*/  LDGSTS.E [R4+-0x57200], [R70.64], P2 ;  /* 0xa8e0000046047fae */ /* 0x0003e80009121848 */
[----:B------:R1:W-:Y:S04]  /*4fd60*/  STL [R1+0x1c0], RZ ;  /* 0x0001c0ff01007387 */ /* 0x0003e80000100800 */
[----:B----4-:R4:W-:Y:S04]  /*4fd70*/  LDGSTS.E [R7+-0x56200], [R54.64], P2 ;  /* 0xa9e0000036077fae */ /* 0x0109e80009121848 */
[----:B------:R1:W-:Y:S04]  /*4fd80*/  STL [R1+0x1c4], RZ ;  /* 0x0001c4ff01007387 */ /* 0x0003e80000100800 */
[----:B------:R1:W-:Y:S04]  /*4fd90*/  LDGSTS.E [R6+-0x55200], [R44.64], P2 ;  /* 0xaae000002c067fae */ /* 0x0003e80009121848 */
[----:B------:R1:W-:Y:S04]  /*4fda0*/  STL [R1+0x1c8], RZ ;  /* 0x0001c8ff01007387 */ /* 0x0003e80000100800 */
[----:B------:R1:W-:Y:S04]  /*4fdb0*/  LDGSTS.E [R4+-0x54200], [R198.64], P2 ;  /* 0xabe00000c6047fae */ /* 0x0003e80009121848 */
[----:B------:R1:W-:Y:S04]  /*4fdc0*/  STL [R1+0x1cc], RZ ;  /* 0x0001ccff01007387 */ /* 0x0003e80000100800 */
[----:B------:R1:W-:Y:S04]  /*4fdd0*/  LDGSTS.E [R7+-0x53200], [R42.64], P2 ;  /* 0xace000002a077fae */ /* 0x0003e80009121848 */
[----:B------:R1:W-:Y:S01]  /*4fde0*/  STL [R1+0x190], RZ ;  /* 0x000190ff01007387 */ /* 0x0003e20000100800 */
[----:B------:R-:W-:-:S03]  /*4fdf0*/  IADD3 R252, R23, 0x7f, RZ ;  /* 0x0000007f17fc7810 */ /* 0x000fc60007ffe0ff */
[----:B------:R1:W-:Y:S04]  /*4fe00*/  LDGSTS.E [R6+-0x52200], [R40.64], P2 ;  /* 0xade0000028067fae */ /* 0x0003e80009121848 */
[----:B------:R1:W-:Y:S04]  /*4fe10*/  STL [R1+0x194], RZ ;  /* 0x000194ff01007387 */ /* 0x0003e80000100800 */
[----:B------:R1:W-:Y:S04]  /*4fe20*/  LDGSTS.E [R5+-0x51200], [R38.64], P2 ;  /* 0xaee0000026057fae */ /* 0x0003e80009121848 */
[----:B------:R1:W-:Y:S04]  /*4fe30*/  STL [R1+0x198], RZ ;  /* 0x000198ff01007387 */ /* 0x0003e80000100800 */
[----:B------:R1:W-:Y:S04]  /*4fe40*/  LDGSTS.E [R4+-0x50200], [R30.64], P2 ;  /* 0xafe000001e047fae */ /* 0x0003e80009121848 */
[----:B------:R1:W-:Y:S04]  /*4fe50*/  STL [R1+0x19c], RZ ;  /* 0x00019cff01007387 */ /* 0x0003e80000100800 */
[----:B------:R1:W-:Y:S01]  /*4fe60*/  LDGSTS.E [R6+-0x4f200], [R28.64], P2 ;  /* 0xb0e000001c067fae */ /* 0x0003e20009121848 */
[----:B------:R-:W-:-:S03]  /*4fe70*/  ISETP.GE.AND P0, PT, R252, 0x80, PT ;  /* 0x00000080fc00780c */ /* 0x000fc60003f06270 */
        /* <DEDUP_REMOVED lines=14> */
[----:B------:R2:W-:Y:S01]  /*4ff60*/  LDGSTS.E [R4+-0x40200], [R192.64], P2 ;  /* 0xbfe00000c0047fae */ /* 0x0005e20009121848 */
[----:B------:R-:W-:-:S03]  /*4ff70*/  CS2R R60, SRZ ;  /* 0x00000000003c7805 */ /* 0x000fc6000001ff00 */
[----:B------:R-:W0:Y:S01]  /*4ff80*/  LDGDEPBAR ;  /* 0x00000000000079af */ /* 0x000e220000000000 */
[----:B------:R-:W-:Y:S01]  /*4ff90*/  CS2R R62, SRZ ;  /* 0x00000000003e7805 */ /* 0x000fe2000001ff00 */
[----:B------:R-:W-:Y:S01]  /*4ffa0*/  CS2R R52, SRZ ;  /* 0x0000000000347805 */ /* 0x000fe2000001ff00 */
[----:B----4-:R-:W-:Y:S01]  /*4ffb0*/  CS2R R54, SRZ ;  /* 0x0000000000367805 */ /* 0x010fe2000001ff00 */
[----:B------:R-:W-:Y:S01]  /*4ffc0*/  CS2R R48, SRZ ;  /* 0x0000000000307805 */ /* 0x000fe2000001ff00 */
[----:B------:R-:W-:Y:S01]  /*4ffd0*/  CS2R R50, SRZ ;  /* 0x0000000000327805 */ /* 0x000fe2000001ff00 */
[----:B-1----:R-:W-:Y:S01]  /*4ffe0*/  CS2R R44, SRZ ;  /* 0x00000000002c7805 */ /* 0x002fe2000001ff00 */
[----:B------:R-:W-:Y:S01]  /*4fff0*/  CS2R R46, SRZ ;  /* 0x00000000002e7805 */ /* 0x000fe2000001ff00 */
[----:B------:R-:W-:Y:S01]  /*50000*/  CS2R R40, SRZ ;  /* 0x0000000000287805 */ /* 0x000fe2000001ff00 */
[----:B------:R-:W-:Y:S01]  /*50010*/  CS2R R42, SRZ ;  /* 0x00000000002a7805 */ /* 0x000fe2000001ff00 */
[----:B------:R-:W-:Y:S01]  /*50020*/  CS2R R36, SRZ ;  /* 0x0000000000247805 */ /* 0x000fe2000001ff00 */
[----:B------:R-:W-:Y:S01]  /*50030*/  CS2R R38, SRZ ;  /* 0x0000000000267805 */ /* 0x000fe2000001ff00 */
[----:B------:R-:W-:Y:S01]  /*50040*/  CS2R R224, SRZ ;  /* 0x0000000000e07805 */ /* 0x000fe2000001ff00 */
[----:B------:R-:W-:Y:S01]  /*50050*/  CS2R R226, SRZ ;  /* 0x0000000000e27805 */ /* 0x000fe2000001ff00 */
[----:B------:R-:W-:Y:S01]  /*50060*/  CS2R R84, SRZ ;  /* 0x0000000000547805 */ /* 0x000fe2000001ff00 */
[----:B---3--:R-:W-:Y:S01]  /*50070*/  CS2R R86, SRZ ;  /* 0x0000000000567805 */ /* 0x008fe2000001ff00 */
        /* <DEDUP_REMOVED lines=29> */
[----:B--2---:R-:W-:Y:S01]  /*50250*/  CS2R R102, SRZ ;  /* 0x0000000000667805 */ /* 0x004fe2000001ff00 */
        /* <DEDUP_REMOVED lines=58> */
[----:B------:R-:W-:Y:S05]  /*50600*/  @!P0 BRA `(.L_x_0) ;  /* 0x0005b27000008947 */ /* 0x000fea0003800000 */
[----:B------:R-:W2:Y:S04]  /*50610*/  LDL.LU.64 R18, [R1+0xa50] ;  /* 0x000a500001127983 */ /* 0x000ea80000300a00 */
[----:B------:R-:W3:Y:S04]  /*50620*/  LDL.LU.64 R12, [R1+0xa48] ;  /* 0x000a4800010c7983 */ /* 0x000ee80000300a00 */
[----:B------:R-:W4:Y:S04]  /*50630*/  LDL.LU.64 R26, [R1+0xa40] ;  /* 0x000a4000011a7983 */ /* 0x000f280000300a00 */
[----:B------:R-:W5:Y:S04]  /*50640*/  LDL.LU.64 R14, [R1+0xa38] ;  /* 0x000a3800010e7983 */ /* 0x000f680000300a00 */
[----:B------:R-:W3:Y:S04]  /*50650*/  LDL.LU.64 R20, [R1+0xa30] ;  /* 0x000a300001147983 */ /* 0x000ee80000300a00 */
[----:B------:R-:W3:Y:S04]  /*50660*/  LDL.LU.64 R8, [R1+0xa28] ;  /* 0x000a280001087983 */ /* 0x000ee80000300a00 */
[----:B------:R-:W4:Y:S04]  /*50670*/  LDL.LU.64 R22, [R1+0xa20] ;  /* 0x000a200001167983 */ /* 0x000f280000300a00 */
[----:B------:R-:W4:Y:S04]  /*50680*/  LDL.LU.64 R10, [R1+0xa18] ;  /* 0x000a1800010a7983 */ /* 0x000f280000300a00 */
[----:B------:R-:W4:Y:S04]  /*50690*/  LDL.LU.64 R4, [R1+0xa08] ;  /* 0x000a080001047983 */ /* 0x000f280000300a00 */
[----:B------:R-:W4:Y:S04]  /*506a0*/  LDL.LU.64 R6, [R1+0xa00] ;  /* 0x000a000001067983 */ /* 0x000f280000300a00 */
[----:B------:R-:W4:Y:S04]  /*506b0*/  LDL.LU.64 R16, [R1+0x9f8] ;  /* 0x0009f80001107983 */ /* 0x000f280000300a00 */
[----:B--2---:R1:W-:Y:S01]  /*506c0*/  STL [R1+0x1e1c], R18 ;  /* 0x001e1c1201007387 */ /* 0x0043e20000100800 */
[----:B------:R-:W-:-:S03]  /*506d0*/  IMAD.MOV.U32 R24, RZ, RZ, R19 ;  /* 0x000000ffff187224 */ /* 0x000fc600078e0013 */
[----:B-1----:R-:W2:Y:S04]  /*506e0*/  LDL.LU.64 R18, [R1+0x9f0] ;  /* 0x0009f00001127983 */ /* 0x002ea80000300a00 */
[----:B------:R1:W-:Y:S04]  /*506f0*/  STL [R1+0x1e14], R24 ;  /* 0x001e141801007387 */ /* 0x0003e80000100800 */
[----:B---3--:R3:W-:Y:S01]  /*50700*/  STL [R1+0x1e18], R12 ;  /* 0x001e180c01007387 */ /* 0x0087e20000100800 */
[----:B-1----:R-:W-:-:S03]  /*50710*/  IMAD.MOV.U32 R24, RZ, RZ, R13 ;  /* 0x000000ffff187224 */ /* 0x002fc600078e000d */
[----:B---3--:R-:W3:Y:S04]  /*50720*/  LDL.LU.64 R12, [R1+0x9e8] ;  /* 0x0009e800010c7983 */ /* 0x008ee80000300a00 */
[----:B------:R1:W-:Y:S04]  /*50730*/  STL [R1+0x1e0c], R24 ;  /* 0x001e0c1801007387 */ /* 0x0003e80000100800 */
[----:B----4-:R4:W-:Y:S01]  /*50740*/  STL [R1+0x1e10], R26 ;  /* 0x001e101a01007387 */ /* 0x0109e20000100800 */
[----:B-1----:R-:W-:-:S03]  /*50750*/  IMAD.MOV.U32 R24, RZ, RZ, R27 ;  /* 0x000000ffff187224 */ /* 0x002fc600078e001b */
[----:B----4-:R-:W4:Y:S04]  /*50760*/  LDL.LU.64 R26, [R1+0x9e0] ;  /* 0x0009e000011a7983 */ /* 0x010f280000300a00 */
[----:B------:R1:W-:Y:S04]  /*50770*/  STL [R1+0x1e04], R24 ;  /* 0x001e041801007387 */ /* 0x0003e80000100800 */
[----:B-----5:R5:W-:Y:S01]  /*50780*/  STL [R1+0x1e08], R14 ;  /* 0x001e080e01007387 */ /* 0x020be20000100800 */
[----:B-1----:R-:W-:-:S03]  /*50790*/  IMAD.MOV.U32 R24, RZ, RZ, R15 ;  /* 0x000000ffff187224 */ /* 0x002fc600078e000f */
[----:B-----5:R-:W5:Y:S04]  /*507a0*/  LDL.LU.64 R14, [R1+0x9d8] ;  /* 0x0009d800010e7983 */ /* 0x020f680000300a00 */
[----:B------:R1:W-:Y:S04]  /*507b0*/  STL [R1+0x1dfc], R24 ;  /* 0x001dfc1801007387 */ /* 0x0003e80000100800 */
[----:B------:R1:W-:Y:S02]  /*507c0*/  STL [R1+0x1e00], R20 ;  /* 0x001e001401007387 */ /* 0x0003e40000100800 */
[----:B-1----:R-:W-:-:S02]  /*507d0*/  IMAD.MOV.U32 R24, RZ, RZ, R21 ;  /* 0x000000ffff187224 */ /* 0x002fc400078e0015 */
[----:B------:R-:W5:Y:S04]  /*507e0*/  LDL.LU.64 R20, [R1+0x9d0] ;  /* 0x0009d00001147983 */ /* 0x000f680000300a00 */
        /* <DEDUP_REMOVED lines=25> */
[----:B--2---:R2:W-:Y:S01]  /*50980*/  STL [R1+0x1dc8], R18 ;  /* 0x001dc81201007387 */ /* 0x0045e20000100800 */
[----:B-1----:R-:W-:-:S03]  /*50990*/  IMAD.MOV.U32 R24, RZ, RZ, R19 ;  /* 0x000000ffff187224 */ /* 0x002fc600078e0013 */
[----:B--2---:R-:W2:Y:S04]  /*509a0*/  LDL.LU.64 R18, [R1+0x998] ;  /* 0x0009980001127983 */ /* 0x004ea80000300a00 */
        /* <DEDUP_REMOVED lines=189> */
[----:B------:R1:W-:Y:S04]  /*51580*/  STL [R1+0x1c48], R20 ;  /* 0x001c481401007387 */ /* 0x0003e80000100800 */
[----:B-1----:R-:W5:Y:S01]  /*51590*/  LDL.LU.64 R24, [R1+0x578] ;  /* 0x0005780001187983 */ /* 0x002f620000300a00 */
[----:B------:R-:W-:-:S05]  /*515a0*/  IMAD.MOV.U32 R20, RZ, RZ, R21 ;  /* 0x000000ffff147224 */ /* 0x000fca00078e0015 */
[----:B------:R1:W-:Y:S04]  /*515b0*/  STL [R1+0x1c3c], R20 ;  /* 0x001c3c1401007387 */ /* 0x0003e80000100800 */
[----:B------:R1:W-:Y:S02]  /*515c0*/  STL [R1+0x1c40], R8 ;  /* 0x001c400801007387 */ /* 0x0003e40000100800 */
[----:B-1----:R-:W-:Y:S02]  /*515d0*/  IMAD.MOV.U32 R20, RZ, RZ, R9 ;  /* 0x000000ffff147224 */ /* 0x002fe400078e0009 */
[----:B------:R-:W5:Y:S04]  /*515e0*/  LDL.LU.64 R8, [R1+0x570] ;  /* 0x0005700001087983 */ /* 0x000f680000300a00 */
        /* <DEDUP_REMOVED lines=9> */
[----:B------:R1:W-:Y:S02]  /*51680*/  STL [R1+0x1c28], R4 ;  /* 0x001c280401007387 */ /* 0x0003e40000100800 */
[----:B-1----:R-:W-:-:S02]  /*51690*/  IMAD.MOV.U32 R22, RZ, RZ, R5 ;  /* 0x000000ffff167224 */ /* 0x002fc400078e0005 */
[----:B------:R-:W5:Y:S04]  /*516a0*/  LDL.64 R4, [R1+0x540] ;  /* 0x0005400001047983 */ /* 0x000f680000100a00 */
[----:B------:R1:W-:Y:S04]  /*516b0*/  STL [R1+0x1c1c], R22 ;  /* 0x001c1c1601007387 */ /* 0x0003e80000100800 */
[----:B------:R1:W-:Y:S02]  /*516c0*/  STL [R1+0x1c20], R6 ;  /* 0x001c200601007387 */ /* 0x0003e40000100800 */
[----:B-1----:R-:W-:-:S02]  /*516d0*/  IMAD.MOV.U32 R22, RZ, RZ, R7 ;  /* 0x000000ffff167224 */ /* 0x002fc400078e0007 */
[----:B------:R-:W5:Y:S04]  /*516e0*/  LDL.LU.64 R6, [R1+0x528] ;  /* 0x0005280001067983 */ /* 0x000f680000300a00 */
[----:B------:R1:W-:Y:S04]  /*516f0*/  STL [R1+0x1c14], R22 ;  /* 0x001c141601007387 */ /* 0x0003e80000100800 */
[----:B------:R1:W-:Y:S04]  /*51700*/  STL [R1+0x1c18], R16 ;  /* 0x001c181001007387 */ /* 0x0003e80000100800 */
[----:B-1----:R-:W5:Y:S01]  /*51710*/  LDL.LU.64 R22, [R1+0x520] ;  /* 0x0005200001167983 */ /* 0x002f620000300a00 */
[----:B------:R-:W-:-:S05]  /*51720*/  IMAD.MOV.U32 R16, RZ, RZ, R17 ;  /* 0x000000ffff107224 */ /* 0x000fca00078e0011 */
[----:B------:R1:W-:Y:S04]  /*51730*/  STL [R1+0x1c0c], R16 ;  /* 0x001c0c1001007387 */ /* 0x0003e80000100800 */
[----:B--2---:R2:W-:Y:S04]  /*51740*/  STL [R1+0x1c10], R18 ;  /* 0x001c101201007387 */ /* 0x0045e80000100800 */
[----:B-1----:R-:W5:Y:S01]  /*51750*/  LDL.LU.64 R16, [R1+0x4f8] ;  /* 0x0004f80001107983 */ /* 0x002f620000300a00 */
[----:B--2---:R-:W-:-:S05]  /*51760*/  IMAD.MOV.U32 R18, RZ, RZ, R19 ;  /* 0x000000ffff127224 */ /* 0x004fca00078e0013 */
[----:B------:R1:W-:Y:S04]  /*51770*/  STL [R1+0x1c04], R18 ;  /* 0x001c041201007387 */ /* 0x0003e80000100800 */
[----:B---3--:R2:W-:Y:S04]  /*51780*/  STL [R1+0x1c08], R12 ;  /* 0x001c080c01007387 */ /* 0x0085e80000100800 */
[----:B-1----:R-:W3:Y:S01]  /*51790*/  LDL.LU.64 R18, [R1+0x4f0] ;  /* 0x0004f00001127983 */ /* 0x002ee20000300a00 */
[----:B--2---:R-:W-:-:S05]  /*517a0*/  IMAD.MOV.U32 R12, RZ, RZ, R13 ;  /* 0x000000ffff0c7224 */ /* 0x004fca00078e000d */
[----:B------:R1:W-:Y:S04]  /*517b0*/  STL [R1+0x1bfc], R12 ;  /* 0x001bfc0c01007387 */ /* 0x0003e80000100800 */
[----:B----4-:R2:W-:Y:S04]  /*517c0*/  STL [R1+0x1c00], R26 ;  /* 0x001c001a01007387 */ /* 0x0105e80000100800 */
[----:B-1----:R-:W4:Y:S01]  /*517d0*/  LDL.LU.64 R12, [R1+0x4e8] ;  /* 0x0004e800010c7983 */ /* 0x002f220000300a00 */
[----:B--2---:R-:W-:-:S03]  /*517e0*/  IMAD.MOV.U32 R26, RZ, RZ, R27 ;  /* 0x000000ffff1a7224 */ /* 0x004fc600078e001b */
[----:B-----5:R-:W-:Y:S04]  /*517f0*/  STL [R1+0x1bf8], R14 ;  /* 0x001bf80e01007387 */ /* 0x020fe80000100800 */
[----:B------:R1:W-:Y:S04]  /*51800*/  STL [R1+0x1bf4], R26 ;  /* 0x001bf41a01007387 */ /* 0x0003e80000100800 */
[----:B-1----:R-:W2:Y:S01]  /*51810*/  LDL.LU.64 R26, [R1+0x4e0] ;  /* 0x0004e000011a7983 */ /* 0x002ea20000300a00 */
[----:B------:R-:W-:-:S03]  /*51820*/  IMAD.MOV.U32 R14, RZ, RZ, R15 ;  /* 0x000000ffff0e7224 */ /* 0x000fc600078e000f */
[----:B------:R-:W-:Y:S04]  /*51830*/  STL [R1+0x1bf0], R24 ;  /* 0x001bf01801007387 */ /* 0x000fe80000100800 */
[----:B------:R1:W-:Y:S04]  /*51840*/  STL [R1+0x1bec], R14 ;  /* 0x001bec0e01007387 */ /* 0x0003e80000100800 */
[----:B-1----:R-:W5:Y:S01]  /*51850*/  LDL.LU.64 R14, [R1+0x4d8] ;  /* 0x0004d800010e7983 */ /* 0x002f620000300a00 */
[----:B------:R-:W-:-:S03]  /*51860*/  IMAD.MOV.U32 R24, RZ, RZ, R25 ;  /* 0x000000ffff187224 */ /* 0x000fc600078e0019 */
[----:B------:R-:W-:Y:S04]  /*51870*/  STL [R1+0x1be8], R8 ;  /* 0x001be80801007387 */ /* 0x000fe80000100800 */
[----:B------:R1:W-:Y:S02]  /*51880*/  STL [R1+0x1be4], R24 ;  /* 0x001be41801007387 */ /* 0x0003e40000100800 */
[----:B-1----:R-:W-:Y:S02]  /*51890*/  IMAD.MOV.U32 R24, RZ, RZ, R9 ;  /* 0x000000ffff187224 */ /* 0x002fe400078e0009 */
        /* <DEDUP_REMOVED lines=21> */
[----:B------:R1:W-:Y:S02]  /*519f0*/  STL [R1+0x1bb4], R24 ;  /* 0x001bb41801007387 */ /* 0x0003e40000100800 */
[----:B-1----:R-:W-:Y:S02]  /*51a00*/  IMAD.MOV.U32 R24, RZ, RZ, R17 ;  /* 0x000000ffff187224 */ /* 0x002fe400078e0011 */
[----:B------:R1:W-:Y:S04]  /*51a10*/  STL [R1+0x1bb8], R16 ;  /* 0x001bb81001007387 */ /* 0x0003e80000100800 */
[----:B-1----:R-:W5:Y:S04]  /*51a20*/  LDL.LU.64 R16, [R1+0x490] ;  /* 0x0004900001107983 */ /* 0x002f680000300a00 */
[----:B------:R-:W-:Y:S04]  /*51a30*/  STL [R1+0x1bac], R24 ;  /* 0x001bac1801007387 */ /* 0x000fe80000100800 */
[----:B---3--:R1:W-:Y:S02]  /*51a40*/  STL [R1+0x1bb0], R18 ;  /* 0x001bb01201007387 */ /* 0x0083e40000100800 */
[----:B-1----:R-:W-:-:S02]  /*51a50*/  IMAD.MOV.U32 R18, RZ, RZ, R19 ;  /* 0x000000ffff127224 */ /* 0x002fc400078e0013 */
[----:B----4-:R-:W-:Y:S04]  /*51a60*/  STL [R1+0x1ba8], R12 ;  /* 0x001ba80c01007387 */ /* 0x010fe80000100800 */
[----:B------:R1:W-:Y:S04]  /*51a70*/  STL [R1+0x1ba4], R18 ;  /* 0x001ba41201007387 */ /* 0x0003e80000100800 */
[----:B-1----:R-:W3:Y:S01]  /*51a80*/  LDL.LU.64 R18, [R1+0x488] ;  /* 0x0004880001127983 */ /* 0x002ee20000300a00 */
[----:B------:R-:W-:-:S03]  /*51a90*/  IMAD.MOV.U32 R12, RZ, RZ, R13 ;  /* 0x000000ffff0c7224 */ /* 0x000fc600078e000d */
[----:B--2---:R-:W-:Y:S04]  /*51aa0*/  STL [R1+0x1ba0], R26 ;  /* 0x001ba01a01007387 */ /* 0x004fe80000100800 */
[----:B------:R1:W-:Y:S04]  /*51ab0*/  STL [R1+0x1b9c], R12 ;  /* 0x001b9c0c01007387 */ /* 0x0003e80000100800 */
[----:B-1----:R-:W2:Y:S01]  /*51ac0*/  LDL.LU.64 R12, [R1+0x480] ;  /* 0x00048000010c7983 */ /* 0x002ea20000300a00 */
[----:B------:R-:W-:-:S03]  /*51ad0*/  IMAD.MOV.U32 R24, RZ, RZ, R27 ;  /* 0x000000ffff187224 */ /* 0x000fc600078e001b */
[----:B-----5:R-:W-:Y:S04]  /*51ae0*/  STL [R1+0x1b98], R14 ;  /* 0x001b980e01007387 */ /* 0x020fe80000100800 */
[----:B------:R1:W-:Y:S01]  /*51af0*/  STL [R1+0x1b94], R24 ;  /* 0x001b941801007387 */ /* 0x0003e20000100800 */
[----:B------:R-:W-:-:S03]  /*51b00*/  IMAD.MOV.U32 R26, RZ, RZ, R15 ;  /* 0x000000ffff1a7224 */ /* 0x000fc600078e000f */
[----:B-1----:R-:W4:Y:S04]  /*51b10*/  LDL.LU.64 R24, [R1+0x478] ;  /* 0x0004780001187983 */ /* 0x002f280000300a00 */
        /* <DEDUP_REMOVED lines=14> */
[----:B------:R1:W-:Y:S04]  /*51c00*/  STL [R1+0x1b78], R4 ;  /* 0x001b780401007387 */ /* 0x0003e80000100800 */
[----:B-1----:R-:W5:Y:S01]  /*51c10*/  LDL.LU.64 R10, [R1+0x450] ;  /* 0x00045000010a7983 */ /* 0x002f620000300a00 */
[----:B------:R-:W-:-:S03]  /*51c20*/  IMAD.MOV.U32 R4, RZ, RZ, R5 ;  /* 0x000000ffff047224 */ /* 0x000fc600078e0005 */
[----:B------:R1:W-:Y:S04]  /*51c30*/  STL [R1+0x1b70], R6 ;  /* 0x001b700601007387 */ /* 0x0003e80000100800 */
[----:B------:R1:W-:Y:S02]  /*51c40*/  STL [R1+0x1b6c], R4 ;  /* 0x001b6c0401007387 */ /* 0x0003e40000100800 */
[----:B-1----:R-:W-:Y:S02]  /*51c50*/  IMAD.MOV.U32 R6, RZ, RZ, R7 ;  /* 0x000000ffff067224 */ /* 0x002fe400078e0007 */
[----:B------:R-:W5:Y:S04]  /*51c60*/  LDL.LU.64 R4, [R1+0x438] ;  /* 0x0004380001047983 */ /* 0x000f680000300a00 */
[----:B------:R1:W-:Y:S04]  /*51c70*/  STL [R1+0x1b68], R22 ;  /* 0x001b681601007387 */ /* 0x0003e80000100800 */
[----:B------:R1:W-:Y:S02]  /*51c80*/  STL [R1+0x1b64], R6 ;  /* 0x001b640601007387 */ /* 0x0003e40000100800 */
[----:B-1----:R-:W-:-:S02]  /*51c90*/  IMAD.MOV.U32 R22, RZ, RZ, R23 ;  /* 0x000000ffff167224 */ /* 0x002fc400078e0017 */
[----:B------:R-:W5:Y:S04]  /*51ca0*/  LDL.LU.64 R6, [R1+0x430] ;  /* 0x0004300001067983 */ /* 0x000f680000300a00 */
[----:B------:R-:W-:Y:S01]  /*51cb0*/  STL [R1+0x1b60], R16 ;  /* 0x001b601001007387 */ /* 0x000fe20000100800 */
[----:B------:R-:W-:-:S03]  /*51cc0*/  IMAD.MOV.U32 R28, RZ, RZ, R17 ;  /* 0x000000ffff1c7224 */ /* 0x000fc600078e0011 */
[----:B------:R1:W-:Y:S04]  /*51cd0*/  STL [R1+0x1b5c], R22 ;  /* 0x001b5c1601007387 */ /* 0x0003e80000100800 */
[----:B-1----:R-:W5:Y:S04]  /*51ce0*/  LDL.LU.64 R22, [R1+0x3e8] ;  /* 0x0003e80001167983 */ /* 0x002f680000300a00 */
[----:B------:R-:W5:Y:S04]  /*51cf0*/  LDL.LU.64 R16, [R1+0x3e0] ;  /* 0x0003e00001107983 */ /* 0x000f680000300a00 */
[----:B------:R1:W-:Y:S04]  /*51d00*/  STL [R1+0x1b54], R28 ;  /* 0x001b541c01007387 */ /* 0x0003e80000100800 */
[----:B---3--:R3:W-:Y:S01]  /*51d10*/  STL [R1+0x1b58], R18 ;  /* 0x001b581201007387 */ /* 0x0087e20000100800 */
[----:B-1----:R-:W-:-:S03]  /*51d20*/  IMAD.MOV.U32 R28, RZ, RZ, R19 ;  /* 0x000000ffff1c7224 */ /* 0x002fc600078e0013 */
[----:B---3--:R-:W3:Y:S04]  /*51d30*/  LDL.LU.64 R18, [R1+0x3d8] ;  /* 0x0003d80001127983 */ /* 0x008ee80000300a00 */
[----:B------:R1:W-:Y:S04]  /*51d40*/  STL [R1+0x1b4c], R28 ;  /* 0x001b4c1c01007387 */ /* 0x0003e80000100800 */
[----:B--2---:R2:W-:Y:S01]  /*51d50*/  STL [R1+0x1b50], R12 ;  /* 0x001b500c01007387 */ /* 0x0045e20000100800 */
[----:B-1----:R-:W-:-:S03]  /*51d60*/  IMAD.MOV.U32 R28, RZ, RZ, R13 ;  /* 0x000000ffff1c7224 */ /* 0x002fc600078e000d */
[----:B--2---:R-:W2:Y:S04]  /*51d70*/  LDL.LU.64 R12, [R1+0x3d0] ;  /* 0x0003d000010c7983 */ /* 0x004ea80000300a00 */
[----:B------:R-:W-:Y:S04]  /*51d80*/  STL [R1+0x1b44], R28 ;  /* 0x001b441c01007387 */ /* 0x000fe80000100800 */
[----:B----4-:R1:W-:Y:S04]  /*51d90*/  STL [R1+0x1b48], R24 ;  /* 0x001b481801007387 */ /* 0x0103e80000100800 */
[----:B-----5:R-:W-:Y:S01]  /*51da0*/  STL [R1+0x1b40], R14 ;  /* 0x001b400e01007387 */ /* 0x020fe20000100800 */
[----:B-1----:R-:W-:-:S05]  /*51db0*/  IMAD.MOV.U32 R24, RZ, RZ, R25 ;  /* 0x000000ffff187224 */ /* 0x002fca00078e0019 */
[----:B------:R1:W-:Y:S02]  /*51dc0*/  STL [R1+0x1b3c], R24 ;  /* 0x001b3c1801007387 */ /* 0x0003e40000100800 */
[----:B-1----:R-:W-:Y:S02]  /*51dd0*/  IMAD.MOV.U32 R24, RZ, RZ, R15 ;  /* 0x000000ffff187224 */ /* 0x002fe400078e000f */
[----:B------:R-:W4:Y:S04]  /*51de0*/  LDL.LU.64 R14, [R1+0x3b8] ;  /* 0x0003b800010e7983 */ /* 0x000f280000300a00 */
[----:B------:R1:W-:Y:S04]  /*51df0*/  STL [R1+0x1b34], R24 ;  /* 0x001b341801007387 */ /* 0x0003e80000100800 */
[----:B------:R5:W-:Y:S01]  /*51e00*/  STL [R1+0x1b38], R8 ;  /* 0x001b380801007387 */ /* 0x000be20000100800 */
[----:B-1----:R-:W-:-:S03]  /*51e10*/  IMAD.MOV.U32 R24, RZ, RZ, R9 ;  /* 0x000000ffff187224 */ /* 0x002fc600078e0009 */
[----:B-----5:R-:W5:Y:S04]  /*51e20*/  LDL.LU.64 R8, [R1+0x3b0] ;  /* 0x0003b00001087983 */ /* 0x020f680000300a00 */
[----:B------:R1:W-:Y:S04]  /*51e30*/  STL [R1+0x1b2c], R24 ;  /* 0x001b2c1801007387 */ /* 0x0003e80000100800 */
[----:B------:R1:W-:Y:S02]  /*51e40*/  STL [R1+0x1b30], R20 ;  /* 0x001b301401007387 */ /* 0x0003e40000100800 */
[----:B-1----:R-:W-:-:S02]  /*51e50*/  IMAD.MOV.U32 R24, RZ, RZ, R21 ;  /* 0x000000ffff187224 */ /* 0x002fc400078e0015 */
[----:B------:R-:W5:Y:S04]  /*51e60*/  LDL.LU.64 R20, [R1+0x3a8] ;  /* 0x0003a80001147983 */ /* 0x000f680000300a00 */
[----:B------:R1:W-:Y:S04]  /*51e70*/  STL [R1+0x1b24], R24 ;  /* 0x001b241801007387 */ /* 0x0003e80000100800 */
[----:B------:R-:W-:Y:S01]  /*51e80*/  STL [R1+0x1b28], R26 ;  /* 0x001b281a01007387 */ /* 0x000fe20000100800 */
[----:B-1----:R-:W-:-:S03]  /*51e90*/  IMAD.MOV.U32 R24, RZ, RZ, R27 ;  /* 0x000000ffff187224 */ /* 0x002fc600078e001b */
        /* <DEDUP_REMOVED lines=12> */
[----:B------:R-:W-:Y:S04]  /*51f60*/  STL [R1+0x1b04], R24 ;  /* 0x001b041801007387 */ /* 0x000fe80000100800 */
[----:B------:R1:W-:Y:S04]  /*51f70*/  STL [R1+0x1b08], R22 ;  /* 0x001b081601007387 */ /* 0x0003e80000100800 */
[----:B------:R1:W-:Y:S02]  /*51f80*/  STL [R1+0x1b00], R16 ;  /* 0x001b001001007387 */ /* 0x0003e40000100800 */
[----:B-1----:R-:W-:-:S02]  /*51f90*/  IMAD.MOV.U32 R22, RZ, RZ, R23 ;  /* 0x000000ffff167224 */ /* 0x002fc400078e0017 */
[----:B------:R-:W-:-:S03]  /*51fa0*/  IMAD.MOV.U32 R16, RZ, RZ, R17 ;  /* 0x000000ffff107224 */ /* 0x000fc600078e0011 */
[----:B------:R1:W-:Y:S04]  /*51fb0*/  STL [R1+0x1afc], R22 ;  /* 0x001afc1601007387 */ /* 0x0003e80000100800 */
[----:B-1----:R-:W5:Y:S04]  /*51fc0*/  LDL.LU.64 R22, [R1+0x388] ;  /* 0x0003880001167983 */ /* 0x002f680000300a00 */
[----:B------:R1:W-:Y:S04]  /*51fd0*/  STL [R1+0x1af4], R16 ;  /* 0x001af41001007387 */ /* 0x0003e80000100800 */
[----:B---3--:R3:W-:Y:S04]  /*51fe0*/  STL [R1+0x1af8], R18 ;  /* 0x001af81201007387 */ /* 0x0087e80000100800 */
[----:B-1----:R-:W5:Y:S01]  /*51ff0*/  LDL.LU.64 R16, [R1+0x380] ;  /* 0x0003800001107983 */ /* 0x002f620000300a00 */
[----:B---3--:R-:W-:-:S03]  /*52000*/  IMAD.MOV.U32 R18, RZ, RZ, R19 ;  /* 0x000000ffff127224 */ /* 0x008fc600078e0013 */
[----:B--2---:R-:W-:Y:S04]  /*52010*/  STL [R1+0x1af0], R12 ;  /* 0x001af00c01007387 */ /* 0x004fe80000100800 */
[----:B------:R1:W-:Y:S04]  /*52020*/  STL [R1+0x1aec], R18 ;  /* 0x001aec1201007387 */ /* 0x0003e80000100800 */
[----:B-1----:R-:W2:Y:S01]  /*52030*/  LDL.LU.64 R18, [R1+0x378] ;  /* 0x0003780001127983 */ /* 0x002ea20000300a00 */
[----:B------:R-:W-:-:S03]  /*52040*/  IMAD.MOV.U32 R12, RZ, RZ, R13 ;  /* 0x000000ffff0c7224 */ /* 0x000fc600078e000d */
[----:B------:R-:W-:Y:S04]  /*52050*/  STL [R1+0x1ae8], R186 ;  /* 0x001ae8ba01007387 */ /* 0x000fe80000100800 */
[----:B------:R1:W-:Y:S04]  /*52060*/  STL [R1+0x1ae4], R12 ;  /* 0x001ae40c01007387 */ /* 0x0003e80000100800 */
[----:B------:R-:W-:Y:S04]  /*52070*/  STL [R1+0x1adc], R187 ;  /* 0x001adcbb01007387 */ /* 0x000fe80000100800 */
[----:B----4-:R3:W-:Y:S04]  /*52080*/  STL [R1+0x1ae0], R14 ;  /* 0x001ae00e01007387 */ /* 0x0107e80000100800 */
[----:B-1----:R-:W4:Y:S01]  /*52090*/  LDL.LU.64 R12, [R1+0x370] ;  /* 0x00037000010c7983 */ /* 0x002f220000300a00 */
[----:B---3--:R-:W-:-:S05]  /*520a0*/  IMAD.MOV.U32 R14, RZ, RZ, R15 ;  /* 0x000000ffff0e7224 */ /* 0x008fca00078e000f */
[----:B------:R1:W-:Y:S04]  /*520b0*/  STL [R1+0x1ad4], R14 ;  /* 0x001ad40e01007387 */ /* 0x0003e80000100800 */
[----:B-----5:R3:W-:Y:S04]  /*520c0*/  STL [R1+0x1ad8], R8 ;  /* 0x001ad80801007387 */ /* 0x0207e80000100800 */
[----:B-1----:R-:W5:Y:S01]  /*520d0*/  LDL.LU.64 R14, [R1+0x368] ;  /* 0x00036800010e7983 */ /* 0x002f620000300a00 */
[----:B---3--:R-:W-:-:S03]  /*520e0*/  IMAD.MOV.U32 R8, RZ, RZ, R9 ;  /* 0x000000ffff087224 */ /* 0x008fc600078e0009 */
[----:B------:R-:W-:Y:S04]  /*520f0*/  STL [R1+0x1ad0], R20 ;  /* 0x001ad01401007387 */ /* 0x000fe80000100800 */
[----:B------:R1:W-:Y:S04]  /*52100*/  STL [R1+0x1acc], R8 ;  /* 0x001acc0801007387 */ /* 0x0003e80000100800 */
[----:B-1----:R-:W5:Y:S01]  /*52110*/  LDL.LU.64 R8, [R1+0x360] ;  /* 0x0003600001087983 */ /* 0x002f620000300a00 */
[----:B------:R-:W-:-:S03]  /*52120*/  IMAD.MOV.U32 R20, RZ, RZ, R21 ;  /* 0x000000ffff147224 */ /* 0x000fc600078e0015 */
[----:B------:R-:W-:Y:S04]  /*52130*/  STL [R1+0x1ac8], R184 ;  /* 0x001ac8b801007387 */ /* 0x000fe80000100800 */
[----:B------:R1:W-:Y:S04]  /*52140*/  STL [R1+0x1ac4], R20 ;  /* 0x001ac41401007387 */ /* 0x0003e80000100800 */
[----:B------:R-:W-:Y:S04]  /*52150*/  STL [R1+0x1abc], R185 ;  /* 0x001abcb901007387 */ /* 0x000fe80000100800 */
        /* <DEDUP_REMOVED lines=12> */
[----:B------:R-:W-:Y:S04]  /*52220*/  STL [R1+0x1aa8], R182 ;  /* 0x001aa8b601007387 */ /* 0x000fe80000100800 */
[----:B------:R-:W-:Y:S01]  /*52230*/  STL [R1+0x1a9c], R183 ;  /* 0x001a9cb701007387 */ /* 0x000fe20000100800 */
[----:B-1----:R-:W-:-:S03]  /*52240*/  IMAD.MOV.U32 R20, RZ, RZ, R23 ;  /* 0x000000ffff147224 */ /* 0x002fc600078e0017 */
[----:B------:R1:W-:Y:S04]  /*52250*/  STL [R1+0x1aa0], R22 ;  /* 0x001aa01601007387 */ /* 0x0003e80000100800 */
[----:B------:R1:W-:Y:S04]  /*52260*/  STL [R1+0x1a98], R16 ;  /* 0x001a981001007387 */ /* 0x0003e80000100800 */
[----:B------:R-:W-:Y:S04]  /*52270*/  STL [R1+0x1a94], R20 ;  /* 0x001a941401007387 */ /* 0x000fe80000100800 */
[----:B-1----:R-:W3:Y:S01]  /*52280*/  LDL.LU.64 R22, [R1+0x340] ;  /* 0x0003400001167983 */ /* 0x002ee20000300a00 */
[----:B------:R-:W-:-:S03]  /*52290*/  IMAD.MOV.U32 R16, RZ, RZ, R17 ;  /* 0x000000ffff107224 */ /* 0x000fc600078e0011 */
[----:B--2---:R-:W-:Y:S04]  /*522a0*/  STL [R1+0x1a90], R18 ;  /* 0x001a901201007387 */ /* 0x004fe80000100800 */
[----:B------:R1:W-:Y:S04]  /*522b0*/  STL [R1+0x1a8c], R16 ;  /* 0x001a8c1001007387 */ /* 0x0003e80000100800 */
[----:B-1----:R-:W2:Y:S01]  /*522c0*/  LDL.LU.64 R16, [R1+0x338] ;  /* 0x0003380001107983 */ /* 0x002ea20000300a00 */
[----:B------:R-:W-:-:S03]  /*522d0*/  IMAD.MOV.U32 R18, RZ, RZ, R19 ;  /* 0x000000ffff127224 */ /* 0x000fc600078e0013 */
[----:B------:R-:W-:Y:S04]  /*522e0*/  STL [R1+0x1a88], R180 ;  /* 0x001a88b401007387 */ /* 0x000fe80000100800 */
[----:B------:R1:W-:Y:S04]  /*522f0*/  STL [R1+0x1a84], R18 ;  /* 0x001a841201007387 */ /* 0x0003e80000100800 */
[----:B-1----:R-:W2:Y:S04]  /*52300*/  LDL.LU.64 R18, [R1+0x330] ;  /* 0x0003300001127983 */ /* 0x002ea80000300a00 */
[----:B------:R-:W-:Y:S04]  /*52310*/  STL [R1+0x1a7c], R181 ;  /* 0x001a7cb501007387 */ /* 0x000fe80000100800 */
[----:B----4-:R1:W-:Y:S02]  /*52320*/  STL [R1+0x1a80], R12 ;  /* 0x001a800c01007387 */ /* 0x0103e40000100800 */
[----:B-1----:R-:W-:-:S02]  /*52330*/  IMAD.MOV.U32 R12, RZ, RZ, R13 ;  /* 0x000000ffff0c7224 */ /* 0x002fc400078e000d */
[----:B-----5:R-:W-:Y:S04]  /*52340*/  STL [R1+0x1a78], R14 ;  /* 0x001a780e01007387 */ /* 0x020fe80000100800 */
[----:B------:R1:W-:Y:S04]  /*52350*/  STL [R1+0x1a74], R12 ;  /* 0x001a740c01007387 */ /* 0x0003e80000100800 */
[----:B------:R-:W4:Y:S01]  /*52360*/  LDL.LU.64 R26, [R1+0x328] ;  /* 0x00032800011a7983 */ /* 0x000f220000300a00 */
[----:B-1----:R-:W-:-:S05]  /*52370*/  IMAD.MOV.U32 R12, RZ, RZ, R15 ;  /* 0x000000ffff0c7224 */ /* 0x002fca00078e000f */
[----:B------:R1:W-:Y:S04]  /*52380*/  STL [R1+0x1a6c], R12 ;  /* 0x001a6c0c01007387 */ /* 0x0003e80000100800 */
[----:B------:R5:W-:Y:S04]  /*52390*/  STL [R1+0x1a70], R8 ;  /* 0x001a700801007387 */ /* 0x000be80000100800 */
[----:B-1----:R-:W4:Y:S01]  /*523a0*/  LDL.LU.64 R12, [R1+0x320] ;  /* 0x00032000010c7983 */ /* 0x002f220000300a00 */
[----:B-----5:R-:W-:-:S05]  /*523b0*/  IMAD.MOV.U32 R8, RZ, RZ, R9 ;  /* 0x000000ffff087224 */ /* 0x020fca00078e0009 */
[----:B------:R1:W-:Y:S04]  /*523c0*/  STL [R1+0x1a64], R8 ;  /* 0x001a640801007387 */ /* 0x0003e80000100800 */
[----:B------:R-:W-:Y:S04]  /*523d0*/  STL [R1+0x1a68], R178 ;  /* 0x001a68b201007387 */ /* 0x000fe80000100800 */
[----:B------:R-:W-:Y:S04]  /*523e0*/  STL [R1+0x1a5c], R179 ;  /* 0x001a5cb301007387 */ /* 0x000fe80000100800 */
[----:B------:R-:W5:Y:S04]  /*523f0*/  LDL.LU.64 R14, [R1+0x318] ;  /* 0x00031800010e7983 */ /* 0x000f680000300a00 */
[----:B------:R1:W-:Y:S04]  /*52400*/  STL [R1+0x1a60], R10 ;  /* 0x001a600a01007387 */ /* 0x0003e80000100800 */
[----:B-1----:R-:W5:Y:S01]  /*52410*/  LDL.LU.64 R8, [R1+0x2e8] ;  /* 0x0002e80001087983 */ /* 0x002f620000300a00 */
[----:B------:R-:W-:-:S05]  /*52420*/  IMAD.MOV.U32 R10, RZ, RZ, R11 ;  /* 0x000000ffff0a7224 */ /* 0x000fca00078e000b */
        /* <DEDUP_REMOVED lines=9> */
[----:B------:R-:W-:Y:S04]  /*524c0*/  STL [R1+0x1a48], R176 ;  /* 0x001a48b001007387 */ /* 0x000fe80000100800 */
[----:B------:R-:W-:Y:S04]  /*524d0*/  STL [R1+0x1a3c], R177 ;  /* 0x001a3cb101007387 */ /* 0x000fe80000100800 */
[----:B-1----:R-:W5:Y:S04]  /*524e0*/  LDL.LU.64 R4, [R1+0x2b0] ;  /* 0x0002b00001047983 */ /* 0x002f680000300a00 */
[----:B---3--:R1:W-:Y:S04]  /*524f0*/  STL [R1+0x1a40], R22 ;  /* 0x001a401601007387 */ /* 0x0083e80000100800 */
[----:B------:R-:W3:Y:S01]  /*52500*/  LDL.LU.64 R20, [R1+0x288] ;  /* 0x0002880001147983 */ /* 0x000ee20000300a00 */
[----:B-1----:R-:W-:-:S05]  /*52510*/  IMAD.MOV.U32 R22, RZ, RZ, R23 ;  /* 0x000000ffff167224 */ /* 0x002fca00078e0017 */
[----:B------:R1:W-:Y:S04]  /*52520*/  STL [R1+0x1a34], R22 ;  /* 0x001a341601007387 */ /* 0x0003e80000100800 */
[----:B--2---:R2:W-:Y:S04]  /*52530*/  STL [R1+0x1a38], R16 ;  /* 0x001a381001007387 */ /* 0x0045e80000100800 */
[----:B-1----:R-:W3:Y:S01]  /*52540*/  LDL.LU.64 R22, [R1+0x310] ;  /* 0x0003100001167983 */ /* 0x002ee20000300a00 */
[----:B--2---:R-:W-:-:S05]  /*52550*/  IMAD.MOV.U32 R16, RZ, RZ, R17 ;  /* 0x000000ffff107224 */ /* 0x004fca00078e0011 */
[----:B------:R1:W-:Y:S04]  /*52560*/  STL [R1+0x1a2c], R16 ;  /* 0x001a2c1001007387 */ /* 0x0003e80000100800 */
[----:B------:R2:W-:Y:S04]  /*52570*/  STL [R1+0x1a30], R18 ;  /* 0x001a301201007387 */ /* 0x0005e80000100800 */
[----:B-1----:R-:W3:Y:S01]  /*52580*/  LDL.LU.64 R16, [R1+0x308] ;  /* 0x0003080001107983 */ /* 0x002ee20000300a00 */
[----:B--2---:R-:W-:-:S05]  /*52590*/  IMAD.MOV.U32 R18, RZ, RZ, R19 ;  /* 0x000000ffff127224 */ /* 0x004fca00078e0013 */
[----:B------:R1:W-:Y:S04]  /*525a0*/  STL [R1+0x1a24], R18 ;  /* 0x001a241201007387 */ /* 0x0003e80000100800 */
[----:B------:R2:W-:Y:S04]  /*525b0*/  STL [R1+0x1a28], R2 ;  /* 0x001a280201007387 */ /* 0x0005e80000100800 */
[----:B------:R-:W-:Y:S04]  /*525c0*/  STL [R1+0x1a1c], R3 ;  /* 0x001a1c0301007387 */ /* 0x000fe80000100800 */
[----:B-1----:R-:W3:Y:S04]  /*525d0*/  LDL.LU.64 R18, [R1+0x300] ;  /* 0x0003000001127983 */ /* 0x002ee80000300a00 */
[----:B----4-:R1:W-:Y:S01]  /*525e0*/  STL [R1+0x1a20], R26 ;  /* 0x001a201a01007387 */ /* 0x0103e20000100800 */
[----:B--2---:R-:W-:-:S03]  /*525f0*/  IMAD.MOV.U32 R2, RZ, RZ, R27 ;  /* 0x000000ffff027224 */ /* 0x004fc600078e001b */
[----:B-1----:R-:W2:Y:S04]  /*52600*/  LDL.LU.64 R26, [R1+0x280] ;  /* 0x00028000011a7983 */ /* 0x002ea80000300a00 */
[----:B------:R1:W-:Y:S04]  /*52610*/  STL [R1+0x1a14], R2 ;  /* 0x001a140201007387 */ /* 0x0003e80000100800 */
[----:B------:R4:W-:Y:S01]  /*52620*/  STL [R1+0x1a18], R12 ;  /* 0x001a180c01007387 */ /* 0x0009e20000100800 */
        /* <DEDUP_REMOVED lines=23> */
[----:B---3--:R3:W-:Y:S01]  /*527a0*/  STL [R1+0x19e8], R20 ;  /* 0x0019e81401007387 */ /* 0x0087e20000100800 */
[----:B-1----:R-:W-:-:S03]  /*527b0*/  IMAD.MOV.U32 R2, RZ, RZ, R21 ;  /* 0x000000ffff027224 */ /* 0x002fc600078e0015 */
[----:B---3--:R-:W3:Y:S04]  /*527c0*/  LDL.LU.64 R20, [R1+0xa80] ;  /* 0x000a800001147983 */ /* 0x008ee80000300a00 */
[----:B------:R1:W-:Y:S04]  /*527d0*/  STL [R1+0x19dc], R2 ;  /* 0x0019dc0201007387 */ /* 0x0003e80000100800 */
[----:B------:R1:W-:Y:S02]  /*527e0*/  STL [R1+0x19e0], R22 ;  /* 0x0019e01601007387 */ /* 0x0003e40000100800 */
[----:B-1----:R-:W-:-:S02]  /*527f0*/  IMAD.MOV.U32 R2, RZ, RZ, R23 ;  /* 0x000000ffff027224 */ /* 0x002fc400078e0017 */
[----:B------:R-:W3:Y:S04]  /*52800*/  LDL.LU.64 R22, [R1+0x248] ;  /* 0x0002480001167983 */ /* 0x000ee80000300a00 */
[----:B------:R1:W-:Y:S04]  /*52810*/  STL [R1+0x19d4], R2 ;  /* 0x0019d40201007387 */ /* 0x0003e80000100800 */
[----:B------:R1:W-:Y:S02]  /*52820*/  STL [R1+0x19d8], R16 ;  /* 0x0019d81001007387 */ /* 0x0003e40000100800 */
[----:B-1----:R-:W-:-:S02]  /*52830*/  IMAD.MOV.U32 R2, RZ, RZ, R17 ;  /* 0x000000ffff027224 */ /* 0x002fc400078e0011 */
[----:B------:R-:W3:Y:S04]  /*52840*/  LDL.LU.64 R16, [R1+0x240] ;  /* 0x0002400001107983 */ /* 0x000ee80000300a00 */
[----:B------:R1:W-:Y:S04]  /*52850*/  STL [R1+0x19cc], R2 ;  /* 0x0019cc0201007387 */ /* 0x0003e80000100800 */
[----:B------:R2:W-:Y:S01]  /*52860*/  STL [R1+0x19d0], R18 ;  /* 0x0019d01201007387 */ /* 0x0005e20000100800 */
[----:B-1----:R-:W-:-:S03]  /*52870*/  IMAD.MOV.U32 R2, RZ, RZ, R19 ;  /* 0x000000ffff027224 */ /* 0x002fc600078e0013 */
[----:B--2---:R-:W2:Y:S04]  /*52880*/  LDL.LU.64 R18, [R1+0x238] ;  /* 0x0002380001127983 */ /* 0x004ea80000300a00 */
[----:B------:R1:W-:Y:S04]  /*52890*/  STL [R1+0x19c4], R2 ;  /* 0x0019c40201007387 */ /* 0x0003e80000100800 */
[----:B------:R4:W-:Y:S01]  /*528a0*/  STL [R1+0x19c8], R26 ;  /* 0x0019c81a01007387 */ /* 0x0009e20000100800 */
[----:B-1----:R-:W-:-:S03]  /*528b0*/  IMAD.MOV.U32 R2, RZ, RZ, R27 ;  /* 0x000000ffff027224 */ /* 0x002fc600078e001b */
[----:B----4-:R-:W4:Y:S04]  /*528c0*/  LDL.LU.64 R26, [R1+0x230] ;  /* 0x00023000011a7983 */ /* 0x010f280000300a00 */
[----:B------:R1:W-:Y:S04]  /*528d0*/  STL [R1+0x19bc], R2 ;  /* 0x0019bc0201007387 */ /* 0x0003e80000100800 */
[----:B------:R1:W-:Y:S02]  /*528e0*/  STL [R1+0x19c0], R12 ;  /* 0x0019c00c01007387 */ /* 0x0003e40000100800 */
[----:B-1----:R-:W-:-:S02]  /*528f0*/  IMAD.MOV.U32 R2, RZ, RZ, R13 ;  /* 0x000000ffff027224 */ /* 0x002fc400078e000d */
[----:B------:R-:W4:Y:S04]  /*52900*/  LDL.LU.64 R12, [R1+0x228] ;  /* 0x00022800010c7983 */ /* 0x000f280000300a00 */
        /* <DEDUP_REMOVED lines=33> */
[----:B--2---:R2:W-:Y:S01]  /*52b20*/  STL [R1+0x1978], R18 ;  /* 0x0019781201007387 */ /* 0x0045e20000100800 */
[----:B-1----:R-:W-:-:S03]  /*52b30*/  IMAD.MOV.U32 R2, RZ, RZ, R19 ;  /* 0x000000ffff027224 */ /* 0x002fc600078e0013 */
[----:B--2---:R-:W2:Y:S04]  /*52b40*/  LDL.LU.64 R18, [R1+0xaf8] ;  /* 0x000af80001127983 */ /* 0x004ea80000300a00 */
[----:B------:R1:W-:Y:S04]  /*52b50*/  STL [R1+0x196c], R2 ;  /* 0x00196c0201007387 */ /* 0x0003e80000100800 */
[----:B----4-:R4:W-:Y:S01]  /*52b60*/  STL [R1+0x1970], R26 ;  /* 0x0019701a01007387 */ /* 0x0109e20000100800 */
        /* <DEDUP_REMOVED lines=1055> */
[----:B----4-:R-:W-:Y:S04]  /*56d60*/  STL [R1+0x16e8], R26 ;  /* 0x0016e81a01007387 */ /* 0x010fe80000100800 */
[----:B------:R-:W4:Y:S01]  /*56d70*/  LDL.LU.64 R24, [R1+0x18f8] ;  /* 0x0018f80001187983 */ /* 0x000f220000300a00 */
[----:B-1----:R-:W-:-:S05]  /*56d80*/  IMAD.MOV.U32 R2, RZ, RZ, R27 ;  /* 0x000000ffff027224 */ /* 0x002fca00078e001b */
        /* <DEDUP_REMOVED lines=22> */
[----:B------:R-:W5:Y:S01]  /*56ef0*/  LDL.LU.64 R26, [R1+0x1770] ;  /* 0x00177000011a7983 */ /* 0x000f620000300a00 */
[----:B-1----:R-:W-:-:S05]  /*56f00*/  IMAD.MOV.U32 R2, RZ, RZ, R5 ;  /* 0x000000ffff027224 */ /* 0x002fca00078e0005 */
[----:B------:R1:W-:Y:S04]  /*56f10*/  STL [R1+0x1714], R2 ;  /* 0x0017140201007387 */ /* 0x0003e80000100800 */
[----:B---3--:R3:W-:Y:S04]  /*56f20*/  STL [R1+0x1720], R20 ;  /* 0x0017201401007387 */ /* 0x0087e80000100800 */
[----:B------:R-:W5:Y:S01]  /*56f30*/  LDL.LU.64 R4, [R1+0x1900] ;  /* 0x0019000001047983 */ /* 0x000f620000300a00 */
[----:B-1----:R-:W-:-:S03]  /*56f40*/  IMAD.MOV.U32 R2, RZ, RZ, R21 ;  /* 0x000000ffff027224 */ /* 0x002fc600078e0015 */
[----:B------:R-:W-:Y:S04]  /*56f50*/  STL [R1+0x1728], R22 ;  /* 0x0017281601007387 */ /* 0x000fe80000100800 */
[----:B------:R1:W-:Y:S04]  /*56f60*/  STL [R1+0x171c], R2 ;  /* 0x00171c0201007387 */ /* 0x0003e80000100800 */
[----:B---3--:R-:W3:Y:S01]  /*56f70*/  LDL.LU.64 R20, [R1+0x1908] ;  /* 0x0019080001147983 */ /* 0x008ee20000300a00 */
[----:B-1----:R-:W-:-:S05]  /*56f80*/  IMAD.MOV.U32 R2, RZ, RZ, R23 ;  /* 0x000000ffff027224 */ /* 0x002fca00078e0017 */
[----:B------:R1:W-:Y:S04]  /*56f90*/  STL [R1+0x1724], R2 ;  /* 0x0017240201007387 */ /* 0x0003e80000100800 */
[----:B------:R-:W-:Y:S04]  /*56fa0*/  STL [R1+0x1730], R16 ;  /* 0x0017301001007387 */ /* 0x000fe80000100800 */
[----:B------:R-:W3:Y:S01]  /*56fb0*/  LDL.LU.64 R22, [R1+0x1788] ;  /* 0x0017880001167983 */ /* 0x000ee20000300a00 */
[----:B-1----:R-:W-:-:S05]  /*56fc0*/  IMAD.MOV.U32 R2, RZ, RZ, R17 ;  /* 0x000000ffff027224 */ /* 0x002fca00078e0011 */
[----:B------:R2:W-:Y:S02]  /*56fd0*/  STL [R1+0x172c], R2 ;  /* 0x00172c0201007387 */ /* 0x0005e40000100800 */
[----:B--2---:R-:W-:Y:S02]  /*56fe0*/  IMAD.MOV.U32 R2, RZ, RZ, R19 ;  /* 0x000000ffff027224 */ /* 0x004fe400078e0013 */
[----:B------:R1:W-:Y:S04]  /*56ff0*/  STL [R1+0x1738], R18 ;  /* 0x0017381201007387 */ /* 0x0003e80000100800 */
[----:B------:R-:W2:Y:S04]  /*57000*/  LDL.LU.64 R16, [R1+0x1790] ;  /* 0x0017900001107983 */ /* 0x000ea80000300a00 */
[----:B------:R1:W-:Y:S04]  /*57010*/  STL [R1+0x1734], R2 ;  /* 0x0017340201007387 */ /* 0x0003e80000100800 */
[----:B----4-:R-:W-:Y:S04]  /*57020*/  STL [R1+0x1740], R24 ;  /* 0x0017401801007387 */ /* 0x010fe80000100800 */
[----:B-1----:R-:W4:Y:S01]  /*57030*/  LDL.LU.64 R18, [R1+0x1798] ;  /* 0x0017980001127983 */ /* 0x002f220000300a00 */
[----:B------:R-:W-:-:S03]  /*57040*/  IMAD.MOV.U32 R2, RZ, RZ, R25 ;  /* 0x000000ffff027224 */ /* 0x000fc600078e0019 */
[----:B-----5:R-:W-:Y:S04]  /*57050*/  STL [R1+0x1748], R12 ;  /* 0x0017480c01007387 */ /* 0x020fe80000100800 */
        /* <DEDUP_REMOVED lines=22> */
[----:B------:R-:W-:Y:S04]  /*571c0*/  STL [R1+0x1778], R4 ;  /* 0x0017780401007387 */ /* 0x000fe80000100800 */
[----:B------:R1:W-:Y:S04]  /*571d0*/  STL [R1+0x176c], R2 ;  /* 0x00176c0201007387 */ /* 0x0003e80000100800 */
[----:B------:R-:W5:Y:S01]  /*571e0*/  LDL.LU.64 R26, [R1+0x17c8] ;  /* 0x0017c800011a7983 */ /* 0x000f620000300a00 */
[----:B-1----:R-:W-:-:S03]  /*571f0*/  IMAD.MOV.U32 R2, RZ, RZ, R5 ;  /* 0x000000ffff027224 */ /* 0x002fc600078e0005 */
        /* <DEDUP_REMOVED lines=10> */
[----:B--2---:R2:W-:Y:S01]  /*572a0*/  STL [R1+0x1790], R16 ;  /* 0x0017901001007387 */ /* 0x0045e20000100800 */
[----:B-1----:R-:W-:-:S03]  /*572b0*/  IMAD.MOV.U32 R2, RZ, RZ, R17 ;  /* 0x000000ffff027224 */ /* 0x002fc600078e0011 */
[----:B----4-:R-:W-:Y:S04]  /*572c0*/  STL [R1+0x1798], R18 ;  /* 0x0017981201007387 */ /* 0x010fe80000100800 */
[----:B------:R1:W-:Y:S04]  /*572d0*/  STL [R1+0x178c], R2 ;  /* 0x00178c0201007387 */ /* 0x0003e80000100800 */
[----:B--2---:R-:W2:Y:S04]  /*572e0*/  LDL.LU.64 R16, [R1+0x17e8] ;  /* 0x0017e80001107983 */ /* 0x004ea80000300a00 */
[----:B------:R-:W4:Y:S01]  /*572f0*/  LDL.LU.64 R24, [R1+0x17f0] ;  /* 0x0017f00001187983 */ /* 0x000f220000300a00 */
[----:B-1----:R-:W-:-:S05]  /*57300*/  IMAD.MOV.U32 R2, RZ, RZ, R19 ;  /* 0x000000ffff027224 */ /* 0x002fca00078e0013 */
[----:B------:R1:W-:Y:S04]  /*57310*/  STL [R1+0x1794], R2 ;  /* 0x0017940201007387 */ /* 0x0003e80000100800 */
[----:B-----5:R-:W-:Y:S01]  /*57320*/  STL [R1+0x17a0], R12 ;  /* 0x0017a00c01007387 */ /* 0x020fe20000100800 */
[----:B-1----:R-:W-:-:S03]  /*57330*/  IMAD.MOV.U32 R2, RZ, RZ, R13 ;  /* 0x000000ffff027224 */ /* 0x002fc600078e000d */
[----:B------:R-:W5:Y:S04]  /*57340*/  LDL.64 R18, [R1+0x1e28] ;  /* 0x001e280001127983 */ /* 0x000f680000100a00 */
[----:B------:R1:W-:Y:S02]  /*57350*/  STL [R1+0x179c], R2 ;  /* 0x00179c0201007387 */ /* 0x0003e40000100800 */
[----:B-1----:R-:W-:Y:S02]  /*57360*/  IMAD.MOV.U32 R2, RZ, RZ, R15 ;  /* 0x000000ffff027224 */ /* 0x002fe400078e000f */
[----:B------:R-:W-:Y:S04]  /*57370*/  STL [R1+0x17a8], R14 ;  /* 0x0017a80e01007387 */ /* 0x000fe80000100800 */
[----:B------:R-:W5:Y:S04]  /*57380*/  LDL.64 R12, [R1+0x1e30] ;  /* 0x001e3000010c7983 */ /* 0x000f680000100a00 */
[----:B------:R1:W-:Y:S04]  /*57390*/  STL [R1+0x17a4], R2 ;  /* 0x0017a40201007387 */ /* 0x0003e80000100800 */
[----:B------:R1:W-:Y:S02]  /*573a0*/  STL [R1+0x17b0], R8 ;  /* 0x0017b00801007387 */ /* 0x0003e40000100800 */
[----:B-1----:R-:W-:-:S02]  /*573b0*/  IMAD.MOV.U32 R2, RZ, RZ, R9 ;  /* 0x000000ffff027224 */ /* 0x002fc400078e0009 */
[----:B------:R-:W5:Y:S04]  /*573c0*/  LDL.LU.64 R14, [R1+0x1808] ;  /* 0x00180800010e7983 */ /* 0x000f680000300a00 */
[----:B------:R-:W-:Y:S04]  /*573d0*/  STL [R1+0x17b8], R10 ;  /* 0x0017b80a01007387 */ /* 0x000fe80000100800 */
[----:B------:R1:W-:Y:S04]  /*573e0*/  STL [R1+0x17ac], R2 ;  /* 0x0017ac0201007387 */ /* 0x0003e80000100800 */
[----:B------:R-:W5:Y:S01]  /*573f0*/  LDL.LU.64 R8, [R1+0x1810] ;  /* 0x0018100001087983 */ /* 0x000f620000300a00 */
[----:B-1----:R-:W-:-:S03]  /*57400*/  IMAD.MOV.U32 R2, RZ, RZ, R11 ;  /* 0x000000ffff027224 */ /* 0x002fc600078e000b */
[----:B------:R-:W-:Y:S04]  /*57410*/  STL [R1+0x17c0], R6 ;  /* 0x0017c00601007387 */ /* 0x000fe80000100800 */
[----:B------:R1:W-:Y:S04]  /*57420*/  STL [R1+0x17b4], R2 ;  /* 0x0017b40201007387 */ /* 0x0003e80000100800 */
[----:B------:R-:W5:Y:S01]  /*57430*/  LDL.LU.64 R10, [R1+0x1818] ;  /* 0x00181800010a7983 */ /* 0x000f620000300a00 */
[----:B-1----:R-:W-:-:S03]  /*57440*/  IMAD.MOV.U32 R2, RZ, RZ, R7 ;  /* 0x000000ffff027224 */ /* 0x002fc600078e0007 */
[----:B------:R-:W5:Y:S04]  /*57450*/  LDL.LU.64 R6, [R1+0x1820] ;  /* 0x0018200001067983 */ /* 0x000f680000300a00 */
[----:B------:R1:W-:Y:S02]  /*57460*/  STL [R1+0x17bc], R2 ;  /* 0x0017bc0201007387 */ /* 0x0003e40000100800 */
[----:B-1----:R-:W-:Y:S02]  /*57470*/  IMAD.MOV.U32 R2, RZ, RZ, R27 ;  /* 0x000000ffff027224 */ /* 0x002fe400078e001b */
[----:B------:R1:W-:Y:S04]  /*57480*/  STL [R1+0x17c8], R26 ;  /* 0x0017c81a01007387 */ /* 0x0003e80000100800 */
[----:B------:R-:W-:Y:S04]  /*57490*/  STL [R1+0x17d0], R4 ;  /* 0x0017d00401007387 */ /* 0x000fe80000100800 */
[----:B------:R1:W-:Y:S04]  /*574a0*/  STL [R1+0x17c4], R2 ;  /* 0x0017c40201007387 */ /* 0x0003e80000100800 */
[----:B-1----:R-:W5:Y:S01]  /*574b0*/  LDL.LU.64 R26, [R1+0x1828] ;  /* 0x00182800011a7983 */ /* 0x002f620000300a00 */
[----:B------:R-:W-:-:S03]  /*574c0*/  IMAD.MOV.U32 R2, RZ, RZ, R5 ;  /* 0x000000ffff027224 */ /* 0x000fc600078e0005 */
[----:B---3--:R-:W-:Y:S04]  /*574d0*/  STL [R1+0x17d8], R20 ;  /* 0x0017d81401007387 */ /* 0x008fe80000100800 */
[----:B------:R1:W-:Y:S04]  /*574e0*/  STL [R1+0x17cc], R2 ;  /* 0x0017cc0201007387 */ /* 0x0003e80000100800 */
[----:B------:R-:W3:Y:S01]  /*574f0*/  LDL.LU.64 R4, [R1+0x1830] ;  /* 0x0018300001047983 */ /* 0x000ee20000300a00 */
[----:B-1----:R-:W-:-:S03]  /*57500*/  IMAD.MOV.U32 R2, RZ, RZ, R21 ;  /* 0x000000ffff027224 */ /* 0x002fc600078e0015 */
[----:B------:R-:W-:Y:S04]  /*57510*/  STL [R1+0x17e0], R22 ;  /* 0x0017e01601007387 */ /* 0x000fe80000100800 */
[----:B------:R1:W-:Y:S04]  /*57520*/  STL [R1+0x17d4], R2 ;  /* 0x0017d40201007387 */ /* 0x0003e80000100800 */
[----:B------:R-:W3:Y:S01]  /*57530*/  LDL.64 R20, [R1+0x1e38] ;  /* 0x001e380001147983 */ /* 0x000ee20000100a00 */
[----:B-1----:R-:W-:-:S03]  /*57540*/  IMAD.MOV.U32 R2, RZ, RZ, R23 ;  /* 0x000000ffff027224 */ /* 0x002fc600078e0017 */
[----:B------:R-:W3:Y:S04]  /*57550*/  LDL.64 R22, [R1+0x1e40] ;  /* 0x001e400001167983 */ /* 0x000ee80000100a00 */
[----:B------:R2:W-:Y:S02]  /*57560*/  STL [R1+0x17dc], R2 ;  /* 0x0017dc0201007387 */ /* 0x0005e40000100800 */
[----:B--2---:R-:W-:Y:S02]  /*57570*/  IMAD.MOV.U32 R2, RZ, RZ, R17 ;  /* 0x000000ffff027224 */ /* 0x004fe400078e0011 */
[----:B------:R1:W-:Y:S04]  /*57580*/  STL [R1+0x17e8], R16 ;  /* 0x0017e81001007387 */ /* 0x0003e80000100800 */
[----:B----4-:R-:W-:Y:S04]  /*57590*/  STL [R1+0x17f0], R24 ;  /* 0x0017f01801007387 */ /* 0x010fe80000100800 */
[----:B------:R2:W-:Y:S04]  /*575a0*/  STL [R1+0x17e4], R2 ;  /* 0x0017e40201007387 */ /* 0x0005e80000100800 */
[----:B-1----:R-:W4:Y:S01]  /*575b0*/  LDL.LU.64 R16, [R1+0x1848] ;  /* 0x0018480001107983 */ /* 0x002f220000300a00 */
[----:B--2---:R-:W-:-:S03]  /*575c0*/  IMAD.MOV.U32 R2, RZ, RZ, R25 ;  /* 0x000000ffff027224 */ /* 0x004fc600078e0019 */
[----:B-----5:R-:W-:Y:S04]  /*575d0*/  STL [R1+0x17f8], R18 ;  /* 0x0017f81201007387 */ /* 0x020fe80000100800 */
[----:B------:R1:W-:Y:S02]  /*575e0*/  STL [R1+0x17ec], R2 ;  /* 0x0017ec0201007387 */ /* 0x0003e40000100800 */
[----:B-1----:R-:W-:Y:S02]  /*575f0*/  IMAD.MOV.U32 R2, RZ, RZ, R19 ;  /* 0x000000ffff027224 */ /* 0x002fe400078e0013 */
[----:B------:R-:W2:Y:S04]  /*57600*/  LDL.LU.64 R18, [R1+0x1850] ;  /* 0x0018500001127983 */ /* 0x000ea80000300a00 */
[----:B------:R1:W-:Y:S04]  /*57610*/  STL [R1+0x17f4], R2 ;  /* 0x0017f40201007387 */ /* 0x0003e80000100800 */
[----:B------:R5:W-:Y:S01]  /*57620*/  STL [R1+0x1800], R12 ;  /* 0x0018000c01007387 */ /* 0x000be20000100800 */
[----:B-1----:R-:W-:-:S03]  /*57630*/  IMAD.MOV.U32 R2, RZ, RZ, R13 ;  /* 0x000000ffff027224 */ /* 0x002fc600078e000d */
[----:B------:R-:W-:Y:S04]  /*57640*/  STL [R1+0x1808], R14 ;  /* 0x0018080e01007387 */ /* 0x000fe80000100800 */
[----:B------:R1:W-:Y:S04]  /*57650*/  STL [R1+0x17fc], R2 ;  /* 0x0017fc0201007387 */ /* 0x0003e80000100800 */
[----:B-----5:R-:W5:Y:S01]  /*57660*/  LDL.LU.64 R12, [R1+0x1858] ;  /* 0x00185800010c7983 */ /* 0x020f620000300a00 */
[----:B-1----:R-:W-:-:S03]  /*57670*/  IMAD.MOV.U32 R2, RZ, RZ, R15 ;  /* 0x000000ffff027224 */ /* 0x002fc600078e000f */
[----:B------:R-:W-:Y:S04]  /*57680*/  STL [R1+0x1810], R8 ;  /* 0x0018100801007387 */ /* 0x000fe80000100800 */
[----:B------:R1:W-:Y:S04]  /*57690*/  STL [R1+0x1804], R2 ;  /* 0x0018040201007387 */ /* 0x0003e80000100800 */
[----:B------:R-:W5:Y:S01]  /*576a0*/  LDL.LU.64 R14, [R1+0x1860] ;  /* 0x00186000010e7983 */ /* 0x000f620000300a00 */
[----:B-1----:R-:W-:-:S05]  /*576b0*/  IMAD.MOV.U32 R2, RZ, RZ, R9 ;  /* 0x000000ffff027224 */ /* 0x002fca00078e0009 */
[----:B------:R1:W-:Y:S04]  /*576c0*/  STL [R1+0x180c], R2 ;  /* 0x00180c0201007387 */ /* 0x0003e80000100800 */
[----:B------:R1:W-:Y:S02]  /*576d0*/  STL [R1+0x1818], R10 ;  /* 0x0018180a01007387 */ /* 0x0003e40000100800 */
[----:B-1----:R-:W-:Y:S02]  /*576e0*/  IMAD.MOV.U32 R2, RZ, RZ, R11 ;  /* 0x000000ffff027224 */ /* 0x002fe400078e000b */
[----:B------:R-:W-:Y:S04]  /*576f0*/  STL [R1+0x1820], R6 ;  /* 0x0018200601007387 */ /* 0x000fe80000100800 */
[----:B------:R1:W-:Y:S04]  /*57700*/  STL [R1+0x1814], R2 ;  /* 0x0018140201007387 */ /* 0x0003e80000100800 */
[----:B------:R-:W5:Y:S04]  /*57710*/  LDL.LU.64 R8, [R1+0x1a8] ;  /* 0x0001a80001087983 */ /* 0x000f680000300a00 */
[----:B------:R-:W5:Y:S01]  /*57720*/  LDL.LU.64 R10, [R1+0x1a0] ;  /* 0x0001a000010a7983 */ /* 0x000f620000300a00 */
[----:B-1----:R-:W-:-:S05]  /*57730*/  IMAD.MOV.U32 R2, RZ, RZ, R7 ;  /* 0x000000ffff027224 */ /* 0x002fca00078e0007 */
[----:B------:R1:W-:Y:S04]  /*57740*/  STL [R1+0x181c], R2 ;  /* 0x00181c0201007387 */ /* 0x0003e80000100800 */
[----:B------:R-:W-:Y:S01]  /*57750*/  STL [R1+0x1828], R26 ;  /* 0x0018281a01007387 */ /* 0x000fe20000100800 */
[----:B-1----:R-:W-:-:S03]  /*57760*/  IMAD.MOV.U32 R2, RZ, RZ, R27 ;  /* 0x000000ffff027224 */ /* 0x002fc600078e001b */
[----:B------:R-:W5:Y:S04]  /*57770*/  LDL.LU.64 R6, [R1+0x1e48] ;  /* 0x001e480001067983 */ /* 0x000f680000300a00 */
[----:B---3--:R-:W-:Y:S04]  /*57780*/  STL [R1+0x1830], R4 ;  /* 0x0018300401007387 */ /* 0x008fe80000100800 */
[----:B------:R1:W-:Y:S02]  /*57790*/  STL [R1+0x1824], R2 ;  /* 0x0018240201007387 */ /* 0x0003e40000100800 */
[----:B-1----:R-:W-:-:S02]  /*577a0*/  IMAD.MOV.U32 R2, RZ, RZ, R5 ;  /* 0x000000ffff027224 */ /* 0x002fc400078e0005 */
[----:B------:R-:W3:Y:S04]  /*577b0*/  LDL.LU.64 R4, [R1+0x1e50] ;  /* 0x001e500001047983 */ /* 0x000ee80000300a00 */
[----:B------:R1:W-:Y:S04]  /*577c0*/  STL [R1+0x182c], R2 ;  /* 0x00182c0201007387 */ /* 0x0003e80000100800 */
[----:B------:R-:W-:Y:S01]  /*577d0*/  STL [R1+0x1838], R20 ;  /* 0x0018381401007387 */ /* 0x000fe20000100800 */
[----:B-1----:R-:W-:-:S03]  /*577e0*/  IMAD.MOV.U32 R2, RZ, RZ, R21 ;  /* 0x000000ffff027224 */ /* 0x002fc600078e0015 */
[----:B------:R-:W-:Y:S04]  /*577f0*/  STL [R1+0x1840], R22 ;  /* 0x0018401601007387 */ /* 0x000fe80000100800 */
[----:B------:R1:W-:Y:S04]  /*57800*/  STL [R1+0x1834], R2 ;  /* 0x0018340201007387 */ /* 0x0003e80000100800 */
[----:B------:R-:W3:Y:S04]  /*57810*/  LDL.LU.64 R64, [R1+0x1888] ;  /* 0x0018880001407983 */ /* 0x000ee80000300a00 */
[----:B------:R-:W3:Y:S01]  /*57820*/  LDL.LU.64 R66, [R1+0x1890] ;  /* 0x0018900001427983 */ /* 0x000ee20000300a00 */
[----:B-1----:R-:W-:-:S05]  /*57830*/  IMAD.MOV.U32 R2, RZ, RZ, R23 ;  /* 0x000000ffff027224 */ /* 0x002fca00078e0017 */
[----:B------:R1:W-:Y:S04]  /*57840*/  STL [R1+0x183c], R2 ;  /* 0x00183c0201007387 */ /* 0x0003e80000100800 */
[----:B----4-:R-:W-:Y:S04]  /*57850*/  STL [R1+0x1848], R16 ;  /* 0x0018481001007387 */ /* 0x010fe80000100800 */
[----:B------:R-:W4:Y:S01]  /*57860*/  LDL.LU.64 R24, [R1+0x1898] ;  /* 0x0018980001187983 */ /* 0x000f220000300a00 */
[----:B-1----:R-:W-:-:S03]  /*57870*/  IMAD.MOV.U32 R2, RZ, RZ, R17 ;  /* 0x000000ffff027224 */ /* 0x002fc600078e0011 */
[----:B------:R-:W4:Y:S04]  /*57880*/  LDL.LU.64 R26, [R1+0x150] ;  /* 0x00015000011a7983 */ /* 0x000f280000300a00 */
[----:B------:R1:W-:Y:S04]  /*57890*/  STL [R1+0x1844], R2 ;  /* 0x0018440201007387 */ /* 0x0003e80000100800 */
[----:B--2---:R-:W-:Y:S04]  /*578a0*/  STL [R1+0x1850], R18 ;  /* 0x0018501201007387 */ /* 0x004fe80000100800 */
[----:B------:R-:W2:Y:S01]  /*578b0*/  LDL.LU.64 R20, [R1+0x158] ;  /* 0x0001580001147983 */ /* 0x000ea20000300a00 */
[----:B-1----:R-:W-:-:S03]  /*578c0*/  IMAD.MOV.U32 R2, RZ, RZ, R19 ;  /* 0x000000ffff027224 */ /* 0x002fc600078e0013 */
[----:B------:R-:W2:Y:S04]  /*578d0*/  LDL.LU.64 R22, [R1+0x110] ;  /* 0x0001100001167983 */ /* 0x000ea80000300a00 */
[----:B------:R1:W-:Y:S04]  /*578e0*/  STL [R1+0x184c], R2 ;  /* 0x00184c0201007387 */ /* 0x0003e80000100800 */
[----:B-----5:R-:W-:Y:S01]  /*578f0*/  STL [R1+0x1858], R12 ;  /* 0x0018580c01007387 */ /* 0x020fe20000100800 */
[----:B-1----:R-:W-:-:S03]  /*57900*/  IMAD.MOV.U32 R2, RZ, RZ, R13 ;  /* 0x000000ffff027224 */ /* 0x002fc600078e000d */
[----:B------:R-:W2:Y:S04]  /*57910*/  LDL.LU.64 R16, [R1+0x118] ;  /* 0x0001180001107983 */ /* 0x000ea80000300a00 */
[----:B------:R-:W2:Y:S04]  /*57920*/  LDL.LU.64 R18, [R1+0xc8] ;  /* 0x0000c80001127983 */ /* 0x000ea80000300a00 */
[----:B------:R1:W-:Y:S02]  /*57930*/  STL [R1+0x1854], R2 ;  /* 0x0018540201007387 */ /* 0x0003e40000100800 */
[----:B-1----:R-:W-:-:S02]  /*57940*/  IMAD.MOV.U32 R2, RZ, RZ, R15 ;  /* 0x000000ffff027224 */ /* 0x002fc400078e000f */
[----:B------:R1:W-:Y:S04]  /*57950*/  STL [R1+0x1860], R14 ;  /* 0x0018600e01007387 */ /* 0x0003e80000100800 */
[----:B------:R-:W2:Y:S04]  /*57960*/  LDL.LU.64 R12, [R1+0xd0] ;  /* 0x0000d000010c7983 */ /* 0x000ea80000300a00 */
[----:B-1----:R-:W2:Y:S04]  /*57970*/  LDL.LU.64 R14, [R1+0xd8] ;  /* 0x0000d800010e7983 */ /* 0x002ea80000300a00 */
[----:B------:R1:W-:Y:S02]  /*57980*/  STL [R1+0x185c], R2 ;  /* 0x00185c0201007387 */ /* 0x0003e40000100800 */
[----:B-1----:R-:W-:-:S02]  /*57990*/  IMAD.MOV.U32 R2, RZ, RZ, R9 ;  /* 0x000000ffff027224 */ /* 0x002fc400078e0009 */
[----:B------:R-:W-:Y:S04]  /*579a0*/  STL [R1+0x1868], R8 ;  /* 0x0018680801007387 */ /* 0x000fe80000100800 */
[----:B------:R-:W-:Y:S04]  /*579b0*/  STL [R1+0x1870], R10 ;  /* 0x0018700a01007387 */ /* 0x000fe80000100800 */
[----:B------:R1:W-:Y:S02]  /*579c0*/  STL [R1+0x1864], R2 ;  /* 0x0018640201007387 */ /* 0x0003e40000100800 */
[----:B-1----:R-:W-:-:S02]  /*579d0*/  IMAD.MOV.U32 R2, RZ, RZ, R11 ;  /* 0x000000ffff027224 */ /* 0x002fc400078e000b */
[----:B------:R-:W-:Y:S04]  /*579e0*/  STL [R1+0x1878], R6 ;  /* 0x0018780601007387 */ /* 0x000fe80000100800 */
[----:B------:R1:W-:Y:S04]  /*579f0*/  STL [R1+0x186c], R2 ;  /* 0x00186c0201007387 */ /* 0x0003e80000100800 */
[----:B------:R-:W5:Y:S04]  /*57a00*/  LDL.LU.64 R8, [R1+0x40] ;  /* 0x0000400001087983 */ /* 0x000f680000300a00 */
[----:B------:R-:W5:Y:S01]  /*57a10*/  LDL.LU.64 R10, [R1+0x48] ;  /* 0x00004800010a7983 */ /* 0x000f620000300a00 */
[----:B-1----:R-:W-:-:S05]  /*57a20*/  IMAD.MOV.U32 R2, RZ, RZ, R7 ;  /* 0x000000ffff027224 */ /* 0x002fca00078e0007 */
[----:B------:R1:W-:Y:S04]  /*57a30*/  STL [R1+0x1874], R2 ;  /* 0x0018740201007387 */ /* 0x0003e80000100800 */
[----:B---3--:R3:W-:Y:S04]  /*57a40*/  STL [R1+0x1880], R4 ;  /* 0x0018800401007387 */ /* 0x0087e80000100800 */
[----:B------:R-:W5:Y:S01]  /*57a50*/  LDL.LU.64 R6, [R1+0x50] ;  /* 0x0000500001067983 */ /* 0x000f620000300a00 */
[----:B-1----:R-:W-:-:S03]  /*57a60*/  IMAD.MOV.U32 R2, RZ, RZ, R5 ;  /* 0x000000ffff027224 */ /* 0x002fc600078e0005 */
[----:B---3--:R-:W3:Y:S04]  /*57a70*/  LDL.LU.64 R4, [R1+0x58] ;  /* 0x0000580001047983 */ /* 0x008ee80000300a00 */
[----:B------:R1:W-:Y:S04]  /*57a80*/  STL [R1+0x187c], R2 ;  /* 0x00187c0201007387 */ /* 0x0003e80000100800 */
[----:B------:R-:W-:Y:S01]  /*57a90*/  STL [R1+0x1888], R64 ;  /* 0x0018884001007387 */ /* 0x000fe20000100800 */
[----:B-1----:R-:W-:-:S03]  /*57aa0*/  IMAD.MOV.U32 R2, RZ, RZ, R65 ;  /* 0x000000ffff027224 */ /* 0x002fc600078e0041 */
[----:B------:R-:W-:Y:S04]  /*57ab0*/  STL [R1+0x1890], R66 ;  /* 0x0018904201007387 */ /* 0x000fe80000100800 */
[----:B------:R1:W-:Y:S02]  /*57ac0*/  STL [R1+0x1884], R2 ;  /* 0x0018840201007387 */ /* 0x0003e40000100800 */
[----:B-1----:R-:W-:Y:S02]  /*57ad0*/  IMAD.MOV.U32 R2, RZ, RZ, R67 ;  /* 0x000000ffff027224 */ /* 0x002fe400078e0043 */
[----:B----4-:R-:W-:Y:S04]  /*57ae0*/  STL [R1+0x1898], R24 ;  /* 0x0018981801007387 */ /* 0x010fe80000100800 */
[----:B------:R1:W-:Y:S04]  /*57af0*/  STL [R1+0x188c], R2 ;  /* 0x00188c0201007387 */ /* 0x0003e80000100800 */
[----:B------:R-:W-:Y:S01]  /*57b00*/  STL [R1+0x18a0], R26 ;  /* 0x0018a01a01007387 */ /* 0x000fe20000100800 */
[----:B-1----:R-:W-:-:S05]  /*57b10*/  IMAD.MOV.U32 R2, RZ, RZ, R25 ;  /* 0x000000ffff027224 */ /* 0x002fca00078e0019 */
[----:B------:R1:W-:Y:S02]  /*57b20*/  STL [R1+0x1894], R2 ;  /* 0x0018940201007387 */ /* 0x0003e40000100800 */
[----:B-1----:R-:W-:Y:S02]  /*57b30*/  IMAD.MOV.U32 R2, RZ, RZ, R27 ;  /* 0x000000ffff027224 */ /* 0x002fe400078e001b */
[----:B--2---:R-:W-:Y:S04]  /*57b40*/  STL [R1+0x18a8], R20 ;  /* 0x0018a81401007387 */ /* 0x004fe80000100800 */
[----:B------:R1:W-:Y:S04]  /*57b50*/  STL [R1+0x189c], R2 ;  /* 0x00189c0201007387 */ /* 0x0003e80000100800 */
[----:B------:R-:W-:Y:S01]  /*57b60*/  STL [R1+0x18b0], R22 ;  /* 0x0018b01601007387 */ /* 0x000fe20000100800 */
[----:B-1----:R-:W-:-:S05]  /*57b70*/  IMAD.MOV.U32 R2, RZ, RZ, R21 ;  /* 0x000000ffff027224 */ /* 0x002fca00078e0015 */
[----:B------:R1:W-:Y:S02]  /*57b80*/  STL [R1+0x18a4], R2 ;  /* 0x0018a40201007387 */ /* 0x0003e40000100800 */
[----:B-1----:R-:W-:Y:S02]  /*57b90*/  IMAD.MOV.U32 R2, RZ, RZ, R23 ;  /* 0x000000ffff027224 */ /* 0x002fe400078e0017 */
[----:B------:R-:W-:Y:S04]  /*57ba0*/  STL [R1+0x18b8], R16 ;  /* 0x0018b81001007387 */ /* 0x000fe80000100800 */
[----:B------:R1:W-:Y:S04]  /*57bb0*/  STL [R1+0x18ac], R2 ;  /* 0x0018ac0201007387 */ /* 0x0003e80000100800 */
[----:B------:R-:W-:Y:S01]  /*57bc0*/  STL [R1+0x18c0], R18 ;  /* 0x0018c01201007387 */ /* 0x000fe20000100800 */
[----:B-1----:R-:W-:-:S05]  /*57bd0*/  IMAD.MOV.U32 R2, RZ, RZ, R17 ;  /* 0x000000ffff027224 */ /* 0x002fca00078e0011 */
        /* <DEDUP_REMOVED lines=10> */
[----:B------:R-:W-:Y:S04]  /*57c80*/  STL [R1+0x18d4], R203 ;  /* 0x0018d4cb01007387 */ /* 0x000fe80000100800 */
[----:B------:R-:W-:Y:S04]  /*57c90*/  STL [R1+0x18e0], R206 ;  /* 0x0018e0ce01007387 */ /* 0x000fe80000100800 */
[----:B------:R-:W-:Y:S01]  /*57ca0*/  STL [R1+0x18dc], R207 ;  /* 0x0018dccf01007387 */ /* 0x000fe20000100800 */
[----:B-----5:R-:W-:-:S03]  /*57cb0*/  IMAD.MOV.U32 R2, RZ, RZ, R9 ;  /* 0x000000ffff027224 */ /* 0x020fc600078e0009 */
[----:B------:R-:W-:Y:S04]  /*57cc0*/  STL [R1+0x18e8], R8 ;  /* 0x0018e80801007387 */ /* 0x000fe80000100800 */
[----:B------:R-:W-:Y:S04]  /*57cd0*/  STL [R1+0x18f0], R10 ;  /* 0x0018f00a01007387 */ /* 0x000fe80000100800 */
[----:B------:R1:W-:Y:S02]  /*57ce0*/  STL [R1+0x18e4], R2 ;  /* 0x0018e40201007387 */ /* 0x0003e40000100800 */
[----:B-1----:R-:W-:-:S02]  /*57cf0*/  IMAD.MOV.U32 R2, RZ, RZ, R11 ;  /* 0x000000ffff027224 */ /* 0x002fc400078e000b */
[----:B------:R1:W-:Y:S04]  /*57d00*/  STL [R1+0x18f8], R6 ;  /* 0x0018f80601007387 */ /* 0x0003e80000100800 */
[----:B-1----:R-:W1:Y:S04]  /*57d10*/  S2R R6, SR_TID.X ;  /* 0x0000000000067919 */ /* 0x002e680000002100 */
[----:B------:R2:W-:Y:S04]  /*57d20*/  STL [R1+0x18ec], R2 ;  /* 0x0018ec0201007387 */ /* 0x0005e80000100800 */
[----:B---3--:R-:W-:Y:S01]  /*57d30*/  STL [R1+0x1900], R4 ;  /* 0x0019000401007387 */ /* 0x008fe20000100800 */
[----:B--2---:R-:W-:-:S05]  /*57d40*/  IMAD.MOV.U32 R2, RZ, RZ, R7 ;  /* 0x000000ffff027224 */ /* 0x004fca00078e0007 */
[----:B------:R2:W-:Y:S04]  /*57d50*/  STL [R1+0x18f4], R2 ;  /* 0x0018f40201007387 */ /* 0x0005e80000100800 */
[----:B------:R-:W-:Y:S01]  /*57d60*/  STL [R1+0x1908], R188 ;  /* 0x001908bc01007387 */ /* 0x000fe20000100800 */
[----:B--2---:R-:W-:Y:S01]  /*57d70*/  IMAD.MOV.U32 R2, RZ, RZ, R5 ;  /* 0x000000ffff027224 */ /* 0x004fe200078e0005 */
[C---:B-1----:R-:W-:Y:S01]  /*57d80*/  LOP3.LUT R7, R6.reuse, 0x3, RZ, 0xc0, !PT ;  /* 0x0000000306077812 */ /* 0x042fe200078ec0ff */
[C---:B------:R-:W-:Y:S02]  /*57d90*/  IMAD.SHL.U32 R3, R6.reuse, 0x80, RZ ;  /* 0x0000008006037824 */ /* 0x040fe400078e00ff */
[C---:B------:R-:W-:Y:S01]  /*57da0*/  IMAD.SHL.U32 R5, R6.reuse, 0x2, RZ ;  /* 0x0000000206057824 */ /* 0x040fe200078e00ff */
[----:B------:R1:W-:Y:S04]  /*57db0*/  STL [R1+0x18fc], R2 ;  /* 0x0018fc0201007387 */ /* 0x0003e80000100800 */
[----:B------:R-:W-:Y:S04]  /*57dc0*/  STL [R1+0x1904], R189 ;  /* 0x001904bd01007387 */ /* 0x000fe80000100800 */
[----:B------:R-:W-:Y:S01]  /*57dd0*/  STL [R1+0x1910], R190 ;  /* 0x001910be01007387 */ /* 0x000fe20000100800 */
[----:B-1----:R-:W-:-:S02]  /*57de0*/  LOP3.LUT R2, R6, 0x7, RZ, 0xc0, !PT ;  /* 0x0000000706027812 */ /* 0x002fc400078ec0ff */
[----:B------:R-:W-:Y:S01]  /*57df0*/  LOP3.LUT R6, R6, 0x1c, RZ, 0xc0, !PT ;  /* 0x0000001c06067812 */ /* 0x000fe200078ec0ff */
[----:B------:R-:W-:Y:S04]  /*57e00*/  STL [R1+0x190c], R191 ;  /* 0x00190cbf01007387 */ /* 0x000fe80000100800 */
[----:B------:R-:W-:Y:S01]  /*57e10*/  STL [R1+0x1918], R198 ;  /* 0x001918c601007387 */ /* 0x000fe20000100800 */
[----:B------:R-:W-:-:S03]  /*57e20*/  IMAD R176, R7, 0x220, R6 ;  /* 0x0000022007b07824 */ /* 0x000fc600078e0206 */
[----:B------:R-:W-:Y:S04]  /*57e30*/  STL [R1+0x1914], R199 ;  /* 0x001914c701007387 */ /* 0x000fe80000100800 */
[----:B------:R-:W-:Y:S04]  /*57e40*/  STL [R1+0x1920], R200 ;  /* 0x001920c801007387 */ /* 0x000fe80000100800 */
[----:B------:R-:W-:Y:S04]  /*57e50*/  STL [R1+0x191c], R201 ;  /* 0x00191cc901007387 */ /* 0x000fe80000100800 */
[----:B------:R-:W2:Y:S04]  /*57e60*/  LDL.LU.64 R6, [R1+0x2260] ;  /* 0x0022600001067983 */ /* 0x000ea80000300a00 */
[----:B------:R-:W3:Y:S01]  /*57e70*/  LDL.LU.64 R8, [R1+0x2258] ;  /* 0x0022580001087983 */ /* 0x000ee20000300a00 */
[----:B------:R-:W-:-:S05]  /*57e80*/  LOP3.LUT R3, R3, 0x3000, RZ, 0xc0, !PT ;  /* 0x0000300003037812 */ /* 0x000fca00078ec0ff */
[C---:B------:R-:W-:Y:S02]  /*57e90*/  IMAD R3, R2.reuse, 0x200, R3 ;  /* 0x0000020002037824 */ /* 0x040fe400078e0203 */
[----:B------:R-:W-:-:S05]  /*57ea0*/  IMAD.SHL.U32 R2, R2, 0x10, RZ ;  /* 0x0000001002027824 */ /* 0x000fca00078e00ff */
[----:B------:R-:W-:-:S05]  /*57eb0*/  LOP3.LUT R2, R2, 0x30, R5, 0x78, !PT ;  /* 0x0000003002027812 */ /* 0x000fca00078e7805 */
[----:B------:R-:W-:Y:S01]  /*57ec0*/  IMAD.IADD R3, R3, 0x1, R2 ;  /* 0x0000000103037824 */ /* 0x000fe200078e0202 */
[----:B--2---:R1:W-:Y:S04]  /*57ed0*/  STL.64 [R1+0xee8], R6 ;  /* 0x000ee80601007387 */ /* 0x0043e80000100a00 */
[----:B-1----:R-:W2:Y:S04]  /*57ee0*/  LDL.LU.64 R6, [R1+0x2250] ;  /* 0x0022500001067983 */ /* 0x002ea80000300a00 */
[----:B---3--:R1:W-:Y:S04]  /*57ef0*/  STL.64 [R1+0xee0], R8 ;  /* 0x000ee00801007387 */ /* 0x0083e80000100a00 */
[----:B------:R-:W-:Y:S04]  /*57f00*/  STL [R1+0x1e2c], R3 ;  /* 0x001e2c0301007387 */ /* 0x000fe80000100800 */
[----:B-1----:R-:W3:Y:S04]  /*57f10*/  LDL.LU.64 R8, [R1+0x2248] ;  /* 0x0022480001087983 */ /* 0x002ee80000300a00 */
[----:B--2---:R1:W-:Y:S04]  /*57f20*/  STL.64 [R1+0xed8], R6 ;  /* 0x000ed80601007387 */ /* 0x0043e80000100a00 */
[----:B-1----:R-:W2:Y:S04]  /*57f30*/  LDL.LU.64 R6, [R1+0x2240] ;  /* 0x0022400001067983 */ /* 0x002ea80000300a00 */
[----:B---3--:R1:W-:Y:S04]  /*57f40*/  STL.64 [R1+0xed0], R8 ;  /* 0x000ed00801007387 */ /* 0x0083e80000100a00 */
        /* <DEDUP_REMOVED lines=281> */
[----:B--2---:R1:W-:Y:S02]  /*590e0*/  STL.64 [R1+0xa68], R6 ;  /* 0x000a680601007387 */ /* 0x0043e40000100a00 */
[----:B-1----:R-:W-:-:S02]  /*590f0*/  IMAD.MOV.U32 R6, RZ, RZ, R204 ;  /* 0x000000ffff067224 */ /* 0x002fc400078e00cc */
[----:B------:R-:W-:Y:S01]  /*59100*/  IMAD.MOV.U32 R7, RZ, RZ, R205 ;  /* 0x000000ffff077224 */ /* 0x000fe200078e00cd */
[----:B---3--:R1:W-:Y:S04]  /*59110*/  STL.64 [R1+0xa60], R8 ;  /* 0x000a600801007387 */ /* 0x0083e80000100a00 */
[----:B------:R-:W-:Y:S04]  /*59120*/  STL.64 [R1+0xa50], R212 ;  /* 0x000a50d401007387 */ /* 0x000fe80000100a00 */
[----:B------:R2:W-:Y:S04]  /*59130*/  STL.64 [R1+0xa58], R6 ;  /* 0x000a580601007387 */ /* 0x0005e80000100a00 */
[----:B------:R3:W-:Y:S04]  /*59140*/  STL.64 [R1+0xa48], R210 ;  /* 0x000a48d201007387 */ /* 0x0007e80000100a00 */
[----:B------:R3:W-:Y:S04]  /*59150*/  STL.64 [R1+0xa40], R208 ;  /* 0x000a40d001007387 */ /* 0x0007e80000100a00 */
[----:B------:R3:W-:Y:S04]  /*59160*/  STL.64 [R1+0xa38], R196 ;  /* 0x000a38c401007387 */ /* 0x0007e80000100a00 */
[----:B------:R3:W-:Y:S04]  /*59170*/  STL.64 [R1+0xa30], R214 ;  /* 0x000a30d601007387 */ /* 0x0007e80000100a00 */
[----:B------:R3:W-:Y:S04]  /*59180*/  STL.64 [R1+0xa28], R194 ;  /* 0x000a28c201007387 */ /* 0x0007e80000100a00 */
[----:B------:R3:W-:Y:S04]  /*59190*/  STL.64 [R1+0xa20], R192 ;  /* 0x000a20c001007387 */ /* 0x0007e80000100a00 */
        /* <DEDUP_REMOVED lines=283> */
[----:B------:R3:W-:Y:S01]  /*5a350*/  STL [R1+0x218], RZ ;  /* 0x000218ff01007387 */ /* 0x0007e20000100800 */
[----:B------:R-:W-:-:S03]  /*5a360*/  SHF.R.S32.HI R4, RZ, 0x1f, R252 ;  /* 0x0000001fff047819 */ /* 0x000fc600000114fc */
[----:B------:R3:W-:Y:S04]  /*5a370*/  STL [R1+0x21c], RZ ;  /* 0x00021cff01007387 */ /* 0x0007e80000100800 */
[----:B------:R3:W-:Y:S04]  /*5a380*/  STL [R1+0x200], RZ ;  /* 0x000200ff01007387 */ /* 0x0007e80000100800 */
[----:B------:R3:W-:Y:S01]  /*5a390*/  STL [R1+0x204], RZ ;  /* 0x000204ff01007387 */ /* 0x0007e20000100800 */
[----:B------:R-:W-:-:S03]  /*5a3a0*/  SHF.R.S32.HI R2, RZ, 0x1f, R0 ;  /* 0x0000001fff027819 */ /* 0x000fc60000011400 */
[----:B------:R3:W-:Y:S01]  /*5a3b0*/  STL [R1+0x208], RZ ;  /* 0x000208ff01007387 */ /* 0x0007e20000100800 */
[----:B------:R-:W-:-:S03]  /*5a3c0*/  LEA.HI R4, R4, R252, RZ, 0x7 ;  /* 0x000000fc04047211 */ /* 0x000fc600078f38ff */
[----:B------:R3:W-:Y:S04]  /*5a3d0*/  STL [R1+0x20c], RZ ;  /* 0x00020cff01007387 */ /* 0x0007e80000100800 */
[----:B------:R3:W-:Y:S04]  /*5a3e0*/  STL [R1+0x1f0], RZ ;  /* 0x0001f0ff01007387 */ /* 0x0007e80000100800 */
[----:B------:R3:W-:Y:S01]  /*5a3f0*/  STL [R1+0x1f4], RZ ;  /* 0x0001f4ff01007387 */ /* 0x0007e20000100800 */
[----:B------:R-:W-:-:S03]  /*5a400*/  SHF.L.U64.HI R0, R0, 0x2, R2 ;  /* 0x0000000200007819 */ /* 0x000fc60000010202 */
[----:B------:R3:W-:Y:S01]  /*5a410*/  STL [R1+0x1f8], RZ ;  /* 0x0001f8ff01007387 */ /* 0x0007e20000100800 */
[----:B------:R-:W-:-:S03]  /*5a420*/  SHF.R.S32.HI R0, RZ, 0x7, R4 ;  /* 0x00000007ff007819 */ /* 0x000fc60000011404 */
[----:B------:R3:W-:Y:S04]  /*5a430*/  STL [R1+0x1fc], RZ ;  /* 0x0001fcff01007387 */ /* 0x0007e80000100800 */
[----:B------:R3:W-:Y:S04]  /*5a440*/  STL [R1+0x1d0], RZ ;  /* 0x0001d0ff01007387 */ /* 0x0007e80000100800 */
[----:B------:R3:W-:Y:S01]  /*5a450*/  STL [R1+0x1d4], RZ ;  /* 0x0001d4ff01007387 */ /* 0x0007e20000100800 */
[----:B------:R-:W-:-:S03]  /*5a460*/  LOP3.LUT R2, R176, 0x20, RZ, 0x3c, !PT ;  /* 0x00000020b0027812 */ /* 0x000fc600078e3cff */
[----:B------:R3:W-:Y:S01]  /*5a470*/  STL [R1+0x1d8], RZ ;  /* 0x0001d8ff01007387 */ /* 0x0007e20000100800 */
[----:B------:R-:W-:-:S03]  /*5a480*/  IADD3 R2, R0, -0x3, RZ ;  /* 0xfffffffd00027810 */ /* 0x000fc60007ffe0ff */
[----:B------:R3:W-:Y:S01]  /*5a490*/  STL [R1+0x1dc], RZ ;  /* 0x0001dcff01007387 */ /* 0x0007e20000100800 */
[----:B------:R-:W-:-:S03]  /*5a4a0*/  LOP3.LUT R0, R3, 0x40, RZ, 0x3c, !PT ;  /* 0x0000004003007812 */ /* 0x000fc600078e3cff */
        /* <DEDUP_REMOVED lines=8> */
[----:B------:R3:W-:Y:S01]  /*5a530*/  STL [R1+0x1e34], R0 ;  /* 0x001e340001007387 */ /* 0x0007e20000100800 */
[----:B------:R-:W-:Y:S01]  /*5a540*/  USHF.R.S32.HI UR6, URZ, 0x1f, UR4 ;  /* 0x0000001f3f067899 */ /* 0x000fe20008011404 */
[C---:B------:R-:W-:Y:S01]  /*5a550*/  LOP3.LUT R177, R176.reuse, 0x40, RZ, 0x3c, !PT ;  /* 0x00000040b0b17812 */ /* 0x040fe200078e3cff */
        /* <DEDUP_REMOVED lines=100> */
[----:B-1----:R-:W-:Y:S01]  /*5aba0*/  CS2R R8, SRZ ;  /* 0x0000000000087805 */ /* 0x002fe2000001ff00 */
[----:B------:R-:W-:Y:S01]  /*5abb0*/  CS2R R10, SRZ ;  /* 0x00000000000a7805 */ /* 0x000fe2000001ff00 */
[----:B------:R-:W-:Y:S01]  /*5abc0*/  CS2R R4, SRZ ;  /* 0x0000000000047805 */ /* 0x000fe2000001ff00 */
[----:B--2---:R-:W-:Y:S01]  /*5abd0*/  CS2R R6, SRZ ;  /* 0x0000000000067805 */ /* 0x004fe2000001ff00 */
[----:B------:R-:W-:Y:S01]  /*5abe0*/  LOP3.LUT R176, R176, 0x60, RZ, 0x3c, !PT ;  /* 0x00000060b0b07812 */ /* 0x000fe200078e3cff */
[----:B------:R-:W-:-:S02]  /*5abf0*/  USHF.L.U32 UR7, UR4, 0x2, URZ ;  /* 0x0000000204077899 */ /* 0x000fc4000800063f */
[----:B------:R-:W-:Y:S02]  /*5ac00*/  USHF.L.U64.HI UR6, UR4, 0x2, UR6 ;  /* 0x0000000204067899 */ /* 0x000fe40008010206 */
[----:B------:R-:W-:Y:S02]  /*5ac10*/  UMOV UR5, 0x2 ;  /* 0x0000000200057882 */ /* 0x000fe40000000000 */
[----:B---3--:R-:W-:Y:S02]  /*5ac20*/  UMOV UR4, 0xffffffff ;  /* 0xffffffff00047882 */ /* 0x008fe40000000000 */
.L_x_1:
[----:B------:R-:W2:Y:S01]  /*5ac30*/  LDL R178, [R1+0x1e2c] ;  /* 0x001e2c0001b27983 */ /* 0x000ea20000100800 */
[----:B------:R-:W-:Y:S01]  /*5ac40*/  UIADD3 UR4, UR4, 0x1, URZ ;  /* 0x0000000104047890 */ /* 0x000fe2000fffe03f */
[----:B------:R-:W-:-:S04]  /*5ac50*/  DEPBAR.LE SB0, 0x4 ;  /* 0x000081000000791a */ /* 0x000fc80000000000 */
[----:B------:R-:W-:Y:S01]  /*5ac60*/  STL.64 [R1+0x4260], R238 ;  /* 0x004260ee01007387 */ /* 0x000fe20000100a00 */
[----:B------:R-:W-:-:S03]  /*5ac70*/  UISETP.GT.AND UP0, UPT, UR4, 0x2, UPT ;  /* 0x000000020400788c */ /* 0x000fc6000bf04270 */
[----:B------:R1:W-:Y:S01]  /*5ac80*/  STL.64 [R1+0x4258], R236 ;  /* 0x004258ec01007387 */ /* 0x0003e20000100a00 */
[----:B------:R-:W-:-:S03]  /*5ac90*/  USEL UR4, UR4, URZ, !UP0 ;  /* 0x0000003f04047287 */ /* 0x000fc6000c000000 */
[----:B------:R-:W-:Y:S03]  /*5aca0*/  STL.64 [R1+0x4250], R242 ;  /* 0x004250f201007387 */ /* 0x000fe60000100a00 */
[----:B------:R-:W-:Y:S01]  /*5acb0*/  IMAD.U32 R0, RZ, RZ, UR4 ;  /* 0x00000004ff007e24 */ /* 0x000fe2000f8e00ff */
[----:B------:R3:W-:Y:S01]  /*5acc0*/  STL.64 [R1+0x4248], R240 ;  /* 0x004248f001007387 */ /* 0x0007e20000100a00 */
[----:B------:R-:W-:-:S03]  /*5acd0*/  IMAD.U32 R2, RZ, RZ, UR4 ;  /* 0x00000004ff027e24 */ /* 0x000fc6000f8e00ff */
[----:B------:R-:W-:Y:S04]  /*5ace0*/  STL.64 [R1+0x4240], R246 ;  /* 0x004240f601007387 */ /* 0x000fe80000100a00 */
[----:B------:R4:W-:Y:S04]  /*5acf0*/  STL.64 [R1+0x4238], R244 ;  /* 0x004238f401007387 */ /* 0x0009e80000100a00 */
[----:B------:R2:W-:Y:S04]  /*5ad00*/  STL [R1+0x4234], R251 ;  /* 0x004234fb01007387 */ /* 0x0005e80000100800 */
[----:B-1----:R-:W2:Y:S04]  /*5ad10*/  LDL.LU.64 R236, [R1+0x2d0] ;  /* 0x0002d00001ec7983 */ /* 0x002ea80000300a00 */
[----:B------:R-:W2:Y:S04]  /*5ad20*/  LDL.LU.64 R238, [R1+0x2d8] ;  /* 0x0002d80001ee7983 */ /* 0x000ea80000300a00 */
[----:B---3--:R-:W3:Y:S04]  /*5ad30*/  LDL.LU.64 R240, [R1+0x180] ;  /* 0x0001800001f07983 */ /* 0x008ee80000300a00 */
[----:B------:R-:W3:Y:S04]  /*5ad40*/  LDL.LU.64 R242, [R1+0x188] ;  /* 0x0001880001f27983 */ /* 0x000ee80000300a00 */
[----:B----4-:R-:W4:Y:S04]  /*5ad50*/  LDL.LU.64 R244, [R1+0x70] ;  /* 0x0000700001f47983 */ /* 0x010f280000300a00 */
[----:B------:R-:W4:Y:S04]  /*5ad60*/  LDL.LU.64 R246, [R1+0x78] ;  /* 0x0000780001f67983 */ /* 0x000f280000300a00 */
[----:B------:R-:W1:Y:S02]  /*5ad70*/  S2R R176, SR_TID.X ;  /* 0x0000000000b07919 */ /* 0x000e640000002100 */
[----:B-1----:R-:W-:-:S02]  /*5ad80*/  LOP3.LUT R180, R176, 0x1c, RZ, 0xc0, !PT ;  /* 0x0000001cb0b47812 */ /* 0x002fc400078ec0ff */
[C---:B------:R-:W-:Y:S02]  /*5ad90*/  LOP3.LUT R179, R176.reuse, 0x3, RZ, 0xc0, !PT ;  /* 0x00000003b0b37812 */ /* 0x040fe400078ec0ff */
[C---:B------:R-:W-:Y:S02]  /*5ada0*/  LOP3.LUT R177, R176.reuse, 0x1c, RZ, 0xc0, !PT ;  /* 0x0000001cb0b17812 */ /* 0x040fe400078ec0ff */
[C---:B------:R-:W-:Y:S01]  /*5adb0*/  LOP3.LUT R3, R176.reuse, 0x3, RZ, 0xc0, !PT ;  /* 0x00000003b0037812 */ /* 0x040fe200078ec0ff */
[----:B------:R-:W-:Y:S01]  /*5adc0*/  IMAD R179, R179, 0x220, R180 ;  /* 0x00000220b3b37824 */ /* 0x000fe200078e02b4 */
[C---:B------:R-:W-:Y:S02]  /*5add0*/  LOP3.LUT R182, R176.reuse, 0x1c, RZ, 0xc0, !PT ;  /* 0x0000001cb0b67812 */ /* 0x040fe400078ec0ff */
[----:B------:R-:W-:Y:S01]  /*5ade0*/  LOP3.LUT R181, R176, 0x3, RZ, 0xc0, !PT ;  /* 0x00000003b0b57812 */ /* 0x000fe200078ec0ff */
[----:B------:R-:W-:Y:S01]  /*5adf0*/  IMAD R0, R0, 0x10000, R179 ;  /* 0x0001000000007824 */ /* 0x000fe200078e02b3 */
[----:B------:R-:W-:Y:S01]  /*5ae00*/  BAR.SYNC.DEFER_BLOCKING 0x0 ;  /* 0x0000000000007b1d */ /* 0x000fe20000010000 */
[----:B------:R-:W-:Y:S01]  /*5ae10*/  IMAD R3, R3, 0x220, R177 ;  /* 0x0000022003037824 */ /* 0x000fe200078e02b1 */
[----:B------:R-:W-:Y:S01]  /*5ae20*/  LOP3.LUT R179, R176, 0x3, RZ, 0xc0, !PT ;  /* 0x00000003b0b37812 */ /* 0x000fe200078ec0ff */
[----:B------:R-:W-:-:S02]  /*5ae30*/  IMAD R181, R181, 0x220, R182 ;  /* 0x00000220b5b57824 */ /* 0x000fc400078e02b6 */
[----:B------:R-:W-:Y:S01]  /*5ae40*/  IMAD.U32 R176, RZ, RZ, UR4 ;  /* 0x00000004ffb07e24 */ /* 0x000fe2000f8e00ff */
[----:B------:R-:W-:Y:S01]  /*5ae50*/  LOP3.LUT R3, R3, 0x20, RZ, 0x3c, !PT ;  /* 0x0000002003037812 */ /* 0x000fe200078e3cff */
[----:B------:R-:W-:Y:S01]  /*5ae60*/  IMAD R179, R179, 0x220, R180 ;  /* 0x00000220b3b37824 */ /* 0x000fe200078e02b4 */
[----:B------:R-:W-:Y:S01]  /*5ae70*/  LOP3.LUT R181, R181, 0x40, RZ, 0x3c, !PT ;  /* 0x00000040b5b57812 */ /* 0x000fe200078e3cff */
[----:B------:R-:W-:Y:S02]  /*5ae80*/  IMAD.U32 R177, RZ, RZ, UR4 ;  /* 0x00000004ffb17e24 */ /* 0x000fe4000f8e00ff */
[----:B------:R-:W-:Y:S01]  /*5ae90*/  IMAD R2, R2, 0x10000, R3 ;  /* 0x0001000002027824 */ /* 0x000fe200078e0203 */
[----:B------:R-:W-:Y:S01]  /*5aea0*/  LOP3.LUT R179, R179, 0x60, RZ, 0x3c, !PT ;  /* 0x00000060b3b37812 */ /* 0x000fe200078e3cff */
[----:B------:R-:W-:-:S04]  /*5aeb0*/  IMAD.U32 R3, RZ, RZ, UR4 ;  /* 0x00000004ff037e24 */ /* 0x000fc8000f8e00ff */
[----:B------:R-:W-:Y:S02]  /*5aec0*/  IMAD R3, R3, 0x10000, R181 ;  /* 0x0001000003037824 */ /* 0x000fe400078e02b5 */
[----:B------:R-:W-:Y:S01]  /*5aed0*/  IMAD R252, R177, 0x10000, R179 ;  /* 0x00010000b1fc7824 */ /* 0x000fe200078e02b3 */
[----:B------:R-:W-:Y:S04]  /*5aee0*/  LDS R192, [R0+0xc0000] ;  /* 0x0c00000000c07984 */ /* 0x000fe80000000800 */
        /* <DEDUP_REMOVED lines=30> */
[----:B------:R-:W-:Y:S01]  /*5b0d0*/  LDS R215, [R252+0xc0980] ;  /* 0x0c098000fcd77984 */ /* 0x000fe20000000800 */
[----:B--2---:R-:W-:-:S05]  /*5b0e0*/  IMAD R251, R176, 0x40000, R178 ;  /* 0x00040000b0fb7824 */ /* 0x004fca00078e02b2 */
[----:B------:R-:W1:Y:S04]  /*5b0f0*/  LDSM.16.M88.4 R180, [R251] ;  /* 0x00000000fbb4783b */ /* 0x000e680000000200 */
[----:B------:R-:W2:Y:S04]  /*5b100*/  LDSM.16.M88.4 R176, [R251+0x4000] ;  /* 0x00400000fbb0783b */ /* 0x000ea80000000200 */
[----:B------:R-:W-:Y:S04]  /*5b110*/  STL [R1+0x544], R251 ;  /* 0x000544fb01007387 */ /* 0x000fe80000100800 */
[----:B------:R-:W-:Y:S01]  /*5b120*/  STL [R1+0x41f8], R3 ;  /* 0x0041f80301007387 */ /* 0x000fe20000100800 */
[-C--:B-1----:R-:W-:Y:S08]  /*5b130*/  HMMA.1688.F32.TF32 R236, R192, R180.reuse, R236 ;  /* 0x000000b4c0ec723c */ /* 0x082ff000000810ec */
[-C--:B---3--:R-:W-:Y:S08]  /*5b140*/  HMMA.1688.F32.TF32 R240, R196, R180.reuse, R240 ;  /* 0x000000b4c4f0723c */ /* 0x088ff000000810f0 */
[-C--:B----4-:R-:W-:Y:S01]  /*5b150*/  HMMA.1688.F32.TF32 R244, R200, R180.reuse, R244 ;  /* 0x000000b4c8f4723c */ /* 0x090fe200000810f4 */
[----:B------:R-:W-:Y:S07]  /*5b160*/  STL [R1+0x41fc], R182 ;  /* 0x0041fcb601007387 */ /* 0x000fee0000100800 */
[-C--:B-----5:R-:W-:Y:S01]  /*5b170*/  HMMA.1688.F32.TF32 R60, R204, R180.reuse, R60 ;  /* 0x000000b4cc3c723c */ /* 0x0a0fe2000008103c */
[----:B------:R-:W-:Y:S07]  /*5b180*/  STL [R1+0x41ec], R183 ;  /* 0x0041ecb701007387 */ /* 0x000fee0000100800 */
[-C--:B------:R-:W-:Y:S01]  /*5b190*/  HMMA.1688.F32.TF32 R84, R208, R180.reuse, R84 ;  /* 0x000000b4d054723c */ /* 0x080fe20000081054 */
[----:B------:R-:W-:Y:S04]  /*5b1a0*/  STL [R1+0x4200], R252 ;  /* 0x004200fc01007387 */ /* 0x000fe80000100800 */
[----:B--2---:R-:W-:Y:S03]  /*5b1b0*/  STL [R1+0x41e4], R178 ;  /* 0x0041e4b201007387 */ /* 0x004fe60000100800 */
[-C--:B------:R-:W-:Y:S01]  /*5b1c0*/  HMMA.1688.F32.TF32 R120, R188, R180.reuse, R120 ;  /* 0x000000b4bc78723c */ /* 0x080fe20000081078 */
[----:B------:R-:W-:Y:S04]  /*5b1d0*/  STL [R1+0x41e0], R179 ;  /* 0x0041e0b301007387 */ /* 0x000fe80000100800 */
[----:B------:R-:W-:Y:S04]  /*5b1e0*/  STL.64 [R1+0x330], R236 ;  /* 0x000330ec01007387 */ /* 0x000fe80000100a00 */
[----:B------:R1:W-:Y:S04]  /*5b1f0*/  STL.64 [R1+0x338], R238 ;  /* 0x000338ee01007387 */ /* 0x0003e80000100a00 */
[----:B-1----:R-:W2:Y:S04]  /*5b200*/  LDL.LU.64 R238, [R1+0x4260] ;  /* 0x0042600001ee7983 */ /* 0x002ea80000300a00 */
[----:B------:R-:W2:Y:S04]  /*5b210*/  LDL.LU.64 R236, [R1+0x4258] ;  /* 0x0042580001ec7983 */ /* 0x000ea80000300a00 */
[----:B------:R-:W-:Y:S04]  /*5b220*/  STL.64 [R1+0x320], R240 ;  /* 0x000320f001007387 */ /* 0x000fe80000100a00 */
[----:B------:R1:W-:Y:S04]  /*5b230*/  STL.64 [R1+0x328], R242 ;  /* 0x000328f201007387 */ /* 0x0003e80000100a00 */
[----:B-1----:R-:W3:Y:S04]  /*5b240*/  LDL.LU.64 R242, [R1+0x4250] ;  /* 0x0042500001f27983 */ /* 0x002ee80000300a00 */
[----:B------:R-:W3:Y:S04]  /*5b250*/  LDL.LU.64 R240, [R1+0x4248] ;  /* 0x0042480001f07983 */ /* 0x000ee80000300a00 */
[----:B------:R-:W-:Y:S04]  /*5b260*/  STL.64 [R1+0x310], R244 ;  /* 0x000310f401007387 */ /* 0x000fe80000100a00 */
[----:B------:R1:W-:Y:S04]  /*5b270*/  STL.64 [R1+0x318], R246 ;  /* 0x000318f601007387 */ /* 0x0003e80000100a00 */
[----:B-1----:R-:W4:Y:S04]  /*5b280*/  LDL.LU.64 R246, [R1+0x4240] ;  /* 0x0042400001f67983 */ /* 0x002f280000300a00 */
[----:B------:R-:W4:Y:S04]  /*5b290*/  LDL.LU.64 R244, [R1+0x4238] ;  /* 0x0042380001f47983 */ /* 0x000f280000300a00 */
[----:B------:R1:W-:Y:S04]  /*5b2a0*/  STL.64 [R1+0x390], R60 ;  /* 0x0003903c01007387 */ /* 0x0003e80000100a00 */
[----:B------:R1:W-:Y:S04]  /*5b2b0*/  STL.64 [R1+0x398], R62 ;  /* 0x0003983e01007387 */ /* 0x0003e80000100a00 */
[----:B-1----:R-:W2:Y:S04]  /*5b2c0*/  LDL.LU.64 R60, [R1] ;  /* 0x00000000013c7983 */ /* 0x002ea80000300a00 */
[----:B------:R-:W2:Y:S04]  /*5b2d0*/  LDL.LU.64 R62, [R1+0x8] ;  /* 0x00000800013e7983 */ /* 0x000ea80000300a00 */
[----:B------:R1:W-:Y:S04]  /*5b2e0*/  STL.64 [R1+0x460], R84 ;  /* 0x0004605401007387 */ /* 0x0003e80000100a00 */
[----:B------:R1:W-:Y:S04]  /*5b2f0*/  STL.64 [R1+0x468], R86 ;  /* 0x0004685601007387 */ /* 0x0003e80000100a00 */
[----:B-1----:R-:W3:Y:S04]  /*5b300*/  LDL.LU.64 R84, [R1+0x170] ;  /* 0x0001700001547983 */ /* 0x002ee80000300a00 */
[----:B------:R-:W3:Y:S04]  /*5b310*/  LDL.LU.64 R86, [R1+0x178] ;  /* 0x0001780001567983 */ /* 0x000ee80000300a00 */
[----:B------:R1:W-:Y:S04]  /*5b320*/  STL.64 [R1+0x520], R120 ;  /* 0x0005207801007387 */ /* 0x0003e80000100a00 */
[----:B------:R1:W-:Y:S04]  /*5b330*/  STL.64 [R1+0x528], R122 ;  /* 0x0005287a01007387 */ /* 0x0003e80000100a00 */
[----:B-1----:R-:W4:Y:S04]  /*5b340*/  LDL.LU.64 R120, [R1+0x3c0] ;  /* 0x0003c00001787983 */ /* 0x002f280000300a00 */
[----:B------:R-:W4:Y:S01]  /*5b350*/  LDL.LU.64 R122, [R1+0x3c8] ;  /* 0x0003c800017a7983 */ /* 0x000f220000300a00 */
[-C--:B------:R-:W-:Y:S08]  /*5b360*/  HMMA.1688.F32.TF32 R116, R184, R180.reuse, R116 ;  /* 0x000000b4b874723c */ /* 0x080ff00000081074 */
[----:B------:R-:W-:Y:S11]  /*5b370*/  HMMA.1688.F32.TF32 R32, R212, R180, R32 ;  /* 0x000000b4d420723c */ /* 0x000ff60000081020 */
[----:B------:R-:W-:Y:S04]  /*5b380*/  @!UPT UIADD3 URZ, URZ, URZ, URZ ;  /* 0x0000003f3f3ff290 */ /* 0x000fe8000fffe03f */
[----:B------:R-:W-:Y:S04]  /*5b390*/  STL.64 [R1+0x630], R116 ;  /* 0x0006307401007387 */ /* 0x000fe80000100a00 */
[----:B------:R-:W-:Y:S04]  /*5b3a0*/  STL.64 [R1+0x638], R118 ;  /* 0x0006387601007387 */ /* 0x000fe80000100a00 */
[----:B------:R3:W-:Y:S01]  /*5b3b0*/  STL.64 [R1+0x6a0], R32 ;  /* 0x0006a02001007387 */ /* 0x0007e20000100a00 */
[----:B------:R-:W-:Y:S02]  /*5b3c0*/  IMAD.MOV.U32 R181, RZ, RZ, R34 ;  /* 0x000000ffffb57224 */ /* 0x000fe400078e0022 */
[----:B------:R-:W-:Y:S01]  /*5b3d0*/  IMAD.MOV.U32 R180, RZ, RZ, R35 ;  /* 0x000000ffffb47224 */ /* 0x000fe200078e0023 */
[-C--:B------:R-:W-:Y:S04]  /*5b3e0*/  HMMA.1688.F32.TF32 R52, R204, R176.reuse, R52 ;  /* 0x000000b0cc34723c */ /* 0x080fe80000081034 */
[----:B------:R-:W-:Y:S04]  /*5b3f0*/  STL [R1+0x40dc], R180 ;  /* 0x0040dcb401007387 */ /* 0x000fe80000100800 */
[----:B------:R-:W-:Y:S01]  /*5b400*/  STL [R1+0x40d8], R181 ;  /* 0x0040d8b501007387 */ /* 0x000fe20000100800 */
[-C--:B--2---:R-:W-:Y:S08]  /*5b410*/  HMMA.1688.F32.TF32 R60, R200, R176.reuse, R60 ;  /* 0x000000b0c83c723c */ /* 0x084ff0000008103c */
[-C--:B---3--:R-:W-:Y:S08]  /*5b420*/  HMMA.1688.F32.TF32 R32, R196, R176.reuse, R84 ;  /* 0x000000b0c420723c */ /* 0x088ff00000081054 */
[-C--:B----4-:R-:W-:Y:S11]  /*5b430*/  HMMA.1688.F32.TF32 R116, R192, R176.reuse, R120 ;  /* 0x000000b0c074723c */ /* 0x090ff60000081078 */
[----:B------:R-:W-:Y:S11]  /*5b440*/  @!UPT UIADD3 URZ, URZ, URZ, URZ ;  /* 0x0000003f3f3ff290 */ /* 0x000ff6000fffe03f */
[----:B------:R-:W-:Y:S01]  /*5b450*/  @!UPT UIADD3 URZ, URZ, URZ, URZ ;  /* 0x0000003f3f3ff290 */ /* 0x000fe2000fffe03f */
[----:B------:R-:W-:Y:S04]  /*5b460*/  STL.64 [R1+0x250], R116 ;  /* 0x0002507401007387 */ /* 0x000fe80000100a00 */
[----:B------:R-:W-:Y:S04]  /*5b470*/  STL.64 [R1+0x258], R118 ;  /* 0x0002587601007387 */ /* 0x000fe80000100a00 */
[----:B------:R-:W-:Y:S04]  /*5b480*/  STL.64 [R1+0x240], R32 ;  /* 0x0002402001007387 */ /* 0x000fe80000100a00 */
[----:B------:R1:W-:Y:S02]  /*5b490*/  STL.64 [R1+0x248], R34 ;  /* 0x0002482201007387 */ /* 0x0003e40000100a00 */
[-C--:B-1----:R-:W-:Y:S02]  /*5b4a0*/  HMMA.1688.F32.TF32 R32, R208, R176.reuse, R56 ;  /* 0x000000b0d020723c */ /* 0x082fe40000081038 */
[----:B------:R-:W-:Y:S04]  /*5b4b0*/  STL.64 [R1+0x260], R60 ;  /* 0x0002603c01007387 */ /* 0x000fe80000100a00 */
[----:B------:R-:W-:Y:S04]  /*5b4c0*/  STL.64 [R1+0x268], R62 ;  /* 0x0002683e01007387 */ /* 0x000fe80000100a00 */
[----:B------:R-:W2:Y:S04]  /*5b4d0*/  LDL.LU.64 R84, [R1+0x510] ;  /* 0x0005100001547983 */ /* 0x000ea80000300a00 */
[----:B------:R-:W-:Y:S04]  /*5b4e0*/  STL.64 [R1+0x350], R52 ;  /* 0x0003503401007387 */ /* 0x000fe80000100a00 */
[----:B------:R1:W-:Y:S04]  /*5b4f0*/  STL.64 [R1+0x358], R54 ;  /* 0x0003583601007387 */ /* 0x0003e80000100a00 */
[----:B------:R-:W2:Y:S04]  /*5b500*/  LDL.LU.64 R86, [R1+0x518] ;  /* 0x0005180001567983 */ /* 0x000ea80000300a00 */
[----:B------:R-:W-:Y:S01]  /*5b510*/  STL.64 [R1+0x3d0], R32 ;  /* 0x0003d02001007387 */ /* 0x000fe20000100a00 */
[-C--:B-1----:R-:W-:Y:S03]  /*5b520*/  HMMA.1688.F32.TF32 R52, R188, R176.reuse, R92 ;  /* 0x000000b0bc34723c */ /* 0x082fe6000008105c */
[----:B------:R1:W-:Y:S04]  /*5b530*/  STL.64 [R1+0x3d8], R34 ;  /* 0x0003d82201007387 */ /* 0x0003e80000100a00 */
[----:B------:R-:W3:Y:S04]  /*5b540*/  LDL.LU.64 R92, [R1+0x2c0] ;  /* 0x0002c000015c7983 */ /* 0x000ee80000300a00 */
[----:B------:R-:W4:Y:S01]  /*5b550*/  LDSM.16.M88.4 R56, [R251+0x8000] ;  /* 0x00800000fb38783b */ /* 0x000f220000000200 */
[-C--:B-1----:R-:W-:Y:S11]  /*5b560*/  HMMA.1688.F32.TF32 R32, R184, R176.reuse, R172 ;  /* 0x000000b0b820723c */ /* 0x082ff600000810ac */
[----:B------:R-:W-:Y:S04]  /*5b570*/  STL.64 [R1+0x4b0], R52 ;  /* 0x0004b03401007387 */ /* 0x000fe80000100a00 */
[----:B------:R-:W-:Y:S04]  /*5b580*/  STL.64 [R1+0x4b8], R54 ;  /* 0x0004b83601007387 */ /* 0x000fe80000100a00 */
[----:B------:R-:W3:Y:S04]  /*5b590*/  LDL.LU.64 R94, [R1+0x2c8] ;  /* 0x0002c800015e7983 */ /* 0x000ee80000300a00 */
[----:B------:R-:W1:Y:S04]  /*5b5a0*/  LDSM.16.M88.4 R52, [R251+0xc000] ;  /* 0x00c00000fb34783b */ /* 0x000e680000000200 */
[----:B------:R-:W-:Y:S04]  /*5b5b0*/  STL.64 [R1+0x5c0], R32 ;  /* 0x0005c02001007387 */ /* 0x000fe80000100a00 */
[----:B------:R-:W-:Y:S04]  /*5b5c0*/  STL.64 [R1+0x5c8], R34 ;  /* 0x0005c82201007387 */ /* 0x000fe80000100a00 */
[----:B------:R-:W3:Y:S04]  /*5b5d0*/  LDL.LU.64 R60, [R1+0xa0] ;  /* 0x0000a000013c7983 */ /* 0x000ee80000300a00 */
[----:B------:R-:W3:Y:S04]  /*5b5e0*/  LDL.LU.64 R62, [R1+0xa8] ;  /* 0x0000a800013e7983 */ /* 0x000ee80000300a00 */
[----:B------:R-:W1:Y:S01]  /*5b5f0*/  LDSM.16.M88.4 R32, [R251+0x10000] ;  /* 0x01000000fb20783b */ /* 0x000e620000000200 */
[----:B------:R-:W-:Y:S03]  /*5b600*/  HMMA.1688.F32.TF32 R28, R212, R176, R28 ;  /* 0x000000b0d41c723c */ /* 0x000fe6000008101c */
[----:B----4-:R-:W-:Y:S11]  /*5b610*/  STL [R1+0x4204], R58 ;  /* 0x0042043a01007387 */ /* 0x010ff60000100800 */
[----:B------:R-:W-:Y:S09]  /*5b620*/  @!UPT UIADD3 URZ, URZ, URZ, URZ ;  /* 0x0000003f3f3ff290 */ /* 0x000ff2000fffe03f */
[----:B------:R-:W-:Y:S04]  /*5b630*/  STL.64 [R1+0x690], R28 ;  /* 0x0006901c01007387 */ /* 0x000fe80000100a00 */
[----:B------:R-:W-:Y:S04]  /*5b640*/  STL.64 [R1+0x698], R30 ;  /* 0x0006981e01007387 */ /* 0x000fe80000100a00 */
[----:B------:R-:W-:Y:S04]  /*5b650*/  STL [R1+0x41e8], R59 ;  /* 0x0041e83b01007387 */ /* 0x000fe80000100800 */
[----:B-1----:R-:W-:Y:S04]  /*5b660*/  STL [R1+0x420c], R54 ;  /* 0x00420c3601007387 */ /* 0x002fe80000100800 */
[----:B------:R-:W-:Y:S04]  /*5b670*/  STL [R1+0x4208], R55 ;  /* 0x0042083701007387 */ /* 0x000fe80000100800 */
[----:B------:R-:W-:Y:S04]  /*5b680*/  STL [R1+0x4214], R34 ;  /* 0x0042142201007387 */ /* 0x000fe80000100800 */
[----:B------:R-:W-:Y:S01]  /*5b690*/  STL [R1+0x4210], R35 ;  /* 0x0042102301007387 */ /* 0x000fe20000100800 */
[-C--:B------:R-:W-:Y:S03]  /*5b6a0*/  HMMA.1688.F32.TF32 R48, R204, R56.reuse, R48 ;  /* 0x00000038cc30723c */ /* 0x080fe60000081030 */
[----:B------:R-:W1:Y:S05]  /*5b6b0*/  LDSM.16.M88.4 R28, [R251+0x14000] ;  /* 0x01400000fb1c783b */ /* 0x000e6a0000000200 */
[----:B--2---:R-:W-:Y:S11]  /*5b6c0*/  HMMA.1688.F32.TF32 R84, R192, R56, R84 ;  /* 0x00000038c054723c */ /* 0x004ff60000081054 */
[----:B------:R-:W-:Y:S11]  /*5b6d0*/  @!UPT UIADD3 URZ, URZ, URZ, URZ ;  /* 0x0000003f3f3ff290 */ /* 0x000ff6000fffe03f */
[----:B------:R-:W-:Y:S01]  /*5b6e0*/  @!UPT UIADD3 URZ, URZ, URZ, URZ ;  /* 0x0000003f3f3ff290 */ /* 0x000fe2000fffe03f */
[----:B------:R2:W-:Y:S01]  /*5b6f0*/  STL.64 [R1+0x180], R84 ;  /* 0x0001805401007387 */ /* 0x0005e20000100a00 */
[----:B------:R-:W-:-:S03]  /*5b700*/  IMAD.MOV.U32 R252, RZ, RZ, R87 ;  /* 0x000000fffffc7224 */ /* 0x000fc600078e0057 */
[----:B------:R4:W-:Y:S04]  /*5b710*/  STL [R1+0x188], R86 ;  /* 0x0001885601007387 */ /* 0x0009e80000100800 */
[----:B--2---:R-:W2:Y:S04]  /*5b720*/  LDL.LU.64 R84, [R1+0x590] ;  /* 0x0005900001547983 */ /* 0x004ea80000300a00 */
[----:B----4-:R-:W2:Y:S01]  /*5b730*/  LDL.LU.64 R86, [R1+0x598] ;  /* 0x0005980001567983 */ /* 0x010ea20000300a00 */
[-C--:B---3--:R-:W-:Y:S08]  /*5b740*/  HMMA.1688.F32.TF32 R116, R196, R56.reuse, R92 ;  /* 0x00000038c474723c */ /* 0x088ff0000008105c */
[-C--:B------:R-:W-:Y:S01]  /*5b750*/  HMMA.1688.F32.TF32 R92, R200, R56.reuse, R60 ;  /* 0x00000038c85c723c */ /* 0x080fe2000008103c */
[----:B------:R-:W-:Y:S11]  /*5b760*/  STL [R1+0x4218], R252 ;  /* 0x004218fc01007387 */ /* 0x000ff60000100800 */
[----:B------:R-:W-:Y:S03]  /*5b770*/  @!UPT UIADD3 URZ, URZ, URZ, URZ ;  /* 0x0000003f3f3ff290 */ /* 0x000fe6000fffe03f */
[----:B------:R-:W-:Y:S04]  /*5b780*/  STL.64 [R1+0x1b0], R116 ;  /* 0x0001b07401007387 */ /* 0x000fe80000100a00 */
[----:B------:R-:W-:Y:S04]  /*5b790*/  STL.64 [R1+0x1b8], R118 ;  /* 0x0001b87601007387 */ /* 0x000fe80000100a00 */
[----:B------:R-:W3:Y:S01]  /*5b7a0*/  LDL.LU.64 R60, [R1+0x3f0] ;  /* 0x0003f000013c7983 */ /* 0x000ee20000300a00 */
[-C--:B------:R-:W-:Y:S03]  /*5b7b0*/  HMMA.1688.F32.TF32 R80, R208, R56.reuse, R80 ;  /* 0x00000038d050723c */ /* 0x080fe60000081050 */
[----:B------:R-:W-:Y:S04]  /*5b7c0*/  LDSM.16.M88.4 R116, [R251+0x28000] ;  /* 0x02800000fb74783b */ /* 0x000fe80000000200 */
[----:B------:R-:W-:Y:S04]  /*5b7d0*/  STL.64 [R1+0x1e0], R92 ;  /* 0x0001e05c01007387 */ /* 0x000fe80000100a00 */
[----:B------:R-:W-:Y:S04]  /*5b7e0*/  STL.64 [R1+0x1e8], R94 ;  /* 0x0001e85e01007387 */ /* 0x000fe80000100a00 */
[----:B------:R-:W3:Y:S04]  /*5b7f0*/  LDL.LU.64 R62, [R1+0x3f8] ;  /* 0x0003f800013e7983 */ /* 0x000ee80000300a00 */
[----:B------:R4:W-:Y:S04]  /*5b800*/  STL.64 [R1+0x280], R48 ;  /* 0x0002803001007387 */ /* 0x0009e80000100a00 */
[----:B------:R1:W-:Y:S04]  /*5b810*/  STL.64 [R1+0x288], R50 ;  /* 0x0002883201007387 */ /* 0x0003e80000100a00 */
[----:B----4-:R-:W4:Y:S04]  /*5b820*/  LDL.LU.64 R48, [R1+0x90] ;  /* 0x0000900001307983 */ /* 0x010f280000300a00 */
[----:B-1----:R-:W4:Y:S01]  /*5b830*/  LDL.LU.64 R50, [R1+0x98] ;  /* 0x0000980001327983 */ /* 0x002f220000300a00 */
[-C--:B------:R-:W-:Y:S03]  /*5b840*/  HMMA.1688.F32.TF32 R68, R212, R56.reuse, R68 ;  /* 0x00000038d444723c */ /* 0x080fe60000081044 */
[----:B------:R-:W-:Y:S04]  /*5b850*/  STL.64 [R1+0x380], R80 ;  /* 0x0003805001007387 */ /* 0x000fe80000100a00 */
[----:B------:R1:W-:Y:S02]  /*5b860*/  STL.64 [R1+0x388], R82 ;  /* 0x0003885201007387 */ /* 0x0003e40000100a00 */
[-C--:B-1----:R-:W-:Y:S08]  /*5b870*/  HMMA.1688.F32.TF32 R80, R188, R56.reuse, R72 ;  /* 0x00000038bc50723c */ /* 0x082ff00000081048 */
[----:B------:R-:W-:Y:S07]  /*5b880*/  HMMA.1688.F32.TF32 R72, R184, R56, R140 ;  /* 0x00000038b848723c */ /* 0x000fee000008108c */
[----:B------:R-:W-:-:S02]  /*5b890*/  IMAD.MOV.U32 R180, RZ, RZ, R70 ;  /* 0x000000ffffb47224 */ /* 0x000fc400078e0046 */
[----:B------:R-:W-:-:S06]  /*5b8a0*/  IMAD.MOV.U32 R181, RZ, RZ, R71 ;  /* 0x000000ffffb57224 */ /* 0x000fcc00078e0047 */
[----:B------:R-:W-:Y:S04]  /*5b8b0*/  STL.64 [R1+0x470], R80 ;  /* 0x0004705001007387 */ /* 0x000fe80000100a00 */
[----:B------:R-:W-:Y:S04]  /*5b8c0*/  STL.64 [R1+0x478], R82 ;  /* 0x0004785201007387 */ /* 0x000fe80000100a00 */
[----:B------:R-:W-:Y:S04]  /*5b8d0*/  STL.64 [R1+0x580], R72 ;  /* 0x0005804801007387 */ /* 0x000fe80000100a00 */
[----:B------:R-:W-:Y:S04]  /*5b8e0*/  STL.64 [R1+0x588], R74 ;  /* 0x0005884a01007387 */ /* 0x000fe80000100a00 */
[----:B------:R-:W-:Y:S04]  /*5b8f0*/  STL.64 [R1+0x650], R68 ;  /* 0x0006504401007387 */ /* 0x000fe80000100a00 */
[----:B------:R-:W-:Y:S04]  /*5b900*/  STL [R1+0x40ec], R180 ;  /* 0x0040ecb401007387 */ /* 0x000fe80000100800 */
[----:B------:R-:W-:Y:S01]  /*5b910*/  STL [R1+0x40e8], R181 ;  /* 0x0040e8b501007387 */ /* 0x000fe20000100800 */
[-C--:B--2---:R-:W-:Y:S11]  /*5b920*/  HMMA.1688.F32.TF32 R56, R192, R52.reuse, R84 ;  /* 0x00000034c038723c */ /* 0x084ff60000081054 */
[----:B------:R-:W-:Y:S11]  /*5b930*/  @!UPT UIADD3 URZ, URZ, URZ, URZ ;  /* 0x0000003f3f3ff290 */ /* 0x000ff6000fffe03f */
[----:B------:R-:W-:Y:S02]  /*5b940*/  @!UPT UIADD3 URZ, URZ, URZ, URZ ;  /* 0x0000003f3f3ff290 */ /* 0x000fe4000fffe03f */
[----:B------:R-:W-:Y:S02]  /*5b950*/  IMAD.MOV.U32 R55, RZ, RZ, R58 ;  /* 0x000000ffff377224 */ /* 0x000fe400078e003a */
[----:B------:R-:W-:Y:S02]  /*5b960*/  IMAD.MOV.U32 R58, RZ, RZ, R59 ;  /* 0x000000ffff3a7224 */ /* 0x000fe400078e003b */
[----:B------:R-:W-:Y:S02]  /*5b970*/  IMAD.MOV.U32 R35, RZ, RZ, R56 ;  /* 0x000000ffff237224 */ /* 0x000fe400078e0038 */
[----:B------:R-:W-:Y:S01]  /*5b980*/  IMAD.MOV.U32 R54, RZ, RZ, R57 ;  /* 0x000000ffff367224 */ /* 0x000fe200078e0039 */
[----:B------:R3:W-:Y:S02]  /*5b990*/  STL [R1+0x4228], R58 ;  /* 0x0042283a01007387 */ /* 0x0007e40000100800 */
[-C--:B---3--:R-:W-:Y:S02]  /*5b9a0*/  HMMA.1688.F32.TF32 R56, R196, R52.reuse, R60 ;  /* 0x00000034c438723c */ /* 0x088fe4000008103c */
[----:B------:R-:W-:Y:S04]  /*5b9b0*/  STL [R1+0x4224], R55 ;  /* 0x0042243701007387 */ /* 0x000fe80000100800 */
[----:B------:R-:W-:Y:S04]  /*5b9c0*/  STL [R1+0x4220], R54 ;  /* 0x0042203601007387 */ /* 0x000fe80000100800 */
[----:B------:R-:W-:Y:S04]  /*5b9d0*/  STL [R1+0x421c], R35 ;  /* 0x00421c2301007387 */ /* 0x000fe80000100800 */
[----:B------:R-:W2:Y:S01]  /*5b9e0*/  LDL.LU.64 R80, [R1+0x5b0] ;  /* 0x0005b00001507983 */ /* 0x000ea20000300a00 */
[-C--:B----4-:R-:W-:Y:S08]  /*5b9f0*/  HMMA.1688.F32.TF32 R48, R200, R52.reuse, R48 ;  /* 0x00000034c830723c */ /* 0x090ff00000081030 */
[----:B------:R-:W-:Y:S04]  /*5ba00*/  STL.64 [R1+0x160], R56 ;  /* 0x0001603801007387 */ /* 0x000fe80000100a00 */
[----:B------:R1:W-:Y:S04]  /*5ba10*/  STL.64 [R1+0x168], R58 ;  /* 0x0001683a01007387 */ /* 0x0003e80000100a00 */
[----:B------:R-:W2:Y:S07]  /*5ba20*/  LDL.LU.64 R82, [R1+0x5b8] ;  /* 0x0005b80001527983 */ /* 0x000eae0000300a00 */
[----:B------:R-:W-:Y:S04]  /*5ba30*/  STL.64 [R1+0x170], R48 ;  /* 0x0001703001007387 */ /* 0x000fe80000100a00 */
[----:B------:R3:W-:Y:S04]  /*5ba40*/  STL.64 [R1+0x178], R50 ;  /* 0x0001783201007387 */ /* 0x0007e80000100a00 */
[----:B------:R-:W4:Y:S04]  /*5ba50*/  LDL.LU.64 R72, [R1+0x500] ;  /* 0x0005000001487983 */ /* 0x000f280000300a00 */
[----:B------:R-:W4:Y:S04]  /*5ba60*/  LDL.LU.64 R74, [R1+0x508] ;  /* 0x00050800014a7983 */ /* 0x000f280000300a00 */
[----:B------:R-:W4:Y:S04]  /*5ba70*/  LDL.LU.64 R68, [R1+0x80] ;  /* 0x0000800001447983 */ /* 0x000f280000300a00 */
[----:B------:R-:W4:Y:S01]  /*5ba80*/  LDL.LU.64 R70, [R1+0x88] ;  /* 0x0000880001467983 */ /* 0x000f220000300a00 */
[-C--:B-1----:R-:W-:Y:S08]  /*5ba90*/  HMMA.1688.F32.TF32 R56, R204, R52.reuse, R44 ;  /* 0x00000034cc38723c */ /* 0x082ff0000008102c */
[-C--:B---3--:R-:W-:Y:S08]  /*5baa0*/  HMMA.1688.F32.TF32 R48, R208, R52.reuse, R76 ;  /* 0x00000034d030723c */ /* 0x088ff0000008104c */
[-C--:B------:R-:W-:Y:S01]  /*5bab0*/  HMMA.1688.F32.TF32 R44, R188, R52.reuse, R100 ;  /* 0x00000034bc2c723c */ /* 0x080fe20000081064 */
[----:B------:R-:W-:Y:S06]  /*5bac0*/  LDSM.16.M88.4 R100, [R251+0x38000] ;  /* 0x03800000fb64783b */ /* 0x000fec0000000200 */
[----:B------:R-:W-:Y:S04]  /*5bad0*/  STL.64 [R1+0x1a0], R56 ;  /* 0x0001a03801007387 */ /* 0x000fe80000100a00 */
[----:B------:R-:W-:Y:S04]  /*5bae0*/  STL.64 [R1+0x1a8], R58 ;  /* 0x0001a83a01007387 */ /* 0x000fe80000100a00 */
[----:B------:R-:W3:Y:S04]  /*5baf0*/  LDL.LU.64 R60, [R1+0x670] ;  /* 0x00067000013c7983 */ /* 0x000ee80000300a00 */
[----:B------:R1:W-:Y:S04]  /*5bb00*/  STL.64 [R1+0x360], R48 ;  /* 0x0003603001007387 */ /* 0x0003e80000100a00 */
[----:B------:R1:W-:Y:S04]  /*5bb10*/  STL.64 [R1+0x368], R50 ;  /* 0x0003683201007387 */ /* 0x0003e80000100a00 */
[----:B------:R-:W3:Y:S04]  /*5bb20*/  LDL.LU.64 R62, [R1+0x678] ;  /* 0x00067800013e7983 */ /* 0x000ee80000300a00 */
[----:B------:R-:W-:Y:S04]  /*5bb30*/  STL.64 [R1+0x3f0], R44 ;  /* 0x0003f02c01007387 */ /* 0x000fe80000100a00 */
[----:B------:R1:W-:Y:S04]  /*5bb40*/  STL.64 [R1+0x3f8], R46 ;  /* 0x0003f82e01007387 */ /* 0x0003e80000100a00 */
[----:B-1----:R-:W3:Y:S04]  /*5bb50*/  LDL.LU.64 R48, [R1+0x550] ;  /* 0x0005500001307983 */ /* 0x002ee80000300a00 */
[----:B------:R-:W3:Y:S01]  /*5bb60*/  LDL.LU.64 R50, [R1+0x558] ;  /* 0x0005580001327983 */ /* 0x000ee20000300a00 */
[-C--:B------:R-:W-:Y:S11]  /*5bb70*/  HMMA.1688.F32.TF32 R44, R184, R52.reuse, R156 ;  /* 0x00000034b82c723c */ /* 0x080ff6000008109c */
[----:B------:R-:W-:Y:S11]  /*5bb80*/  @!UPT UIADD3 URZ, URZ, URZ, URZ ;  /* 0x0000003f3f3ff290 */ /* 0x000ff6000fffe03f */
[----:B------:R-:W-:Y:S01]  /*5bb90*/  @!UPT UIADD3 URZ, URZ, URZ, URZ ;  /* 0x0000003f3f3ff290 */ /* 0x000fe2000fffe03f */
[----:B------:R1:W-:Y:S04]  /*5bba0*/  STL.64 [R1+0x510], R44 ;  /* 0x0005102c01007387 */ /* 0x0003e80000100a00 */
[----:B------:R1:W-:Y:S04]  /*5bbb0*/  STL.64 [R1+0x518], R46 ;  /* 0x0005182e01007387 */ /* 0x0003e80000100a00 */
[----:B-1----:R-:W3:Y:S04]  /*5bbc0*/  LDL.LU.64 R44, [R1+0x100] ;  /* 0x00010000012c7983 */ /* 0x002ee80000300a00 */
[----:B------:R-:W3:Y:S01]  /*5bbd0*/  LDL.LU.64 R46, [R1+0x108] ;  /* 0x00010800012e7983 */ /* 0x000ee20000300a00 */
[----:B------:R-:W-:Y:S11]  /*5bbe0*/  HMMA.1688.F32.TF32 R64, R212, R52, R64 ;  /* 0x00000034d440723c */ /* 0x000ff60000081040 */
[----:B------:R-:W-:Y:S11]  /*5bbf0*/  @!UPT UIADD3 URZ, URZ, URZ, URZ ;  /* 0x0000003f3f3ff290 */ /* 0x000ff6000fffe03f */
[----:B------:R-:W-:Y:S02]  /*5bc00*/  @!UPT UIADD3 URZ, URZ, URZ, URZ ;  /* 0x0000003f3f3ff290 */ /* 0x000fe4000fffe03f */
[----:B------:R-:W-:Y:S02]  /*5bc10*/  IMAD.MOV.U32 R57, RZ, RZ, R64 ;  /* 0x000000ffff397224 */ /* 0x000fe400078e0040 */
[----:B------:R-:W-:Y:S02]  /*5bc20*/  IMAD.MOV.U32 R56, RZ, RZ, R65 ;  /* 0x000000ffff387224 */ /* 0x000fe400078e0041 */
[----:B------:R-:W-:Y:S02]  /*5bc30*/  IMAD.MOV.U32 R53, RZ, RZ, R66 ;  /* 0x000000ffff357224 */ /* 0x000fe400078e0042 */
[----:B------:R-:W-:-:S05]  /*5bc40*/  IMAD.MOV.U32 R52, RZ, RZ, R67 ;  /* 0x000000ffff347224 */ /* 0x000fca00078e0043 */
[----:B------:R-:W-:Y:S04]  /*5bc50*/  STL [R1+0x40f4], R52 ;  /* 0x0040f43401007387 */ /* 0x000fe80000100800 */
[----:B------:R-:W-:Y:S04]  /*5bc60*/  STL [R1+0x40f0], R53 ;  /* 0x0040f03501007387 */ /* 0x000fe80000100800 */
[----:B------:R-:W-:Y:S04]  /*5bc70*/  STL [R1+0x40e4], R56 ;  /* 0x0040e43801007387 */ /* 0x000fe80000100800 */
[----:B------:R1:W-:Y:S02]  /*5bc80*/  STL [R1+0x40e0], R57 ;  /* 0x0040e03901007387 */ /* 0x0003e40000100800 */
[-C--:B-1----:R-:W-:Y:S08]  /*5bc90*/  HMMA.1688.F32.TF32 R56, R204, R32.reuse, R40 ;  /* 0x00000020cc38723c */ /* 0x082ff00000081028 */
[-C--:B------:R-:W-:Y:S01]  /*5bca0*/  HMMA.1688.F32.TF32 R40, R188, R32.reuse, R108 ;  /* 0x00000020bc28723c */ /* 0x080fe2000008106c */
[----:B------:R-:W-:Y:S07]  /*5bcb0*/  LDSM.16.M88.4 R108, [R251+0x30000] ;  /* 0x03000000fb6c783b */ /* 0x000fee0000000200 */
[-C--:B------:R-:W-:Y:S08]  /*5bcc0*/  HMMA.1688.F32.TF32 R24, R212, R32.reuse, R24 ;  /* 0x00000020d418723c */ /* 0x080ff00000081018 */
[-C--:B--2---:R-:W-:Y:S11]  /*5bcd0*/  HMMA.1688.F32.TF32 R64, R192, R32.reuse, R80 ;  /* 0x00000020c040723c */ /* 0x084ff60000081050 */
[----:B------:R-:W-:Y:S11]  /*5bce0*/  @!UPT UIADD3 URZ, URZ, URZ, URZ ;  /* 0x0000003f3f3ff290 */ /* 0x000ff6000fffe03f */
[----:B------:R-:W-:Y:S02]  /*5bcf0*/  @!UPT UIADD3 URZ, URZ, URZ, URZ ;  /* 0x0000003f3f3ff290 */ /* 0x000fe4000fffe03f */
[----:B------:R-:W-:Y:S02]  /*5bd00*/  IMAD.MOV.U32 R54, RZ, RZ, R64 ;  /* 0x000000ffff367224 */ /* 0x000fe400078e0040 */
[----:B------:R-:W-:Y:S02]  /*5bd10*/  IMAD.MOV.U32 R35, RZ, RZ, R65 ;  /* 0x000000ffff237224 */ /* 0x000fe400078e0041 */
[----:B------:R-:W-:Y:S02]  /*5bd20*/  IMAD.MOV.U32 R252, RZ, RZ, R66 ;  /* 0x000000fffffc7224 */ /* 0x000fe400078e0042 */
[----:B------:R-:W-:Y:S02]  /*5bd30*/  IMAD.MOV.U32 R34, RZ, RZ, R67 ;  /* 0x000000ffff227224 */ /* 0x000fe400078e0043 */
[-C--:B----4-:R-:W-:Y:S08]  /*5bd40*/  HMMA.1688.F32.TF32 R64, R196, R32.reuse, R72 ;  /* 0x00000020c440723c */ /* 0x090ff00000081048 */
[-C--:B------:R-:W-:Y:S01]  /*5bd50*/  HMMA.1688.F32.TF32 R68, R200, R32.reuse, R68 ;  /* 0x00000020c844723c */ /* 0x080fe20000081044 */
[----:B------:R-:W-:Y:S04]  /*5bd60*/  STL [R1+0x4230], R252 ;  /* 0x004230fc01007387 */ /* 0x000fe80000100800 */
[----:B------:R-:W-:Y:S10]  /*5bd70*/  STL [R1+0x422c], R34 ;  /* 0x00422c2201007387 */ /* 0x000ff40000100800 */
[----:B------:R-:W-:Y:S04]  /*5bd80*/  STL.64 [R1+0x120], R64 ;  /* 0x0001204001007387 */ /* 0x000fe80000100a00 */
[----:B------:R1:W-:Y:S04]  /*5bd90*/  STL.64 [R1+0x128], R66 ;  /* 0x0001284201007387 */ /* 0x0003e80000100a00 */
[----:B------:R-:W-:Y:S04]  /*5bda0*/  STL.64 [R1+0x130], R68 ;  /* 0x0001304401007387 */ /* 0x000fe80000100a00 */
[----:B------:R-:W-:Y:S01]  /*5bdb0*/  STL.64 [R1+0x138], R70 ;  /* 0x0001384601007387 */ /* 0x000fe20000100a00 */
[-C--:B-1----:R-:W-:Y:S03]  /*5bdc0*/  HMMA.1688.F32.TF32 R64, R208, R32.reuse, R88 ;  /* 0x00000020d040723c */ /* 0x082fe60000081058 */
[----:B------:R-:W-:Y:S04]  /*5bdd0*/  STL.64 [R1+0x140], R56 ;  /* 0x0001403801007387 */ /* 0x000fe80000100a00 */
[----:B------:R1:W-:Y:S02]  /*5bde0*/  STL.64 [R1+0x148], R58 ;  /* 0x0001483a01007387 */ /* 0x0003e40000100a00 */
[----:B-1----:R-:W-:Y:S11]  /*5bdf0*/  HMMA.1688.F32.TF32 R56, R184, R32, R144 ;  /* 0x00000020b838723c */ /* 0x002ff60000081090 */
[----:B------:R-:W-:Y:S03]  /*5be00*/  @!UPT UIADD3 URZ, URZ, URZ, URZ ;  /* 0x0000003f3f3ff290 */ /* 0x000fe6000fffe03f */
[----:B------:R1:W-:Y:S04]  /*5be10*/  STL.64 [R1+0x2b0], R64 ;  /* 0x0002b04001007387 */ /* 0x0003e80000100a00 */
[----:B------:R2:W-:Y:S04]  /*5be20*/  STL.64 [R1+0x2b8], R66 ;  /* 0x0002b84201007387 */ /* 0x0005e80000100a00 */
[----:B------:R-:W-:Y:S04]  /*5be30*/  STL.64 [R1+0x3b0], R40 ;  /* 0x0003b02801007387 */ /* 0x000fe80000100a00 */
[----:B------:R-:W-:Y:S04]  /*5be40*/  STL.64 [R1+0x3b8], R42 ;  /* 0x0003b82a01007387 */ /* 0x000fe80000100a00 */
[----:B------:R-:W-:Y:S04]  /*5be50*/  STL.64 [R1+0x4a0], R56 ;  /* 0x0004a03801007387 */ /* 0x000fe80000100a00 */
[----:B------:R-:W-:Y:S04]  /*5be60*/  STL.64 [R1+0x4a8], R58 ;  /* 0x0004a83a01007387 */ /* 0x000fe80000100a00 */
[----:B------:R-:W-:Y:S04]  /*5be70*/  STL.64 [R1+0x5b0], R24 ;  /* 0x0005b01801007387 */ /* 0x000fe80000100a00 */
[----:B------:R3:W-:Y:S04]  /*5be80*/  STL.64 [R1+0x5b8], R26 ;  /* 0x0005b81a01007387 */ /* 0x0007e80000100a00 */
[----:B-1----:R-:W4:Y:S04]  /*5be90*/  LDL.LU.64 R64, [R1+0x710] ;  /* 0x0007100001407983 */ /* 0x002f280000300a00 */
[----:B--2---:R-:W4:Y:S01]  /*5bea0*/  LDL.LU.64 R66, [R1+0x718] ;  /* 0x0007180001427983 */ /* 0x004f220000300a00 */
[-C--:B---3--:R-:W-:Y:S11]  /*5beb0*/  HMMA.1688.F32.TF32 R24, R196, R28.reuse, R48 ;  /* 0x0000001cc418723c */ /* 0x088ff60000081030 */
[----:B------:R-:W-:Y:S11]  /*5bec0*/  @!UPT UIADD3 URZ, URZ, URZ, URZ ;  /* 0x0000003f3f3ff290 */ /* 0x000ff6000fffe03f */
[----:B------:R-:W-:Y:S01]  /*5bed0*/  @!UPT UIADD3 URZ, URZ, URZ, URZ ;  /* 0x0000003f3f3ff290 */ /* 0x000fe2000fffe03f */
[----:B------:R-:W-:Y:S04]  /*5bee0*/  STL.64 [R1+0xd0], R24 ;  /* 0x0000d01801007387 */ /* 0x000fe80000100a00 */
[----:B------:R1:W-:Y:S02]  /*5bef0*/  STL.64 [R1+0xd8], R26 ;  /* 0x0000d81a01007387 */ /* 0x0003e40000100a00 */
[-C--:B-1----:R-:W-:Y:S08]  /*5bf00*/  HMMA.1688.F32.TF32 R24, R200, R28.reuse, R44 ;  /* 0x0000001cc818723c */ /* 0x082ff0000008102c */
[----:B------:R-:W-:Y:S01]  /*5bf10*/  HMMA.1688.F32.TF32 R40, R192, R28, R60 ;  /* 0x0000001cc028723c */ /* 0x000fe2000008103c */
[----:B------:R-:W2:Y:S04]  /*5bf20*/  LDL.LU.64 R60, [R1+0x600] ;  /* 0x00060000013c7983 */ /* 0x000ea80000300a00 */
[----:B------:R-:W2:Y:S10]  /*5bf30*/  LDL.LU.64 R62, [R1+0x608] ;  /* 0x00060800013e7983 */ /* 0x000eb40000300a00 */
[----:B------:R-:W-:Y:S04]  /*5bf40*/  STL.64 [R1+0xc0], R24 ;  /* 0x0000c01801007387 */ /* 0x000fe80000100a00 */
[----:B------:R1:W-:Y:S04]  /*5bf50*/  STL.64 [R1+0xc8], R26 ;  /* 0x0000c81a01007387 */ /* 0x0003e80000100a00 */
[----:B------:R-:W3:Y:S04]  /*5bf60*/  LDL.LU.64 R44, [R1+0x420] ;  /* 0x00042000012c7983 */ /* 0x000ee80000300a00 */
[----:B------:R-:W3:Y:S01]  /*5bf70*/  LDL.LU.64 R46, [R1+0x428] ;  /* 0x00042800012e7983 */ /* 0x000ee20000300a00 */
[----:B------:R-:W-:-:S02]  /*5bf80*/  IMAD.MOV.U32 R252, RZ, RZ, R40 ;  /* 0x000000fffffc7224 */ /* 0x000fc400078e0028 */
[----:B------:R-:W-:Y:S01]  /*5bf90*/  IMAD.MOV.U32 R34, RZ, RZ, R41 ;  /* 0x000000ffff227224 */ /* 0x000fe200078e0029 */
[----:B-1----:R-:W-:Y:S01]  /*5bfa0*/  HMMA.1688.F32.TF32 R24, R204, R28, R36 ;  /* 0x0000001ccc18723c */ /* 0x002fe20000081024 */
[----:B------:R-:W-:Y:S02]  /*5bfb0*/  IMAD.MOV.U32 R58, RZ, RZ, R42 ;  /* 0x000000ffff3a7224 */ /* 0x000fe400078e002a */
[----:B------:R-:W-:-:S05]  /*5bfc0*/  IMAD.MOV.U32 R55, RZ, RZ, R43 ;  /* 0x000000ffff377224 */ /* 0x000fca00078e002b */
[-C--:B------:R-:W-:Y:S01]  /*5bfd0*/  HMMA.1688.F32.TF32 R40, R208, R28.reuse, R104 ;  /* 0x0000001cd028723c */ /* 0x080fe20000081068 */
[----:B------:R-:W-:Y:S11]  /*5bfe0*/  LDSM.16.M88.4 R104, [R251+0x34000] ;  /* 0x03400000fb68783b */ /* 0x000ff60000000200 */
[----:B------:R-:W-:Y:S03]  /*5bff0*/  @!UPT UIADD3 URZ, URZ, URZ, URZ ;  /* 0x0000003f3f3ff290 */ /* 0x000fe6000fffe03f */
[----:B------:R-:W-:Y:S04]  /*5c000*/  STL.64 [R1+0x100], R24 ;  /* 0x0001001801007387 */ /* 0x000fe80000100a00 */
[----:B------:R1:W-:Y:S04]  /*5c010*/  STL.64 [R1+0x108], R26 ;  /* 0x0001081a01007387 */ /* 0x0003e80000100a00 */
[----:B------:R-:W-:Y:S04]  /*5c020*/  STL.64 [R1+0x230], R40 ;  /* 0x0002302801007387 */ /* 0x000fe80000100a00 */
[----:B------:R-:W-:Y:S04]  /*5c030*/  STL.64 [R1+0x238], R42 ;  /* 0x0002382a01007387 */ /* 0x000fe80000100a00 */
[----:B------:R-:W1:Y:S01]  /*5c040*/  LDSM.16.M88.4 R40, [R251+0x18000] ;  /* 0x01800000fb28783b */ /* 0x000e620000000200 */
[-C--:B------:R-:W-:Y:S08]  /*5c050*/  HMMA.1688.F32.TF32 R36, R188, R28.reuse, R124 ;  /* 0x0000001cbc24723c */ /* 0x080ff0000008107c */
[-C--:B-1----:R-:W-:Y:S08]  /*5c060*/  HMMA.1688.F32.TF32 R24, R184, R28.reuse, R160 ;  /* 0x0000001cb818723c */ /* 0x082ff000000810a0 */
[C---:B------:R-:W-:Y:S07]  /*5c070*/  HMMA.1688.F32.TF32 R20, R212.reuse, R28, R20 ;  /* 0x0000001cd414723c */ /* 0x040fee0000081014 */
[----:B------:R-:W-:Y:S04]  /*5c080*/  STL.64 [R1+0x370], R36 ;  /* 0x0003702401007387 */ /* 0x000fe80000100a00 */
[----:B------:R-:W-:Y:S04]  /*5c090*/  STL.64 [R1+0x378], R38 ;  /* 0x0003782601007387 */ /* 0x000fe80000100a00 */
[----:B------:R-:W4:Y:S04]  /*5c0a0*/  LDL.LU.64 R48, [R1+0x780] ;  /* 0x0007800001307983 */ /* 0x000f280000300a00 */
[----:B------:R-:W-:Y:S04]  /*5c0b0*/  STL.64 [R1+0x480], R24 ;  /* 0x0004801801007387 */ /* 0x000fe80000100a00 */
[----:B------:R-:W-:Y:S04]  /*5c0c0*/  STL.64 [R1+0x488], R26 ;  /* 0x0004881a01007387 */ /* 0x000fe80000100a00 */
[----:B------:R-:W4:Y:S04]  /*5c0d0*/  LDL.LU.64 R50, [R1+0x788] ;  /* 0x0007880001327983 */ /* 0x000f280000300a00 */
[----:B------:R-:W-:Y:S04]  /*5c0e0*/  STL.64 [R1+0x590], R20 ;  /* 0x0005901401007387 */ /* 0x000fe80000100a00 */
[----:B------:R-:W-:Y:S04]  /*5c0f0*/  STL.64 [R1+0x598], R22 ;  /* 0x0005981601007387 */ /* 0x000fe80000100a00 */
[----:B------:R-:W1:Y:S01]  /*5c100*/  LDSM.16.M88.4 R36, [R251+0x1c000] ;  /* 0x01c00000fb24783b */ /* 0x000e620000000200 */
[-C--:B------:R-:W-:Y:S03]  /*5c110*/  HMMA.1688.F32.TF32 R16, R212, R40.reuse, R16 ;  /* 0x00000028d410723c */ /* 0x080fe60000081010 */
[----:B------:R-:W1:Y:S04]  /*5c120*/  LDSM.16.M88.4 R24, [R251+0x20000] ;  /* 0x02000000fb18783b */ /* 0x000e680000000200 */
[----:B------:R-:W1:Y:S01]  /*5c130*/  LDSM.16.M88.4 R20, [R251+0x24000] ;  /* 0x02400000fb14783b */ /* 0x000e620000000200 */
[-C--:B--2---:R-:W-:Y:S08]  /*5c140*/  HMMA.1688.F32.TF32 R60, R196, R40.reuse, R60 ;  /* 0x00000028c43c723c */ /* 0x084ff0000008103c */
[-C--:B---3--:R-:W-:Y:S11]  /*5c150*/  HMMA.1688.F32.TF32 R44, R200, R40.reuse, R44 ;  /* 0x00000028c82c723c */ /* 0x088ff6000008102c */
[----:B------:R-:W-:Y:S04]  /*5c160*/  @!UPT UIADD3 URZ, URZ, URZ, URZ ;  /* 0x0000003f3f3ff290 */ /* 0x000fe8000fffe03f */
[----:B------:R-:W-:Y:S04]  /*5c170*/  STL.64 [R1+0x80], R60 ;  /* 0x0000803c01007387 */ /* 0x000fe80000100a00 */
[----:B------:R-:W-:Y:S04]  /*5c180*/  STL.64 [R1+0x88], R62 ;  /* 0x0000883e01007387 */ /* 0x000fe80000100a00 */
[----:B------:R2:W-:Y:S01]  /*5c190*/  STL.64 [R1+0x70], R44 ;  /* 0x0000702c01007387 */ /* 0x0005e20000100a00 */
[----:B------:R-:W-:Y:S02]  /*5c1a0*/  IMAD.MOV.U32 R29, RZ, RZ, R46 ;  /* 0x000000ffff1d7224 */ /* 0x000fe400078e002e */
[----:B------:R-:W-:Y:S01]  /*5c1b0*/  IMAD.MOV.U32 R28, RZ, RZ, R47 ;  /* 0x000000ffff1c7224 */ /* 0x000fe200078e002f */
[----:B------:R-:W3:Y:S04]  /*5c1c0*/  LDL.LU.64 R68, [R1+0x6d0] ;  /* 0x0006d00001447983 */ /* 0x000ee80000300a00 */
[----:B------:R-:W3:Y:S04]  /*5c1d0*/  LDL.LU.64 R70, [R1+0x6d8] ;  /* 0x0006d80001467983 */ /* 0x000ee80000300a00 */
[----:B------:R-:W-:Y:S04]  /*5c1e0*/  STL.64 [R1+0x41a0], R30 ;  /* 0x0041a01e01007387 */ /* 0x000fe80000100a00 */
[----:B------:R1:W-:Y:S04]  /*5c1f0*/  STL.64 [R1+0x4198], R28 ;  /* 0x0041981c01007387 */ /* 0x0003e80000100a00 */
[----:B--2---:R-:W2:Y:S04]  /*5c200*/  LDL.LU.64 R44, [R1+0x5d0] ;  /* 0x0005d000012c7983 */ /* 0x004ea80000300a00 */
[----:B------:R-:W2:Y:S01]  /*5c210*/  LDL.LU.64 R46, [R1+0x5d8] ;  /* 0x0005d800012e7983 */ /* 0x000ea20000300a00 */
[-C--:B-1----:R-:W-:Y:S11]  /*5c220*/  HMMA.1688.F32.TF32 R28, R204, R40.reuse, R224 ;  /* 0x00000028cc1c723c */ /* 0x082ff600000810e0 */
[----:B------:R-:W-:Y:S11]  /*5c230*/  @!UPT UIADD3 URZ, URZ, URZ, URZ ;  /* 0x0000003f3f3ff290 */ /* 0x000ff6000fffe03f */
[----:B------:R-:W-:Y:S01]  /*5c240*/  @!UPT UIADD3 URZ, URZ, URZ, URZ ;  /* 0x0000003f3f3ff290 */ /* 0x000fe2000fffe03f */
[----:B------:R1:W-:Y:S04]  /*5c250*/  STL.64 [R1+0xa0], R28 ;  /* 0x0000a01c01007387 */ /* 0x0003e80000100a00 */
[----:B------:R4:W-:Y:S04]  /*5c260*/  STL.64 [R1+0xa8], R30 ;  /* 0x0000a81e01007387 */ /* 0x0009e80000100a00 */
[----:B-1----:R-:W2:Y:S04]  /*5c270*/  LDL.LU.64 R28, [R1+0x270] ;  /* 0x00027000011c7983 */ /* 0x002ea80000300a00 */
[----:B----4-:R-:W4:Y:S01]  /*5c280*/  LDL.LU.64 R30, [R1+0x278] ;  /* 0x00027800011e7983 */ /* 0x010f220000300a00 */
[-C--:B------:R-:W-:Y:S08]  /*5c290*/  HMMA.1688.F32.TF32 R64, R192, R40.reuse, R64 ;  /* 0x00000028c040723c */ /* 0x080ff00000081040 */
[-C--:B------:R-:W-:Y:S01]  /*5c2a0*/  HMMA.1688.F32.TF32 R60, R208, R40.reuse, R96 ;  /* 0x00000028d03c723c */ /* 0x080fe20000081060 */
[----:B------:R-:W-:Y:S01]  /*5c2b0*/  IMAD.MOV.U32 R180, RZ, RZ, R16 ;  /* 0x000000ffffb47224 */ /* 0x000fe200078e0010 */
[----:B------:R-:W-:Y:S11]  /*5c2c0*/  LDSM.16.M88.4 R96, [R251+0x3c000] ;  /* 0x03c00000fb60783b */ /* 0x000ff60000000200 */
[----:B------:R-:W-:Y:S03]  /*5c2d0*/  @!UPT UIADD3 URZ, URZ, URZ, URZ ;  /* 0x0000003f3f3ff290 */ /* 0x000fe6000fffe03f */
[----:B------:R-:W-:Y:S02]  /*5c2e0*/  IMAD.MOV.U32 R182, RZ, RZ, R64 ;  /* 0x000000ffffb67224 */ /* 0x000fe400078e0040 */
[----:B------:R-:W-:Y:S02]  /*5c2f0*/  IMAD.MOV.U32 R3, RZ, RZ, R65 ;  /* 0x000000ffff037224 */ /* 0x000fe400078e0041 */
[----:B------:R-:W-:Y:S02]  /*5c300*/  IMAD.MOV.U32 R33, RZ, RZ, R66 ;  /* 0x000000ffff217224 */ /* 0x000fe400078e0042 */
[----:B------:R-:W-:Y:S01]  /*5c310*/  IMAD.MOV.U32 R32, RZ, RZ, R67 ;  /* 0x000000ffff207224 */ /* 0x000fe200078e0043 */
[----:B------:R-:W-:Y:S01]  /*5c320*/  STL.64 [R1+0xf0], R60 ;  /* 0x0000f03c01007387 */ /* 0x000fe20000100a00 */
[----:B------:R-:W-:Y:S03]  /*5c330*/  HMMA.1688.F32.TF32 R64, R188, R40, R112 ;  /* 0x00000028bc40723c */ /* 0x000fe60000081070 */
[----:B------:R1:W-:Y:S01]  /*5c340*/  STL.64 [R1+0xf8], R62 ;  /* 0x0000f83e01007387 */ /* 0x0003e20000100a00 */
[----:B------:R-:W-:-:S02]  /*5c350*/  IMAD.MOV.U32 R181, RZ, RZ, R17 ;  /* 0x000000ffffb57224 */ /* 0x000fc400078e0011 */
[----:B------:R-:W-:Y:S01]  /*5c360*/  IMAD.MOV.U32 R56, RZ, RZ, R18 ;  /* 0x000000ffff387224 */ /* 0x000fe200078e0012 */
[----:B------:R-:W2:Y:S01]  /*5c370*/  LDSM.16.M88.4 R112, [R251+0x2c000] ;  /* 0x02c00000fb70783b */ /* 0x000ea20000000200 */
[----:B-1----:R-:W-:Y:S01]  /*5c380*/  HMMA.1688.F32.TF32 R60, R184, R40, R148 ;  /* 0x00000028b83c723c */ /* 0x002fe20000081094 */
[----:B------:R-:W-:Y:S11]  /*5c390*/  IMAD.MOV.U32 R57, RZ, RZ, R19 ;  /* 0x000000ffff397224 */ /* 0x000ff600078e0013 */
[----:B------:R-:W-:Y:S03]  /*5c3a0*/  @!UPT UIADD3 URZ, URZ, URZ, URZ ;  /* 0x0000003f3f3ff290 */ /* 0x000fe6000fffe03f */
[----:B------:R1:W-:Y:S04]  /*5c3b0*/  STL.64 [R1+0x340], R64 ;  /* 0x0003404001007387 */ /* 0x0003e80000100a00 */
[----:B------:R1:W-:Y:S01]  /*5c3c0*/  STL.64 [R1+0x348], R66 ;  /* 0x0003484201007387 */ /* 0x0003e20000100a00 */
[----:B------:R-:W-:Y:S03]  /*5c3d0*/  HMMA.1688.F32.TF32 R16, R192, R36, R48 ;  /* 0x00000024c010723c */ /* 0x000fe60000081030 */
[----:B------:R1:W-:Y:S04]  /*5c3e0*/  STL.64 [R1+0x450], R60 ;  /* 0x0004503c01007387 */ /* 0x0003e80000100a00 */
[----:B------:R1:W-:Y:S04]  /*5c3f0*/  STL.64 [R1+0x458], R62 ;  /* 0x0004583e01007387 */ /* 0x0003e80000100a00 */
[----:B------:R-:W-:Y:S04]  /*5c400*/  STL [R1+0x4104], R180 ;  /* 0x004104b401007387 */ /* 0x000fe80000100800 */
[----:B------:R-:W-:Y:S04]  /*5c410*/  STL [R1+0x4100], R181 ;  /* 0x004100b501007387 */ /* 0x000fe80000100800 */
[----:B------:R-:W-:Y:S04]  /*5c420*/  STL [R1+0x40fc], R56 ;  /* 0x0040fc3801007387 */ /* 0x000fe80000100800 */
[----:B------:R-:W-:Y:S04]  /*5c430*/  STL [R1+0x40f8], R57 ;  /* 0x0040f83901007387 */ /* 0x000fe80000100800 */
[----:B-1----:R-:W4:Y:S04]  /*5c440*/  LDL.LU.64 R64, [R1+0x7f0] ;  /* 0x0007f00001407983 */ /* 0x002f280000300a00 */
[----:B------:R-:W4:Y:S04]  /*5c450*/  LDL.LU.64 R66, [R1+0x7f8] ;  /* 0x0007f80001427983 */ /* 0x000f280000300a00 */
[----:B------:R-:W4:Y:S04]  /*5c460*/  LDL.LU.64 R60, [R1+0x6f0] ;  /* 0x0006f000013c7983 */ /* 0x000f280000300a00 */
[----:B------:R-:W4:Y:S04]  /*5c470*/  LDL.LU.64 R62, [R1+0x6f8] ;  /* 0x0006f800013e7983 */ /* 0x000f280000300a00 */
[----:B------:R-:W4:Y:S04]  /*5c480*/  LDL.LU.64 R72, [R1+0x5e0] ;  /* 0x0005e00001487983 */ /* 0x000f280000300a00 */
[----:B------:R-:W4:Y:S01]  /*5c490*/  LDL.LU.64 R74, [R1+0x5e8] ;  /* 0x0005e800014a7983 */ /* 0x000f220000300a00 */
[----:B------:R-:W-:-:S02]  /*5c4a0*/  IMAD.MOV.U32 R183, RZ, RZ, R16 ;  /* 0x000000ffffb77224 */ /* 0x000fc400078e0010 */
[----:B------:R-:W-:Y:S01]  /*5c4b0*/  IMAD.MOV.U32 R59, RZ, RZ, R17 ;  /* 0x000000ffff3b7224 */ /* 0x000fe200078e0011 */
[----:B------:R-:W4:Y:S01]  /*5c4c0*/  LDL.LU.64 R48, [R1+0x290] ;  /* 0x0002900001307983 */ /* 0x000f220000300a00 */
[----:B------:R-:W-:Y:S02]  /*5c4d0*/  IMAD.MOV.U32 R178, RZ, RZ, R18 ;  /* 0x000000ffffb27224 */ /* 0x000fe400078e0012 */
[----:B------:R-:W-:Y:S01]  /*5c4e0*/  IMAD.MOV.U32 R179, RZ, RZ, R19 ;  /* 0x000000ffffb37224 */ /* 0x000fe200078e0013 */
[----:B------:R-:W4:Y:S01]  /*5c4f0*/  LDL.LU.64 R50, [R1+0x298] ;  /* 0x0002980001327983 */ /* 0x000f220000300a00 */
[-C--:B---3--:R-:W-:Y:S08]  /*5c500*/  HMMA.1688.F32.TF32 R16, R196, R36.reuse, R68 ;  /* 0x00000024c410723c */ /* 0x088ff00000081044 */
[-C--:B--2---:R-:W-:Y:S11]  /*5c510*/  HMMA.1688.F32.TF32 R44, R200, R36.reuse, R44 ;  /* 0x00000024c82c723c */ /* 0x084ff6000008102c */
[----:B------:R-:W-:Y:S04]  /*5c520*/  @!UPT UIADD3 URZ, URZ, URZ, URZ ;  /* 0x0000003f3f3ff290 */ /* 0x000fe8000fffe03f */
[----:B------:R-:W-:Y:S04]  /*5c530*/  STL.64 [R1+0x4180], R18 ;  /* 0x0041801201007387 */ /* 0x000fe80000100a00 */
[----:B------:R4:W-:Y:S04]  /*5c540*/  STL.64 [R1+0x4178], R16 ;  /* 0x0041781001007387 */ /* 0x0009e80000100a00 */
[----:B------:R-:W-:Y:S01]  /*5c550*/  STL.64 [R1+0x4190], R46 ;  /* 0x0041902e01007387 */ /* 0x000fe20000100a00 */
[-C--:B----4-:R-:W-:Y:S03]  /*5c560*/  HMMA.1688.F32.TF32 R16, R204, R36.reuse, R28 ;  /* 0x00000024cc10723c */ /* 0x090fe6000008101c */
[----:B------:R1:W-:Y:S04]  /*5c570*/  STL.64 [R1+0x4188], R44 ;  /* 0x0041882c01007387 */ /* 0x0003e80000100a00 */
[----:B------:R-:W2:Y:S04]  /*5c580*/  LDL.LU.64 R68, [R1+0x800] ;  /* 0x0008000001447983 */ /* 0x000ea80000300a00 */
[----:B------:R-:W2:Y:S11]  /*5c590*/  LDL.LU.64 R70, [R1+0x808] ;  /* 0x0008080001467983 */ /* 0x000eb60000300a00 */
[----:B------:R-:W-:Y:S01]  /*5c5a0*/  @!UPT UIADD3 URZ, URZ, URZ, URZ ;  /* 0x0000003f3f3ff290 */ /* 0x000fe2000fffe03f */
[----:B------:R3:W-:Y:S04]  /*5c5b0*/  STL.64 [R1+0x50], R16 ;  /* 0x0000501001007387 */ /* 0x0007e80000100a00 */
[----:B------:R4:W-:Y:S04]  /*5c5c0*/  STL.64 [R1+0x58], R18 ;  /* 0x0000581201007387 */ /* 0x0009e80000100a00 */
[----:B-1----:R-:W2:Y:S04]  /*5c5d0*/  LDL.LU.64 R44, [R1+0x770] ;  /* 0x00077000012c7983 */ /* 0x002ea80000300a00 */
[----:B------:R-:W2:Y:S04]  /*5c5e0*/  LDL.LU.64 R46, [R1+0x778] ;  /* 0x00077800012e7983 */ /* 0x000ea80000300a00 */
[----:B------:R-:W2:Y:S04]  /*5c5f0*/  LDL.LU.64 R28, [R1+0x660] ;  /* 0x00066000011c7983 */ /* 0x000ea80000300a00 */
[----:B------:R-:W2:Y:S04]  /*5c600*/  LDL.LU.64 R30, [R1+0x668] ;  /* 0x00066800011e7983 */ /* 0x000ea80000300a00 */
[----:B---3--:R-:W3:Y:S04]  /*5c610*/  LDL.LU.64 R16, [R1+0x530] ;  /* 0x0005300001107983 */ /* 0x008ee80000300a00 */
[----:B----4-:R-:W3:Y:S01]  /*5c620*/  LDL.LU.64 R18, [R1+0x538] ;  /* 0x0005380001127983 */ /* 0x010ee20000300a00 */
[-C--:B------:R-:W-:Y:S08]  /*5c630*/  HMMA.1688.F32.TF32 R84, R208, R36.reuse, R128 ;  /* 0x00000024d054723c */ /* 0x080ff00000081080 */
[-C--:B------:R-:W-:Y:S08]  /*5c640*/  HMMA.1688.F32.TF32 R80, R188, R36.reuse, R152 ;  /* 0x00000024bc50723c */ /* 0x080ff00000081098 */
[-C--:B------:R-:W-:Y:S08]  /*5c650*/  HMMA.1688.F32.TF32 R76, R184, R36.reuse, R164 ;  /* 0x00000024b84c723c */ /* 0x080ff000000810a4 */
[----:B------:R-:W-:Y:S01]  /*5c660*/  HMMA.1688.F32.TF32 R12, R212, R36, R12 ;  /* 0x00000024d40c723c */ /* 0x000fe2000008100c */
[----:B------:R-:W-:Y:S04]  /*5c670*/  STL.64 [R1+0xe0], R84 ;  /* 0x0000e05401007387 */ /* 0x000fe80000100a00 */
[----:B------:R-:W-:Y:S04]  /*5c680*/  STL.64 [R1+0xe8], R86 ;  /* 0x0000e85601007387 */ /* 0x000fe80000100a00 */
[----:B------:R-:W-:Y:S04]  /*5c690*/  STL.64 [R1+0x300], R80 ;  /* 0x0003005001007387 */ /* 0x000fe80000100a00 */
[----:B------:R-:W-:Y:S04]  /*5c6a0*/  STL.64 [R1+0x308], R82 ;  /* 0x0003085201007387 */ /* 0x000fe80000100a00 */
[----:B------:R-:W-:Y:S01]  /*5c6b0*/  STL.64 [R1+0x41a8], R38 ;  /* 0x0041a82601007387 */ /* 0x000fe20000100a00 */
[-C--:B------:R-:W-:Y:S03]  /*5c6c0*/  HMMA.1688.F32.TF32 R64, R192, R24.reuse, R64 ;  /* 0x00000018c040723c */ /* 0x080fe60000081040 */
[----:B------:R-:W-:Y:S04]  /*5c6d0*/  STL.64 [R1+0x3e0], R76 ;  /* 0x0003e04c01007387 */ /* 0x000fe80000100a00 */
[----:B------:R-:W-:Y:S01]  /*5c6e0*/  STL.64 [R1+0x3e8], R78 ;  /* 0x0003e84e01007387 */ /* 0x000fe20000100a00 */
[-C--:B------:R-:W-:Y:S03]  /*5c6f0*/  HMMA.1688.F32.TF32 R60, R196, R24.reuse, R60 ;  /* 0x00000018c43c723c */ /* 0x080fe6000008103c */
[----:B------:R-:W-:Y:S04]  /*5c700*/  STL.64 [R1+0x500], R12 ;  /* 0x0005000c01007387 */ /* 0x000fe80000100a00 */
[----:B------:R1:W-:Y:S02]  /*5c710*/  STL.64 [R1+0x508], R14 ;  /* 0x0005080e01007387 */ /* 0x0003e40000100a00 */
[-C--:B-1----:R-:W-:Y:S06]  /*5c720*/  HMMA.1688.F32.TF32 R12, R200, R24.reuse, R72 ;  /* 0x00000018c80c723c */ /* 0x082fec0000081048 */
[----:B------:R-:W-:Y:S04]  /*5c730*/  STL.64 [R1+0x41b8], R66 ;  /* 0x0041b84201007387 */ /* 0x000fe80000100a00 */
[----:B------:R-:W-:Y:S01]  /*5c740*/  STL.64 [R1+0x41b0], R64 ;  /* 0x0041b04001007387 */ /* 0x000fe20000100a00 */
[-C--:B------:R-:W-:Y:S03]  /*5c750*/  HMMA.1688.F32.TF32 R48, R204, R24.reuse, R48 ;  /* 0x00000018cc30723c */ /* 0x080fe60000081030 */
[----:B------:R-:W-:Y:S04]  /*5c760*/  STL.64 [R1+0x41c8], R62 ;  /* 0x0041c83e01007387 */ /* 0x000fe80000100a00 */
[----:B------:R1:W-:Y:S01]  /*5c770*/  STL.64 [R1+0x41c0], R60 ;  /* 0x0041c03c01007387 */ /* 0x0003e20000100a00 */
[-C--:B------:R-:W-:Y:S08]  /*5c780*/  HMMA.1688.F32.TF32 R36, R188, R24.reuse, R132 ;  /* 0x00000018bc24723c */ /* 0x080ff00000081084 */
[-C--:B-1----:R-:W-:Y:S01]  /*5c790*/  HMMA.1688.F32.TF32 R60, R208, R24.reuse, R136 ;  /* 0x00000018d03c723c */ /* 0x082fe20000081088 */
[----:B------:R-:W-:Y:S04]  /*5c7a0*/  STL.64 [R1+0x41d8], R14 ;  /* 0x0041d80e01007387 */ /* 0x000fe80000100a00 */
[----:B------:R1:W-:Y:S03]  /*5c7b0*/  STL.64 [R1+0x41d0], R12 ;  /* 0x0041d00c01007387 */ /* 0x0003e60000100a00 */
[-C--:B-1----:R-:W-:Y:S01]  /*5c7c0*/  HMMA.1688.F32.TF32 R12, R184, R24.reuse, R168 ;  /* 0x00000018b80c723c */ /* 0x082fe200000810a8 */
[----:B------:R-:W-:Y:S11]  /*5c7d0*/  STL [R1+0x4170], R51 ;  /* 0x0041703301007387 */ /* 0x000ff60000100800 */
[----:B------:R-:W-:Y:S03]  /*5c7e0*/  @!UPT UIADD3 URZ, URZ, URZ, URZ ;  /* 0x0000003f3f3ff290 */ /* 0x000fe6000fffe03f */
[----:B------:R-:W-:Y:S04]  /*5c7f0*/  STL.64 [R1+0x60], R60 ;  /* 0x0000603c01007387 */ /* 0x000fe80000100a00 */
[----:B------:R-:W-:Y:S01]  /*5c800*/  STL.64 [R1+0x68], R62 ;  /* 0x0000683e01007387 */ /* 0x000fe20000100a00 */
[----:B------:R-:W-:Y:S03]  /*5c810*/  HMMA.1688.F32.TF32 R8, R212, R24, R8 ;  /* 0x00000018d408723c */ /* 0x000fe60000081008 */
[----:B------:R-:W-:Y:S04]  /*5c820*/  STL.64 [R1+0x270], R36 ;  /* 0x0002702401007387 */ /* 0x000fe80000100a00 */
[----:B------:R-:W-:Y:S04]  /*5c830*/  STL.64 [R1+0x278], R38 ;  /* 0x0002782601007387 */ /* 0x000fe80000100a00 */
[----:B------:R-:W-:Y:S04]  /*5c840*/  STL.64 [R1+0x41f0], R26 ;  /* 0x0041f01a01007387 */ /* 0x000fe80000100a00 */
[----:B------:R-:W-:Y:S04]  /*5c850*/  STL.64 [R1+0x3c0], R12 ;  /* 0x0003c00c01007387 */ /* 0x000fe80000100a00 */
[----:B------:R1:W-:Y:S02]  /*5c860*/  STL.64 [R1+0x3c8], R14 ;  /* 0x0003c80e01007387 */ /* 0x0003e40000100a00 */
[-C--:B-1----:R-:W-:Y:S02]  /*5c870*/  HMMA.1688.F32.TF32 R12, R208, R20.reuse, R228 ;  /* 0x00000014d00c723c */ /* 0x082fe400000810e4 */
[----:B------:R-:W-:Y:S04]  /*5c880*/  STL.64 [R1+0x4d0], R8 ;  /* 0x0004d00801007387 */ /* 0x000fe80000100a00 */
[----:B------:R-:W-:Y:S02]  /*5c890*/  STL.64 [R1+0x4d8], R10 ;  /* 0x0004d80a01007387 */ /* 0x000fe40000100a00 */
[----:B------:R-:W-:Y:S11]  /*5c8a0*/  HMMA.1688.F32.TF32 R4, R212, R20, R4 ;  /* 0x00000014d404723c */ /* 0x000ff60000081004 */
[----:B------:R-:W-:Y:S04]  /*5c8b0*/  @!UPT UIADD3 URZ, URZ, URZ, URZ ;  /* 0x0000003f3f3ff290 */ /* 0x000fe8000fffe03f */
[----:B------:R-:W-:Y:S01]  /*5c8c0*/  STL [R1+0x44], R13 ;  /* 0x0000440d01007387 */ /* 0x000fe20000100800 */
[----:B------:R-:W-:-:S03]  /*5c8d0*/  IMAD.MOV.U32 R51, RZ, RZ, R12 ;  /* 0x000000ffff337224 */ /* 0x000fc600078e000c */
[----:B------:R1:W-:Y:S04]  /*5c8e0*/  STL.64 [R1+0x48], R14 ;  /* 0x0000480e01007387 */ /* 0x0003e80000100a00 */
[----:B------:R-:W4:Y:S01]  /*5c8f0*/  LDL.LU.64 R88, [R1+0x8c0] ;  /* 0x0008c00001587983 */ /* 0x000f220000300a00 */
[-C--:B-1----:R-:W-:Y:S08]  /*5c900*/  HMMA.1688.F32.TF32 R12, R184, R20.reuse, R216 ;  /* 0x00000014b80c723c */ /* 0x082ff000000810d8 */
[-C--:B---3--:R-:W-:Y:S08]  /*5c910*/  HMMA.1688.F32.TF32 R72, R204, R20.reuse, R16 ;  /* 0x00000014cc48723c */ /* 0x088ff00000081010 */
[-C--:B------:R-:W-:Y:S11]  /*5c920*/  HMMA.1688.F32.TF32 R16, R188, R20.reuse, R220 ;  /* 0x00000014bc10723c */ /* 0x080ff600000810dc */
[----:B------:R-:W-:Y:S11]  /*5c930*/  @!UPT UIADD3 URZ, URZ, URZ, URZ ;  /* 0x0000003f3f3ff290 */ /* 0x000ff6000fffe03f */
[----:B------:R-:W-:Y:S01]  /*5c940*/  @!UPT UIADD3 URZ, URZ, URZ, URZ ;  /* 0x0000003f3f3ff290 */ /* 0x000fe2000fffe03f */
[----:B------:R-:W-:Y:S04]  /*5c950*/  STL.64 [R1+0x220], R16 ;  /* 0x0002201001007387 */ /* 0x000fe80000100a00 */
[----:B------:R-:W-:Y:S04]  /*5c960*/  STL.64 [R1+0x228], R18 ;  /* 0x0002281201007387 */ /* 0x000fe80000100a00 */
[----:B------:R-:W4:Y:S04]  /*5c970*/  LDL.LU.64 R90, [R1+0x8c8] ;  /* 0x0008c800015a7983 */ /* 0x000f280000300a00 */
[----:B------:R1:W-:Y:S04]  /*5c980*/  STL.64 [R1+0x3a0], R12 ;  /* 0x0003a00c01007387 */ /* 0x0003e80000100a00 */
        /* <DEDUP_REMOVED lines=9> */
[----:B------:R-:W-:Y:S04]  /*5ca20*/  STL.64 [R1+0x490], R4 ;  /* 0x0004900401007387 */ /* 0x000fe80000100a00 */
[----:B------:R4:W-:Y:S04]  /*5ca30*/  STL.64 [R1+0x498], R6 ;  /* 0x0004980601007387 */ /* 0x0009e80000100a00 */
[----:B-1----:R-:W4:Y:S04]  /*5ca40*/  LDL.LU.64 R12, [R1+0x870] ;  /* 0x00087000010c7983 */ /* 0x002f280000300a00 */
[----:B---3--:R-:W3:Y:S01]  /*5ca50*/  LDL.LU.64 R14, [R1+0x878] ;  /* 0x00087800010e7983 */ /* 0x008ee20000300a00 */
[-C--:B--2---:R-:W-:Y:S03]  /*5ca60*/  HMMA.1688.F32.TF32 R8, R196, R20.reuse, R44 ;  /* 0x00000014c408723c */ /* 0x084fe6000008102c */
[----:B------:R-:W2:Y:S04]  /*5ca70*/  LDL.LU.64 R120, [R1+0x860] ;  /* 0x0008600001787983 */ /* 0x000ea80000300a00 */
[----:B------:R-:W2:Y:S04]  /*5ca80*/  LDL.LU.64 R122, [R1+0x868] ;  /* 0x00086800017a7983 */ /* 0x000ea80000300a00 */
[----:B------:R-:W2:Y:S04]  /*5ca90*/  LDL.LU.64 R44, [R1+0x850] ;  /* 0x00085000012c7983 */ /* 0x000ea80000300a00 */
[----:B------:R-:W2:Y:S04]  /*5caa0*/  LDL.LU.64 R46, [R1+0x858] ;  /* 0x00085800012e7983 */ /* 0x000ea80000300a00 */
[----:B------:R-:W2:Y:S04]  /*5cab0*/  LDL.LU.64 R60, [R1+0x840] ;  /* 0x00084000013c7983 */ /* 0x000ea80000300a00 */
[----:B------:R-:W2:Y:S04]  /*5cac0*/  LDL.LU.64 R62, [R1+0x848] ;  /* 0x00084800013e7983 */ /* 0x000ea80000300a00 */
[----:B------:R-:W2:Y:S01]  /*5cad0*/  LDL.LU.64 R36, [R1+0x830] ;  /* 0x0008300001247983 */ /* 0x000ea20000300a00 */
[-C--:B------:R-:W-:Y:S03]  /*5cae0*/  HMMA.1688.F32.TF32 R76, R192, R20.reuse, R68 ;  /* 0x00000014c04c723c */ /* 0x080fe60000081044 */
[----:B------:R-:W2:Y:S04]  /*5caf0*/  LDL.LU.64 R38, [R1+0x838] ;  /* 0x0008380001267983 */ /* 0x000ea80000300a00 */
[----:B------:R-:W2:Y:S01]  /*5cb00*/  LDL.LU.64 R16, [R1+0x820] ;  /* 0x0008200001107983 */ /* 0x000ea20000300a00 */
[----:B------:R-:W-:Y:S03]  /*5cb10*/  HMMA.1688.F32.TF32 R68, R200, R20, R28 ;  /* 0x00000014c844723c */ /* 0x000fe6000008101c */
[----:B------:R-:W2:Y:S04]  /*5cb20*/  LDL.LU.64 R18, [R1+0x828] ;  /* 0x0008280001127983 */ /* 0x000ea80000300a00 */
[----:B------:R-:W2:Y:S04]  /*5cb30*/  LDL.LU.64 R144, [R1+0x810] ;  /* 0x0008100001907983 */ /* 0x000ea80000300a00 */
[----:B------:R-:W2:Y:S04]  /*5cb40*/  LDL.LU.64 R146, [R1+0x818] ;  /* 0x0008180001927983 */ /* 0x000ea80000300a00 */
[----:B------:R-:W2:Y:S04]  /*5cb50*/  LDL.LU.64 R28, [R1+0x7e0] ;  /* 0x0007e000011c7983 */ /* 0x000ea80000300a00 */
[----:B------:R-:W2:Y:S04]  /*5cb60*/  LDL.LU.64 R30, [R1+0x7e8] ;  /* 0x0007e800011e7983 */ /* 0x000ea80000300a00 */
[----:B------:R-:W2:Y:S01]  /*5cb70*/  LDL.LU R251, [R1+0x4234] ;  /* 0x0042340001fb7983 */ /* 0x000ea20000300800 */
[C---:B----4-:R-:W-:Y:S08]  /*5cb80*/  HMMA.1688.F32.TF32 R88, R192.reuse, R116, R88 ;  /* 0x00000074c058723c */ /* 0x050ff00000081058 */
[C---:B------:R-:W-:Y:S01]  /*5cb90*/  HMMA.1688.F32.TF32 R92, R192.reuse, R112, R24 ;  /* 0x00000070c05c723c */ /* 0x040fe20000081018 */
[----:B------:R-:W4:Y:S04]  /*5cba0*/  LDL.LU.64 R24, [R1+0x7d0] ;  /* 0x0007d00001187983 */ /* 0x000f280000300a00 */
[----:B------:R-:W4:Y:S03]  /*5cbb0*/  LDL.LU.64 R26, [R1+0x7d8] ;  /* 0x0007d800011a7983 */ /* 0x000f260000300a00 */
[C---:B------:R-:W-:Y:S01]  /*5cbc0*/  HMMA.1688.F32.TF32 R4, R192.reuse, R108, R84 ;  /* 0x0000006cc004723c */ /* 0x040fe20000081054 */
[----:B------:R-:W4:Y:S04]  /*5cbd0*/  LDL.LU.64 R140, [R1+0x7c0] ;  /* 0x0007c000018c7983 */ /* 0x000f280000300a00 */
[----:B------:R-:W4:Y:S03]  /*5cbe0*/  LDL.LU.64 R142, [R1+0x7c8] ;  /* 0x0007c800018e7983 */ /* 0x000f260000300a00 */
[C---:B------:R-:W-:Y:S08]  /*5cbf0*/  HMMA.1688.F32.TF32 R80, R192.reuse, R104, R80 ;  /* 0x00000068c050723c */ /* 0x040ff00000081050 */
[C---:B------:R-:W-:Y:S01]  /*5cc00*/  HMMA.1688.F32.TF32 R84, R192.reuse, R100, R64 ;  /* 0x00000064c054723c */ /* 0x040fe20000081040 */
[----:B------:R-:W4:Y:S04]  /*5cc10*/  LDL.LU.64 R64, [R1+0x7b0] ;  /* 0x0007b00001407983 */ /* 0x000f280000300a00 */
[----:B------:R-:W4:Y:S03]  /*5cc20*/  LDL.LU.64 R66, [R1+0x7b8] ;  /* 0x0007b80001427983 */ /* 0x000f260000300a00 */
[----:B---3--:R-:W-:Y:S01]  /*5cc30*/  HMMA.1688.F32.TF32 R192, R192, R96, R12 ;  /* 0x00000060c0c0723c */ /* 0x008fe2000008100c */
[----:B------:R-:W3:Y:S04]  /*5cc40*/  LDL.LU.64 R12, [R1+0x7a0] ;  /* 0x0007a000010c7983 */ /* 0x000ee80000300a00 */
[----:B------:R-:W3:Y:S03]  /*5cc50*/  LDL.LU.64 R14, [R1+0x7a8] ;  /* 0x0007a800010e7983 */ /* 0x000ee60000300a00 */
[C---:B--2---:R-:W-:Y:S08]  /*5cc60*/  HMMA.1688.F32.TF32 R136, R196.reuse, R116, R120 ;  /* 0x00000074c488723c */ /* 0x044ff00000081078 */
[C---:B------:R-:W-:Y:S01]  /*5cc70*/  HMMA.1688.F32.TF32 R124, R196.reuse, R112, R44 ;  /* 0x00000070c47c723c */ /* 0x040fe2000008102c */
[----:B------:R-:W2:Y:S04]  /*5cc80*/  LDL.LU.64 R44, [R1+0x790] ;  /* 0x00079000012c7983 */ /* 0x000ea80000300a00 */
[----:B------:R-:W2:Y:S03]  /*5cc90*/  LDL.LU.64 R46, [R1+0x798] ;  /* 0x00079800012e7983 */ /* 0x000ea60000300a00 */
        /* <DEDUP_REMOVED lines=9> */
[----:B------:R-:W-:Y:S08]  /*5cd30*/  HMMA.1688.F32.TF32 R196, R196, R96, R144 ;  /* 0x00000060c4c4723c */ /* 0x000ff00000081090 */
[C---:B------:R-:W-:Y:S01]  /*5cd40*/  HMMA.1688.F32.TF32 R148, R200.reuse, R116, R28 ;  /* 0x00000074c894723c */ /* 0x040fe2000008101c */
[----:B------:R-:W2:Y:S04]  /*5cd50*/  LDL.LU.64 R28, [R1+0x730] ;  /* 0x00073000011c7983 */ /* 0x000ea80000300a00 */
[----:B------:R-:W2:Y:S03]  /*5cd60*/  LDL.LU.64 R30, [R1+0x738] ;  /* 0x00073800011e7983 */ /* 0x000ea60000300a00 */
[C---:B----4-:R-:W-:Y:S01]  /*5cd70*/  HMMA.1688.F32.TF32 R156, R200.reuse, R112, R24 ;  /* 0x00000070c89c723c */ /* 0x050fe20000081018 */
[----:B------:R-:W4:Y:S04]  /*5cd80*/  LDL.LU.64 R24, [R1+0x720] ;  /* 0x0007200001187983 */ /* 0x000f280000300a00 */
[----:B------:R-:W4:Y:S03]  /*5cd90*/  LDL.LU.64 R26, [R1+0x728] ;  /* 0x00072800011a7983 */ /* 0x000f260000300a00 */
[C---:B---3--:R-:W-:Y:S01]  /*5cda0*/  HMMA.1688.F32.TF32 R144, R200.reuse, R100, R12 ;  /* 0x00000064c890723c */ /* 0x048fe2000008100c */
[----:B------:R-:W3:Y:S04]  /*5cdb0*/  LDL.LU.64 R12, [R1+0x700] ;  /* 0x00070000010c7983 */ /* 0x000ee80000300a00 */
[----:B------:R-:W3:Y:S03]  /*5cdc0*/  LDL.LU.64 R14, [R1+0x708] ;  /* 0x00070800010e7983 */ /* 0x000ee60000300a00 */
[C---:B------:R-:W-:Y:S08]  /*5cdd0*/  HMMA.1688.F32.TF32 R152, R200.reuse, R108, R140 ;  /* 0x0000006cc898723c */ /* 0x040ff0000008108c */
[C---:B------:R-:W-:Y:S08]  /*5cde0*/  HMMA.1688.F32.TF32 R140, R200.reuse, R104, R64 ;  /* 0x00000068c88c723c */ /* 0x040ff00000081040 */
[----:B--2---:R-:W-:Y:S01]  /*5cdf0*/  HMMA.1688.F32.TF32 R200, R200, R96, R44 ;  /* 0x00000060c8c8723c */ /* 0x004fe2000008102c */
[----:B------:R-:W2:Y:S04]  /*5ce00*/  LDL.LU.64 R44, [R1+0x6c0] ;  /* 0x0006c000012c7983 */ /* 0x000ea80000300a00 */
[----:B------:R-:W2:Y:S03]  /*5ce10*/  LDL.LU.64 R46, [R1+0x6c8] ;  /* 0x0006c800012e7983 */ /* 0x000ea60000300a00 */
[C---:B------:R-:W-:Y:S08]  /*5ce20*/  HMMA.1688.F32.TF32 R164, R204.reuse, R112, R36 ;  /* 0x00000070cca4723c */ /* 0x040ff00000081024 */
[C---:B------:R-:W-:Y:S01]  /*5ce30*/  HMMA.1688.F32.TF32 R160, R204.reuse, R108, R16 ;  /* 0x0000006ccca0723c */ /* 0x040fe20000081010 */
[----:B------:R-:W2:Y:S04]  /*5ce40*/  LDL.LU.64 R16, [R1+0x6b0] ;  /* 0x0006b00001107983 */ /* 0x000ea80000300a00 */
[----:B------:R-:W2:Y:S04]  /*5ce50*/  LDL.LU.64 R18, [R1+0x6b8] ;  /* 0x0006b80001127983 */ /* 0x000ea80000300a00 */
[----:B------:R-:W2:Y:S04]  /*5ce60*/  LDL.LU.64 R36, [R1+0x680] ;  /* 0x0006800001247983 */ /* 0x000ea80000300a00 */
[----:B------:R-:W2:Y:S01]  /*5ce70*/  LDL.LU.64 R38, [R1+0x688] ;  /* 0x0006880001267983 */ /* 0x000ea20000300a00 */
[C---:B------:R-:W-:Y:S03]  /*5ce80*/  HMMA.1688.F32.TF32 R168, R204.reuse, R104, R28 ;  /* 0x00000068cca8723c */ /* 0x040fe6000008101c */
[----:B------:R-:W2:Y:S04]  /*5ce90*/  LDL.LU.64 R28, [R1+0x620] ;  /* 0x00062000011c7983 */ /* 0x000ea80000300a00 */
[----:B------:R-:W2:Y:S01]  /*5cea0*/  LDL.LU.64 R30, [R1+0x628] ;  /* 0x00062800011e7983 */ /* 0x000ea20000300a00 */
[C---:B----4-:R-:W-:Y:S03]  /*5ceb0*/  HMMA.1688.F32.TF32 R172, R204.reuse, R100, R24 ;  /* 0x00000064ccac723c */ /* 0x050fe60000081018 */
[----:B------:R-:W4:Y:S04]  /*5cec0*/  LDL.LU.64 R24, [R1+0x30] ;  /* 0x0000300001187983 */ /* 0x000f280000300a00 */
[----:B------:R-:W4:Y:S01]  /*5ced0*/  LDL.LU.64 R26, [R1+0x38] ;  /* 0x00003800011a7983 */ /* 0x000f220000300a00 */
[C---:B---3--:R-:W-:Y:S03]  /*5cee0*/  HMMA.1688.F32.TF32 R228, R204.reuse, R96, R12 ;  /* 0x00000060cce4723c */ /* 0x048fe6000008100c */
[----:B------:R-:W3:Y:S04]  /*5cef0*/  LDL.LU.64 R12, [R1+0x20] ;  /* 0x00002000010c7983 */ /* 0x000ee80000300a00 */
[----:B------:R-:W3:Y:S01]  /*5cf00*/  LDL.LU.64 R14, [R1+0x28] ;  /* 0x00002800010e7983 */ /* 0x000ee20000300a00 */
[-C--:B------:R-:W-:Y:S08]  /*5cf10*/  HMMA.1688.F32.TF32 R216, R204, R116.reuse, R60 ;  /* 0x00000074ccd8723c */ /* 0x080ff0000008103c */
[C---:B--2---:R-:W-:Y:S08]  /*5cf20*/  HMMA.1688.F32.TF32 R224, R208.reuse, R116, R44 ;  /* 0x00000074d0e0723c */ /* 0x044ff0000008102c */
[C---:B------:R-:W-:Y:S08]  /*5cf30*/  HMMA.1688.F32.TF32 R232, R208.reuse, R108, R232 ;  /* 0x0000006cd0e8723c */ /* 0x040ff000000810e8 */
[C---:B------:R-:W-:Y:S07]  /*5cf40*/  HMMA.1688.F32.TF32 R204, R208.reuse, R112, R16 ;  /* 0x00000070d0cc723c */ /* 0x040fee0000081010 */
[----:B------:R-:W-:Y:S04]  /*5cf50*/  STL [R1+0x4150], R224 ;  /* 0x004150e001007387 */ /* 0x000fe80000100800 */
[----:B------:R-:W-:Y:S04]  /*5cf60*/  STL [R1+0x414c], R225 ;  /* 0x00414ce101007387 */ /* 0x000fe80000100800 */
[----:B------:R-:W-:Y:S04]  /*5cf70*/  STL [R1+0x4148], R226 ;  /* 0x004148e201007387 */ /* 0x000fe80000100800 */
[----:B------:R-:W-:Y:S04]  /*5cf80*/  STL [R1+0x4144], R227 ;  /* 0x004144e301007387 */ /* 0x000fe80000100800 */
[----:B------:R-:W2:Y:S04]  /*5cf90*/  LDL.LU.64 R16, [R1+0x10] ;  /* 0x0000100001107983 */ /* 0x000ea80000300a00 */
[----:B------:R-:W2:Y:S04]  /*5cfa0*/  LDL.LU.64 R18, [R1+0x18] ;  /* 0x0000180001127983 */ /* 0x000ea80000300a00 */
[----:B------:R-:W-:Y:S04]  /*5cfb0*/  STL [R1+0x4160], R204 ;  /* 0x004160cc01007387 */ /* 0x000fe80000100800 */
[----:B------:R1:W-:Y:S04]  /*5cfc0*/  STL [R1+0x415c], R205 ;  /* 0x00415ccd01007387 */ /* 0x0003e80000100800 */
[----:B------:R1:W-:Y:S04]  /*5cfd0*/  STL [R1+0x4158], R206 ;  /* 0x004158ce01007387 */ /* 0x0003e80000100800 */
[----:B------:R1:W-:Y:S01]  /*5cfe0*/  STL [R1+0x4154], R207 ;  /* 0x004154cf01007387 */ /* 0x0003e20000100800 */
[C---:B------:R-:W-:Y:S03]  /*5cff0*/  HMMA.1688.F32.TF32 R220, R208.reuse, R100, R36 ;  /* 0x00000064d0dc723c */ /* 0x040fe60000081024 */
[----:B------:R1:W-:Y:S04]  /*5d000*/  STL [R1+0x416c], R232 ;  /* 0x00416ce801007387 */ /* 0x0003e80000100800 */
[----:B------:R1:W-:Y:S04]  /*5d010*/  STL [R1+0x4168], R233 ;  /* 0x004168e901007387 */ /* 0x0003e80000100800 */
[----:B------:R1:W-:Y:S04]  /*5d020*/  STL [R1+0x4164], R234 ;  /* 0x004164ea01007387 */ /* 0x0003e80000100800 */
[----:B------:R1:W-:Y:S04]  /*5d030*/  STL [R1+0x4140], R235 ;  /* 0x004140eb01007387 */ /* 0x0003e80000100800 */
[----:B------:R-:W2:Y:S04]  /*5d040*/  LDL.LU.64 R36, [R1+0x2a0] ;  /* 0x0002a00001247983 */ /* 0x000ea80000300a00 */
[----:B------:R-:W2:Y:S01]  /*5d050*/  LDL.LU.64 R38, [R1+0x2a8] ;  /* 0x0002a80001267983 */ /* 0x000ea20000300a00 */
[C---:B------:R-:W-:Y:S08]  /*5d060*/  HMMA.1688.F32.TF32 R236, R208.reuse, R104, R236 ;  /* 0x00000068d0ec723c */ /* 0x040ff000000810ec */
[----:B------:R-:W-:Y:S08]  /*5d070*/  HMMA.1688.F32.TF32 R208, R208, R96, R28 ;  /* 0x00000060d0d0723c */ /* 0x000ff0000008101c */
[C---:B----4-:R-:W-:Y:S08]  /*5d080*/  HMMA.1688.F32.TF32 R24, R188.reuse, R116, R24 ;  /* 0x00000074bc18723c */ /* 0x050ff00000081018 */
[----:B---3--:R-:W-:Y:S11]  /*5d090*/  HMMA.1688.F32.TF32 R12, R188, R112, R12 ;  /* 0x00000070bc0c723c */ /* 0x008ff6000008100c */
[----:B------:R-:W-:Y:S05]  /*5d0a0*/  @!UPT UIADD3 URZ, URZ, URZ, URZ ;  /* 0x0000003f3f3ff290 */ /* 0x000fea000fffe03f */
[----:B-1----:R-:W-:Y:S02]  /*5d0b0*/  IMAD.MOV.U32 R205, RZ, RZ, R24 ;  /* 0x000000ffffcd7224 */ /* 0x002fe400078e0018 */
[----:B------:R-:W-:Y:S02]  /*5d0c0*/  IMAD.MOV.U32 R206, RZ, RZ, R25 ;  /* 0x000000ffffce7224 */ /* 0x000fe400078e0019 */
[----:B------:R-:W-:Y:S02]  /*5d0d0*/  IMAD.MOV.U32 R207, RZ, RZ, R26 ;  /* 0x000000ffffcf7224 */ /* 0x000fe400078e001a */
[----:B------:R-:W-:Y:S02]  /*5d0e0*/  IMAD.MOV.U32 R224, RZ, RZ, R27 ;  /* 0x000000ffffe07224 */ /* 0x000fe400078e001b */
[----:B------:R-:W-:Y:S02]  /*5d0f0*/  IMAD.MOV.U32 R232, RZ, RZ, R12 ;  /* 0x000000ffffe87224 */ /* 0x000fe400078e000c */
[----:B------:R-:W-:-:S02]  /*5d100*/  IMAD.MOV.U32 R233, RZ, RZ, R13 ;  /* 0x000000ffffe97224 */ /* 0x000fc400078e000d */
[----:B------:R-:W-:Y:S01]  /*5d110*/  IMAD.MOV.U32 R234, RZ, RZ, R14 ;  /* 0x000000ffffea7224 */ /* 0x000fe200078e000e */
[----:B------:R-:W3:Y:S01]  /*5d120*/  LDL.LU.64 R12, [R1+0x2f0] ;  /* 0x0002f000010c7983 */ /* 0x000ee20000300a00 */
[----:B------:R-:W-:-:S03]  /*5d130*/  IMAD.MOV.U32 R204, RZ, RZ, R15 ;  /* 0x000000ffffcc7224 */ /* 0x000fc600078e000f */
[----:B------:R-:W3:Y:S04]  /*5d140*/  LDL.LU.64 R14, [R1+0x2f8] ;  /* 0x0002f800010e7983 */ /* 0x000ee80000300a00 */
[----:B------:R-:W4:Y:S04]  /*5d150*/  LDL.LU.64 R28, [R1+0x4c0] ;  /* 0x0004c000011c7983 */ /* 0x000f280000300a00 */
[----:B------:R-:W4:Y:S04]  /*5d160*/  LDL.LU.64 R30, [R1+0x4c8] ;  /* 0x0004c800011e7983 */ /* 0x000f280000300a00 */
[----:B------:R-:W4:Y:S04]  /*5d170*/  LDL.LU.64 R24, [R1+0x440] ;  /* 0x0004400001187983 */ /* 0x000f280000300a00 */
[----:B------:R-:W4:Y:S01]  /*5d180*/  LDL.LU.64 R26, [R1+0x448] ;  /* 0x00044800011a7983 */ /* 0x000f220000300a00 */
[----:B--2---:R-:W-:Y:S08]  /*5d190*/  HMMA.1688.F32.TF32 R16, R188, R108, R16 ;  /* 0x0000006cbc10723c */ /* 0x004ff00000081010 */
[----:B------:R-:W-:Y:S11]  /*5d1a0*/  HMMA.1688.F32.TF32 R36, R184, R116, R36 ;  /* 0x00000074b824723c */ /* 0x000ff60000081024 */
[----:B------:R-:W-:Y:S05]  /*5d1b0*/  @!UPT UIADD3 URZ, URZ, URZ, URZ ;  /* 0x0000003f3f3ff290 */ /* 0x000fea000fffe03f */
[----:B------:R-:W-:Y:S02]  /*5d1c0*/  IMAD.MOV.U32 R225, RZ, RZ, R16 ;  /* 0x000000ffffe17224 */ /* 0x000fe400078e0010 */
[----:B------:R-:W-:Y:S02]  /*5d1d0*/  IMAD.MOV.U32 R226, RZ, RZ, R17 ;  /* 0x000000ffffe27224 */ /* 0x000fe400078e0011 */
[----:B------:R-:W-:Y:S01]  /*5d1e0*/  IMAD.MOV.U32 R227, RZ, RZ, R18 ;  /* 0x000000ffffe37224 */ /* 0x000fe200078e0012 */
[----:B------:R-:W2:Y:S01]  /*5d1f0*/  LDL.LU.64 R16, [R1+0x410] ;  /* 0x0004100001107983 */ /* 0x000ea20000300a00 */
[----:B------:R-:W-:-:S03]  /*5d200*/  IMAD.MOV.U32 R235, RZ, RZ, R19 ;  /* 0x000000ffffeb7224 */ /* 0x000fc600078e0013 */
[----:B------:R-:W2:Y:S04]  /*5d210*/  LDL.LU.64 R18, [R1+0x418] ;  /* 0x0004180001127983 */ /* 0x000ea80000300a00 */
[----:B------:R-:W-:Y:S04]  /*5d220*/  STL.64 [R1+0x2a0], R36 ;  /* 0x0002a02401007387 */ /* 0x000fe80000100a00 */
[----:B------:R-:W-:Y:S01]  /*5d230*/  STL.64 [R1+0x2a8], R38 ;  /* 0x0002a82601007387 */ /* 0x000fe20000100a00 */
[C---:B---3--:R-:W-:Y:S08]  /*5d240*/  HMMA.1688.F32.TF32 R12, R184.reuse, R112, R12 ;  /* 0x00000070b80c723c */ /* 0x048ff0000008100c */
[C---:B----4-:R-:W-:Y:S08]  /*5d250*/  HMMA.1688.F32.TF32 R28, R184.reuse, R108, R28 ;  /* 0x0000006cb81c723c */ /* 0x050ff0000008101c */
[----:B------:R-:W-:Y:S07]  /*5d260*/  HMMA.1688.F32.TF32 R24, R184, R104, R24 ;  /* 0x00000068b818723c */ /* 0x000fee0000081018 */
[----:B------:R1:W-:Y:S01]  /*5d270*/  STL.64 [R1+0x2f0], R12 ;  /* 0x0002f00c01007387 */ /* 0x0003e20000100a00 */
[----:B------:R-:W-:-:S02]  /*5d280*/  IMAD.MOV.U32 R180, RZ, RZ, R14 ;  /* 0x000000ffffb47224 */ /* 0x000fc400078e000e */
[----:B------:R-:W-:Y:S01]  /*5d290*/  IMAD.MOV.U32 R181, RZ, RZ, R15 ;  /* 0x000000ffffb57224 */ /* 0x000fe200078e000f */
[----:B-1----:R-:W3:Y:S04]  /*5d2a0*/  LDL.LU.64 R12, [R1+0x400] ;  /* 0x00040000010c7983 */ /* 0x002ee80000300a00 */
[----:B------:R-:W3:Y:S04]  /*5d2b0*/  LDL.LU.64 R14, [R1+0x408] ;  /* 0x00040800010e7983 */ /* 0x000ee80000300a00 */
[----:B------:R1:W-:Y:S04]  /*5d2c0*/  STL [R1+0x410c], R181 ;  /* 0x00410cb501007387 */ /* 0x0003e80000100800 */
[----:B------:R4:W-:Y:S04]  /*5d2d0*/  STL [R1+0x4108], R180 ;  /* 0x004108b401007387 */ /* 0x0009e80000100800 */
[----:B------:R4:W-:Y:S01]  /*5d2e0*/  STL.64 [R1+0x2e0], R28 ;  /* 0x0002e01c01007387 */ /* 0x0009e20000100a00 */
[----:B-1----:R-:W-:-:S03]  /*5d2f0*/  IMAD.MOV.U32 R181, RZ, RZ, R26 ;  /* 0x000000ffffb57224 */ /* 0x002fc600078e001a */
[----:B------:R1:W-:Y:S01]  /*5d300*/  STL.64 [R1+0x2e8], R30 ;  /* 0x0002e81e01007387 */ /* 0x0003e20000100a00 */
[----:B----4-:R-:W-:-:S03]  /*5d310*/  IMAD.MOV.U32 R180, RZ, RZ, R27 ;  /* 0x000000ffffb47224 */ /* 0x010fc600078e001b */
[----:B------:R4:W-:Y:S04]  /*5d320*/  STL.64 [R1+0x2d0], R24 ;  /* 0x0002d01801007387 */ /* 0x0009e80000100a00 */
[----:B------:R-:W3:Y:S04]  /*5d330*/  LDL.LU.64 R28, [R1+0x210] ;  /* 0x00021000011c7983 */ /* 0x000ee80000300a00 */
[----:B-1----:R-:W3:Y:S04]  /*5d340*/  LDL.LU.64 R30, [R1+0x218] ;  /* 0x00021800011e7983 */ /* 0x002ee80000300a00 */
[----:B------:R-:W-:Y:S04]  /*5d350*/  STL [R1+0x4114], R180 ;  /* 0x004114b401007387 */ /* 0x000fe80000100800 */
[----:B------:R-:W-:Y:S04]  /*5d360*/  STL [R1+0x4110], R181 ;  /* 0x004110b501007387 */ /* 0x000fe80000100800 */
[----:B----4-:R-:W4:Y:S04]  /*5d370*/  LDL.LU.64 R24, [R1+0x200] ;  /* 0x0002000001187983 */ /* 0x010f280000300a00 */
[----:B------:R-:W4:Y:S01]  /*5d380*/  LDL.LU.64 R26, [R1+0x208] ;  /* 0x00020800011a7983 */ /* 0x000f220000300a00 */
[----:B--2---:R-:W-:Y:S11]  /*5d390*/  HMMA.1688.F32.TF32 R16, R184, R100, R16 ;  /* 0x00000064b810723c */ /* 0x004ff60000081010 */
[----:B------:R-:W-:Y:S11]  /*5d3a0*/  @!UPT UIADD3 URZ, URZ, URZ, URZ ;  /* 0x0000003f3f3ff290 */ /* 0x000ff6000fffe03f */
[----:B------:R-:W-:Y:S01]  /*5d3b0*/  @!UPT UIADD3 URZ, URZ, URZ, URZ ;  /* 0x0000003f3f3ff290 */ /* 0x000fe2000fffe03f */
[----:B------:R1:W-:Y:S04]  /*5d3c0*/  STL.64 [R1+0x2c0], R16 ;  /* 0x0002c01001007387 */ /* 0x0003e80000100a00 */
[----:B------:R2:W-:Y:S04]  /*5d3d0*/  STL.64 [R1+0x2c8], R18 ;  /* 0x0002c81201007387 */ /* 0x0005e80000100a00 */
[----:B-1----:R-:W4:Y:S04]  /*5d3e0*/  LDL.LU.64 R16, [R1+0x1f0] ;  /* 0x0001f00001107983 */ /* 0x002f280000300a00 */
[----:B--2---:R-:W2:Y:S01]  /*5d3f0*/  LDL.LU.64 R18, [R1+0x1f8] ;  /* 0x0001f80001127983 */ /* 0x004ea20000300a00 */
[----:B------:R-:W-:-:S02]  /*5d400*/  IMAD.MOV.U32 R44, RZ, RZ, R252 ;  /* 0x000000ffff2c7224 */ /* 0x000fc400078e00fc */
[----:B------:R-:W-:Y:S02]  /*5d410*/  IMAD.MOV.U32 R45, RZ, RZ, R34 ;  /* 0x000000ffff2d7224 */ /* 0x000fe400078e0022 */
[----:B------:R-:W-:Y:S02]  /*5d420*/  IMAD.MOV.U32 R46, RZ, RZ, R58 ;  /* 0x000000ffff2e7224 */ /* 0x000fe400078e003a */
[----:B------:R-:W-:Y:S01]  /*5d430*/  IMAD.MOV.U32 R47, RZ, RZ, R55 ;  /* 0x000000ffff2f7224 */ /* 0x000fe200078e0037 */
[----:B---3--:R-:W-:Y:S08]  /*5d440*/  HMMA.1688.F32.TF32 R12, R184, R96, R12 ;  /* 0x00000060b80c723c */ /* 0x008ff0000008100c */
[C---:B------:R-:W-:Y:S11]  /*5d450*/  HMMA.1688.F32.TF32 R28, R212.reuse, R116, R28 ;  /* 0x00000074d41c723c */ /* 0x040ff6000008101c */
[----:B------:R-:W-:Y:S05]  /*5d460*/  @!UPT UIADD3 URZ, URZ, URZ, URZ ;  /* 0x0000003f3f3ff290 */ /* 0x000fea000fffe03f */
[----:B------:R-:W-:Y:S02]  /*5d470*/  IMAD.MOV.U32 R56, RZ, RZ, R12 ;  /* 0x000000ffff387224 */ /* 0x000fe400078e000c */
[----:B------:R-:W-:Y:S02]  /*5d480*/  IMAD.MOV.U32 R57, RZ, RZ, R13 ;  /* 0x000000ffff397224 */ /* 0x000fe400078e000d */
[----:B------:R-:W-:Y:S01]  /*5d490*/  IMAD.MOV.U32 R52, RZ, RZ, R14 ;  /* 0x000000ffff347224 */ /* 0x000fe200078e000e */
[----:B------:R-:W3:Y:S01]  /*5d4a0*/  LDL.LU.64 R12, [R1+0x1d0] ;  /* 0x0001d000010c7983 */ /* 0x000ee20000300a00 */
[----:B----4-:R-:W-:Y:S01]  /*5d4b0*/  HMMA.1688.F32.TF32 R24, R212, R112, R24 ;  /* 0x00000070d418723c */ /* 0x010fe20000081018 */
[----:B------:R-:W-:Y:S02]  /*5d4c0*/  IMAD.MOV.U32 R53, RZ, RZ, R15 ;  /* 0x000000ffff357224 */ /* 0x000fe400078e000f */
[----:B------:R-:W3:Y:S04]  /*5d4d0*/  LDL.LU.64 R14, [R1+0x1d8] ;  /* 0x0001d800010e7983 */ /* 0x000ee80000300a00 */
[----:B------:R-:W-:Y:S01]  /*5d4e0*/  STL [R1+0x4124], R53 ;  /* 0x0041243501007387 */ /* 0x000fe20000100800 */
[----:B------:R-:W-:-:S02]  /*5d4f0*/  IMAD.MOV.U32 R116, RZ, RZ, R31 ;  /* 0x000000ffff747224 */ /* 0x000fc400078e001f */
[----:B------:R-:W-:Y:S01]  /*5d500*/  IMAD.MOV.U32 R117, RZ, RZ, R30 ;  /* 0x000000ffff757224 */ /* 0x000fe200078e001e */
[----:B------:R-:W-:Y:S01]  /*5d510*/  STL [R1+0x4120], R52 ;  /* 0x0041203401007387 */ /* 0x000fe20000100800 */
[----:B------:R-:W-:Y:S02]  /*5d520*/  IMAD.MOV.U32 R176, RZ, RZ, R29 ;  /* 0x000000ffffb07224 */ /* 0x000fe400078e001d */
[----:B------:R-:W-:Y:S01]  /*5d530*/  IMAD.MOV.U32 R177, RZ, RZ, R28 ;  /* 0x000000ffffb17224 */ /* 0x000fe200078e001c */
[----:B------:R1:W-:Y:S04]  /*5d540*/  STL [R1+0x411c], R57 ;  /* 0x00411c3901007387 */ /* 0x0003e80000100800 */
[----:B------:R4:W-:Y:S04]  /*5d550*/  STL [R1+0x4118], R56 ;  /* 0x0041183801007387 */ /* 0x0009e80000100800 */
[----:B------:R-:W-:Y:S01]  /*5d560*/  STL [R1+0x4134], R116 ;  /* 0x0041347401007387 */ /* 0x000fe20000100800 */
[----:B-1----:R-:W-:-:S03]  /*5d570*/  IMAD.MOV.U32 R57, RZ, RZ, R24 ;  /* 0x000000ffff397224 */ /* 0x002fc600078e0018 */
[----:B------:R-:W-:Y:S01]  /*5d580*/  STL [R1+0x4130], R117 ;  /* 0x0041307501007387 */ /* 0x000fe20000100800 */
[----:B----4-:R-:W-:-:S03]  /*5d590*/  IMAD.MOV.U32 R56, RZ, RZ, R25 ;  /* 0x000000ffff387224 */ /* 0x010fc600078e0019 */
[----:B------:R-:W-:Y:S01]  /*5d5a0*/  STL [R1+0x412c], R176 ;  /* 0x00412cb001007387 */ /* 0x000fe20000100800 */
[----:B------:R-:W-:-:S03]  /*5d5b0*/  IMAD.MOV.U32 R180, RZ, RZ, R26 ;  /* 0x000000ffffb47224 */ /* 0x000fc600078e001a */
[----:B------:R-:W-:Y:S01]  /*5d5c0*/  STL [R1+0x4128], R177 ;  /* 0x004128b101007387 */ /* 0x000fe20000100800 */
[----:B------:R-:W-:-:S03]  /*5d5d0*/  IMAD.MOV.U32 R181, RZ, RZ, R27 ;  /* 0x000000ffffb57224 */ /* 0x000fc600078e001b */
[----:B------:R1:W-:Y:S04]  /*5d5e0*/  STL [R1+0x413c], R56 ;  /* 0x00413c3801007387 */ /* 0x0003e80000100800 */
[----:B------:R4:W-:Y:S04]  /*5d5f0*/  STL [R1+0x4138], R57 ;  /* 0x0041383901007387 */ /* 0x0009e80000100800 */
[----:B------:R-:W2:Y:S04]  /*5d600*/  LDL.LU.64 R24, [R1+0x1c0] ;  /* 0x0001c00001187983 */ /* 0x000ea80000300a00 */
[----:B------:R-:W2:Y:S04]  /*5d610*/  LDL.LU.64 R26, [R1+0x1c8] ;  /* 0x0001c800011a7983 */ /* 0x000ea80000300a00 */
[----:B------:R-:W2:Y:S01]  /*5d620*/  LDL.LU R252, [R1+0x4230] ;  /* 0x0042300001fc7983 */ /* 0x000ea20000300800 */
[----:B------:R-:W-:-:S03]  /*5d630*/  IMAD.MOV.U32 R28, RZ, RZ, R54 ;  /* 0x000000ffff1c7224 */ /* 0x000fc600078e0036 */
[----:B------:R-:W2:Y:S01]  /*5d640*/  LDL.LU R34, [R1+0x422c] ;  /* 0x00422c0001227983 */ /* 0x000ea20000300800 */
[----:B------:R-:W-:-:S03]  /*5d650*/  IMAD.MOV.U32 R29, RZ, RZ, R35 ;  /* 0x000000ffff1d7224 */ /* 0x000fc600078e0023 */
[----:B------:R-:W2:Y:S04]  /*5d660*/  LDL.LU R58, [R1+0x4228] ;  /* 0x00422800013a7983 */ /* 0x000ea80000300800 */
[----:B------:R-:W2:Y:S04]  /*5d670*/  LDL.LU R55, [R1+0x4224] ;  /* 0x0042240001377983 */ /* 0x000ea80000300800 */
[----:B------:R-:W2:Y:S04]  /*5d680*/  LDL.LU R54, [R1+0x4220] ;  /* 0x0042200001367983 */ /* 0x000ea80000300800 */
[----:B------:R-:W2:Y:S01]  /*5d690*/  LDL.LU R35, [R1+0x421c] ;  /* 0x00421c0001237983 */ /* 0x000ea20000300800 */
[----:B---3--:R-:W-:Y:S11]  /*5d6a0*/  HMMA.1688.F32.TF32 R12, R212, R104, R12 ;  /* 0x00000068d40c723c */ /* 0x008ff6000008100c */
[----:B------:R-:W-:Y:S11]  /*5d6b0*/  @!UPT UIADD3 URZ, URZ, URZ, URZ ;  /* 0x0000003f3f3ff290 */ /* 0x000ff6000fffe03f */
[----:B------:R-:W-:Y:S02]  /*5d6c0*/  @!UPT UIADD3 URZ, URZ, URZ, URZ ;  /* 0x0000003f3f3ff290 */ /* 0x000fe4000fffe03f */
[----:B-1----:R-:W-:Y:S02]  /*5d6d0*/  IMAD.MOV.U32 R56, RZ, RZ, R12 ;  /* 0x000000ffff387224 */ /* 0x002fe400078e000c */
[----:B----4-:R-:W-:Y:S02]  /*5d6e0*/  IMAD.MOV.U32 R57, RZ, RZ, R13 ;  /* 0x000000ffff397224 */ /* 0x010fe400078e000d */
[----:B------:R-:W-:Y:S02]  /*5d6f0*/  IMAD.MOV.U32 R116, RZ, RZ, R14 ;  /* 0x000000ffff747224 */ /* 0x000fe400078e000e */
[----:B------:R-:W-:Y:S02]  /*5d700*/  IMAD.MOV.U32 R117, RZ, RZ, R15 ;  /* 0x000000ffff757224 */ /* 0x000fe400078e000f */
[----:B--2---:R-:W-:Y:S02]  /*5d710*/  IMAD.MOV.U32 R30, RZ, RZ, R252 ;  /* 0x000000ffff1e7224 */ /* 0x004fe400078e00fc */
[----:B------:R-:W2:Y:S01]  /*5d720*/  LDL.LU R252, [R1+0x4218] ;  /* 0x0042180001fc7983 */ /* 0x000ea20000300800 */
[----:B------:R-:W-:-:S03]  /*5d730*/  IMAD.MOV.U32 R31, RZ, RZ, R34 ;  /* 0x000000ffff1f7224 */ /* 0x000fc600078e0022 */
[----:B------:R-:W3:Y:S04]  /*5d740*/  LDL.LU R34, [R1+0x4214] ;  /* 0x0042140001227983 */ /* 0x000ee80000300800 */
[----:B------:R-:W4:Y:S04]  /*5d750*/  LDL.LU R12, [R1+0x330] ;  /* 0x00033000010c7983 */ /* 0x000f280000300800 */
[----:B------:R-:W4:Y:S01]  /*5d760*/  LDL.LU R13, [R1+0x334] ;  /* 0x00033400010d7983 */ /* 0x000f220000300800 */
[----:B------:R-:W-:-:S03]  /*5d770*/  IMAD.MOV.U32 R38, RZ, RZ, R55 ;  /* 0x000000ffff267224 */ /* 0x000fc600078e0037 */
[----:B------:R-:W4:Y:S01]  /*5d780*/  LDL.LU R14, [R1+0x338] ;  /* 0x00033800010e7983 */ /* 0x000f220000300800 */
[----:B------:R-:W-:Y:S02]  /*5d790*/  IMAD.MOV.U32 R37, RZ, RZ, R54 ;  /* 0x000000ffff257224 */ /* 0x000fe400078e0036 */
[----:B------:R-:W-:Y:S01]  /*5d7a0*/  IMAD.MOV.U32 R36, RZ, RZ, R35 ;  /* 0x000000ffff247224 */ /* 0x000fe200078e0023 */
[----:B------:R-:W4:Y:S01]  /*5d7b0*/  LDL.LU R15, [R1+0x33c] ;  /* 0x00033c00010f7983 */ /* 0x000f220000300800 */
[----:B------:R-:W-:-:S03]  /*5d7c0*/  IMAD.MOV.U32 R39, RZ, RZ, R58 ;  /* 0x000000ffff277224 */ /* 0x000fc600078e003a */
[----:B------:R-:W3:Y:S04]  /*5d7d0*/  LDL.LU R35, [R1+0x4210] ;  /* 0x0042100001237983 */ /* 0x000ee80000300800 */
[----:B------:R-:W3:Y:S04]  /*5d7e0*/  LDL.LU R54, [R1+0x420c] ;  /* 0x00420c0001367983 */ /* 0x000ee80000300800 */
[----:B------:R-:W3:Y:S04]  /*5d7f0*/  LDL.LU R55, [R1+0x4208] ;  /* 0x0042080001377983 */ /* 0x000ee80000300800 */
[----:B------:R-:W3:Y:S04]  /*5d800*/  LDL.LU R58, [R1+0x4204] ;  /* 0x00420400013a7983 */ /* 0x000ee80000300800 */
[----:B------:R-:W3:Y:S04]  /*5d810*/  LDL.LU.64 R184, [R1+0x190] ;  /* 0x0001900001b87983 */ /* 0x000ee80000300a00 */
[----:B------:R-:W3:Y:S01]  /*5d820*/  LDL.LU.64 R186, [R1+0x198] ;  /* 0x0001980001ba7983 */ /* 0x000ee20000300a00 */
[C---:B------:R-:W-:Y:S03]  /*5d830*/  HMMA.1688.F32.TF32 R16, R212.reuse, R108, R16 ;  /* 0x0000006cd410723c */ /* 0x040fe60000081010 */
[----:B------:R-:W4:Y:S04]  /*5d840*/  LDL.LU R60, [R1+0x250] ;  /* 0x00025000013c7983 */ /* 0x000f280000300800 */
[----:B------:R-:W4:Y:S01]  /*5d850*/  LDL.LU R61, [R1+0x254] ;  /* 0x00025400013d7983 */ /* 0x000f220000300800 */
[----:B------:R-:W-:Y:S03]  /*5d860*/  HMMA.1688.F32.TF32 R24, R212, R100, R24 ;  /* 0x00000064d418723c */ /* 0x000fe60000081018 */
[----:B------:R-:W4:Y:S04]  /*5d870*/  LDL.LU R62, [R1+0x258] ;  /* 0x00025800013e7983 */ /* 0x000f280000300800 */
[----:B------:R-:W4:Y:S04]  /*5d880*/  LDL.LU R63, [R1+0x25c] ;  /* 0x00025c00013f7983 */ /* 0x000f280000300800 */
[----:B------:R-:W4:Y:S04]  /*5d890*/  LDL.LU R64, [R1+0x180] ;  /* 0x0001800001407983 */ /* 0x000f280000300800 */
[----:B------:R-:W4:Y:S01]  /*5d8a0*/  LDL.LU R65, [R1+0x184] ;  /* 0x0001840001417983 */ /* 0x000f220000300800 */
[----:B------:R-:W-:-:S02]  /*5d8b0*/  IMAD.MOV.U32 R176, RZ, RZ, R16 ;  /* 0x000000ffffb07224 */ /* 0x000fc400078e0010 */
[----:B------:R-:W-:Y:S01]  /*5d8c0*/  IMAD.MOV.U32 R177, RZ, RZ, R17 ;  /* 0x000000ffffb17224 */ /* 0x000fe200078e0011 */
[----:B------:R-:W4:Y:S01]  /*5d8d0*/  LDL.LU R66, [R1+0x188] ;  /* 0x0001880001427983 */ /* 0x000f220000300800 */
        /* <DEDUP_REMOVED lines=8> */
[----:B--2---:R-:W-:Y:S02]  /*5d960*/  IMAD.MOV.U32 R67, RZ, RZ, R252 ;  /* 0x000000ffff437224 */ /* 0x004fe400078e00fc */
[----:B------:R-:W2:Y:S04]  /*5d970*/  LDL.LU R252, [R1+0x4200] ;  /* 0x0042000001fc7983 */ /* 0x000ea80000300800 */
[----:B------:R-:W4:Y:S04]  /*5d980*/  LDL.LU R182, [R1+0x41fc] ;  /* 0x0041fc0001b67983 */ /* 0x000f280000300800 */
[----:B------:R-:W4:Y:S04]  /*5d990*/  LDL.LU R3, [R1+0x41f8] ;  /* 0x0041f80001037983 */ /* 0x000f280000300800 */
[----:B------:R-:W4:Y:S01]  /*5d9a0*/  LDL.LU.64 R26, [R1+0x41f0] ;  /* 0x0041f000011a7983 */ /* 0x000f220000300a00 */
[----:B---3--:R-:W-:Y:S11]  /*5d9b0*/  HMMA.1688.F32.TF32 R212, R212, R96, R184 ;  /* 0x00000060d4d4723c */ /* 0x008ff600000810b8 */
[----:B------:R-:W-:Y:S11]  /*5d9c0*/  @!UPT UIADD3 URZ, URZ, URZ, URZ ;  /* 0x0000003f3f3ff290 */ /* 0x000ff6000fffe03f */
[----:B------:R-:W-:Y:S01]  /*5d9d0*/  @!UPT UIADD3 URZ, URZ, URZ, URZ ;  /* 0x0000003f3f3ff290 */ /* 0x000fe2000fffe03f */
[----:B------:R-:W-:Y:S04]  /*5d9e0*/  STL.64 [R1+0x4090], R214 ;  /* 0x004090d601007387 */ /* 0x000fe80000100a00 */
[----:B------:R1:W-:Y:S02]  /*5d9f0*/  STL.64 [R1+0x4088], R212 ;  /* 0x004088d401007387 */ /* 0x0003e40000100a00 */
[----:B-1----:R-:W-:Y:S02]  /*5da00*/  IMAD.MOV.U32 R212, RZ, RZ, R183 ;  /* 0x000000ffffd47224 */ /* 0x002fe400078e00b7 */
[----:B------:R-:W3:Y:S01]  /*5da10*/  LDL.LU R183, [R1+0x41ec] ;  /* 0x0041ec0001b77983 */ /* 0x000ee20000300800 */
[----:B------:R-:W-:Y:S02]  /*5da20*/  IMAD.MOV.U32 R213, RZ, RZ, R59 ;  /* 0x000000ffffd57224 */ /* 0x000fe400078e003b */
[----:B------:R-:W-:Y:S01]  /*5da30*/  IMAD.MOV.U32 R214, RZ, RZ, R178 ;  /* 0x000000ffffd67224 */ /* 0x000fe200078e00b2 */
[----:B------:R-:W3:Y:S01]  /*5da40*/  LDL.LU R59, [R1+0x41e8] ;  /* 0x0041e800013b7983 */ /* 0x000ee20000300800 */
[----:B------:R-:W-:-:S03]  /*5da50*/  IMAD.MOV.U32 R215, RZ, RZ, R179 ;  /* 0x000000ffffd77224 */ /* 0x000fc600078e00b3 */
[----:B------:R-:W3:Y:S04]  /*5da60*/  LDL.LU R178, [R1+0x41e4] ;  /* 0x0041e40001b27983 */ /* 0x000ee80000300800 */
[----:B------:R-:W3:Y:S01]  /*5da70*/  LDL.LU R179, [R1+0x41e0] ;  /* 0x0041e00001b37983 */ /* 0x000ee20000300800 */
[C---:B------:R-:W-:Y:S08]  /*5da80*/  HMMA.1688.F32.TF32 R240, R188.reuse, R104, R240 ;  /* 0x00000068bcf0723c */ /* 0x040ff000000810f0 */
[C---:B------:R-:W-:Y:S08]  /*5da90*/  HMMA.1688.F32.TF32 R244, R188.reuse, R100, R244 ;  /* 0x00000064bcf4723c */ /* 0x040ff000000810f4 */
[----:B------:R-:W-:Y:S01]  /*5daa0*/  HMMA.1688.F32.TF32 R188, R188, R96, R248 ;  /* 0x00000060bcbc723c */ /* 0x000fe200000810f8 */
[----:B------:R-:W-:Y:S04]  /*5dab0*/  LDS R248, [R0+0xc1000] ;  /* 0x0c10000000f87984 */ /* 0x000fe80000000800 */
[----:B------:R-:W-:Y:S04]  /*5dac0*/  LDS R250, [R0+0xc1800] ;  /* 0x0c18000000fa7984 */ /* 0x000fe80000000800 */
[----:B------:R-:W-:Y:S04]  /*5dad0*/  LDS R249, [R2+0xc1000] ;  /* 0x0c10000002f97984 */ /* 0x000fe80000000800 */
[----:B------:R-:W1:Y:S02]  /*5dae0*/  LDS R251, [R2+0xc1800] ;  /* 0x0c18000002fb7984 */ /* 0x000e640000000800 */
[C---:B-1----:R-:W-:Y:S08]  /*5daf0*/  HMMA.1688.F32.TF32 R36, R248.reuse, R54, R36 ;  /* 0x00000036f824723c */ /* 0x042ff00000081024 */
[----:B------:R-:W-:Y:S01]  /*5db00*/  HMMA.1688.F32.TF32 R28, R248, R34, R28 ;  /* 0x00000022f81c723c */ /* 0x000fe2000008101c */
[----:B------:R-:W-:-:S02]  /*5db10*/  IMAD.MOV.U32 R41, RZ, RZ, R24 ;  /* 0x000000ffff297224 */ /* 0x000fc400078e0018 */
[----:B------:R-:W-:Y:S01]  /*5db20*/  IMAD.MOV.U32 R40, RZ, RZ, R25 ;  /* 0x000000ffff287224 */ /* 0x000fe200078e0019 */
[----:B--2---:R-:W-:Y:S04]  /*5db30*/  LDS R185, [R252+0xc1000] ;  /* 0x0c100000fcb97984 */ /* 0x004fe80000000800 */
[----:B------:R-:W-:Y:S04]  /*5db40*/  LDS R187, [R252+0xc1800] ;  /* 0x0c180000fcbb7984 */ /* 0x000fe80000000800 */
[----:B----4-:R-:W-:Y:S04]  /*5db50*/  LDS R184, [R3+0xc1000] ;  /* 0x0c10000003b87984 */ /* 0x010fe80000000800 */
[----:B------:R-:W1:Y:S01]  /*5db60*/  LDS R186, [R3+0xc1800] ;  /* 0x0c18000003ba7984 */ /* 0x000e620000000800 */
[C---:B---3--:R-:W-:Y:S08]  /*5db70*/  HMMA.1688.F32.TF32 R12, R248.reuse, R182, R12 ;  /* 0x000000b6f80c723c */ /* 0x048ff0000008100c */
[C---:B------:R-:W-:Y:S08]  /*5db80*/  HMMA.1688.F32.TF32 R64, R248.reuse, R58, R64 ;  /* 0x0000003af840723c */ /* 0x040ff00000081040 */
[----:B------:R-:W-:Y:S08]  /*5db90*/  HMMA.1688.F32.TF32 R60, R248, R178, R60 ;  /* 0x000000b2f83c723c */ /* 0x000ff0000008103c */
[----:B------:R-:W-:-:S02]  /*5dba0*/  IMAD.MOV.U32 R96, RZ, RZ, R15 ;  /* 0x000000ffff607224 */ /* 0x000fc400078e000f */
[----:B------:R-:W-:Y:S02]  /*5dbb0*/  IMAD.MOV.U32 R100, RZ, RZ, R13 ;  /* 0x000000ffff647224 */ /* 0x000fe400078e000d */
[----:B------:R-:W-:Y:S02]  /*5dbc0*/  IMAD.MOV.U32 R101, RZ, RZ, R12 ;  /* 0x000000ffff657224 */ /* 0x000fe400078e000c */
[----:B------:R-:W-:Y:S02]  /*5dbd0*/  IMAD.MOV.U32 R97, RZ, RZ, R14 ;  /* 0x000000ffff617224 */ /* 0x000fe400078e000e */
[----:B------:R-:W2:Y:S04]  /*5dbe0*/  LDL.LU.64 R14, [R1+0x41d8] ;  /* 0x0041d800010e7983 */ /* 0x000ea80000300a00 */
[----:B------:R-:W2:Y:S04]  /*5dbf0*/  LDL.LU.64 R12, [R1+0x41d0] ;  /* 0x0041d000010c7983 */ /* 0x000ea80000300a00 */
[----:B------:R-:W-:Y:S04]  /*5dc00*/  STL [R1+0x4070], R96 ;  /* 0x0040706001007387 */ /* 0x000fe80000100800 */
[----:B------:R-:W-:Y:S04]  /*5dc10*/  STL [R1+0x406c], R100 ;  /* 0x00406c6401007387 */ /* 0x000fe80000100800 */
[----:B------:R-:W-:Y:S04]  /*5dc20*/  STL [R1+0x4068], R101 ;  /* 0x0040686501007387 */ /* 0x000fe80000100800 */
[----:B------:R-:W-:Y:S04]  /*5dc30*/  STL [R1+0x4064], R97 ;  /* 0x0040646101007387 */ /* 0x000fe80000100800 */
[----:B------:R-:W-:Y:S04]  /*5dc40*/  STL.64 [R1+0x4f0], R60 ;  /* 0x0004f03c01007387 */ /* 0x000fe80000100a00 */
[----:B------:R3:W-:Y:S04]  /*5dc50*/  STL.64 [R1+0x4f8], R62 ;  /* 0x0004f83e01007387 */ /* 0x0007e80000100a00 */
[----:B---3--:R-:W3:Y:S04]  /*5dc60*/  LDL.LU.64 R62, [R1+0x41c8] ;  /* 0x0041c800013e7983 */ /* 0x008ee80000300a00 */
[----:B------:R-:W3:Y:S04]  /*5dc70*/  LDL.LU.64 R60, [R1+0x41c0] ;  /* 0x0041c000013c7983 */ /* 0x000ee80000300a00 */
[----:B------:R-:W-:Y:S04]  /*5dc80*/  STL.64 [R1+0x530], R64 ;  /* 0x0005304001007387 */ /* 0x000fe80000100a00 */
[----:B------:R4:W-:Y:S04]  /*5dc90*/  STL.64 [R1+0x538], R66 ;  /* 0x0005384201007387 */ /* 0x0009e80000100a00 */
[----:B----4-:R-:W4:Y:S04]  /*5dca0*/  LDL.LU.64 R66, [R1+0x41b8] ;  /* 0x0041b80001427983 */ /* 0x010f280000300a00 */
[----:B------:R-:W4:Y:S04]  /*5dcb0*/  LDL.LU.64 R64, [R1+0x41b0] ;  /* 0x0041b00001407983 */ /* 0x000f280000300a00 */
[----:B------:R-:W-:Y:S04]  /*5dcc0*/  STL.64 [R1+0x5a0], R36 ;  /* 0x0005a02401007387 */ /* 0x000fe80000100a00 */
[----:B------:R1:W-:Y:S04]  /*5dcd0*/  STL.64 [R1+0x5a8], R38 ;  /* 0x0005a82601007387 */ /* 0x0003e80000100a00 */
[----:B-1----:R-:W2:Y:S04]  /*5dce0*/  LDL.LU.64 R38, [R1+0x41a8] ;  /* 0x0041a80001267983 */ /* 0x002ea80000300a00 */
[----:B------:R-:W-:Y:S04]  /*5dcf0*/  STL.64 [R1+0x600], R28 ;  /* 0x0006001c01007387 */ /* 0x000fe80000100a00 */
[----:B------:R1:W-:Y:S04]  /*5dd00*/  STL.64 [R1+0x608], R30 ;  /* 0x0006081e01007387 */ /* 0x0003e80000100a00 */
[----:B-1----:R-:W3:Y:S01]  /*5dd10*/  LDL.LU.64 R30, [R1+0x41a0] ;  /* 0x0041a000011e7983 */ /* 0x002ee20000300a00 */
[C---:B------:R-:W-:Y:S03]  /*5dd20*/  HMMA.1688.F32.TF32 R16, R248.reuse, R42, R16 ;  /* 0x0000002af810723c */ /* 0x040fe60000081010 */
[----:B------:R-:W4:Y:S05]  /*5dd30*/  LDL.LU.64 R28, [R1+0x4198] ;  /* 0x00419800011c7983 */ /* 0x000f2a0000300a00 */
[C---:B------:R-:W-:Y:S08]  /*5dd40*/  HMMA.1688.F32.TF32 R88, R248.reuse, R118, R88 ;  /* 0x00000076f858723c */ /* 0x040ff00000081058 */
[C---:B--2---:R-:W-:Y:S08]  /*5dd50*/  HMMA.1688.F32.TF32 R212, R248.reuse, R38, R212 ;  /* 0x00000026f8d4723c */ /* 0x044ff000000810d4 */
[C---:B---3--:R-:W-:Y:S11]  /*5dd60*/  HMMA.1688.F32.TF32 R44, R248.reuse, R30, R44 ;  /* 0x0000001ef82c723c */ /* 0x048ff6000008102c */
[----:B------:R-:W-:Y:S11]  /*5dd70*/  @!UPT UIADD3 URZ, URZ, URZ, URZ ;  /* 0x0000003f3f3ff290 */ /* 0x000ff6000fffe03f */
[----:B------:R-:W-:Y:S01]  /*5dd80*/  @!UPT UIADD3 URZ, URZ, URZ, URZ ;  /* 0x0000003f3f3ff290 */ /* 0x000fe2000fffe03f */
        /* <DEDUP_REMOVED lines=9> */
[----:B------:R4:W-:Y:S02]  /*5de20*/  STL.64 [R1+0x728], R214 ;  /* 0x000728d601007387 */ /* 0x0009e40000100a00 */
[C---:B----4-:R-:W-:Y:S08]  /*5de30*/  HMMA.1688.F32.TF32 R212, R248.reuse, R26, R64 ;  /* 0x0000001af8d4723c */ /* 0x050ff00000081040 */
[C---:B------:R-:W-:Y:S08]  /*5de40*/  HMMA.1688.F32.TF32 R64, R248.reuse, R22, R76 ;  /* 0x00000016f840723c */ /* 0x040ff0000008104c */
[C---:B------:R-:W-:Y:S07]  /*5de50*/  HMMA.1688.F32.TF32 R76, R248.reuse, R114, R92 ;  /* 0x00000072f84c723c */ /* 0x040fee000008105c */
[----:B------:R-:W-:Y:S04]  /*5de60*/  STL.64 [R1+0x770], R212 ;  /* 0x000770d401007387 */ /* 0x000fe80000100a00 */
[----:B------:R-:W-:Y:S04]  /*5de70*/  STL.64 [R1+0x778], R214 ;  /* 0x000778d601007387 */ /* 0x000fe80000100a00 */
[----:B------:R-:W-:Y:S04]  /*5de80*/  STL.64 [R1+0x800], R64 ;  /* 0x0008004001007387 */ /* 0x000fe80000100a00 */
[----:B------:R1:W-:Y:S02]  /*5de90*/  STL.64 [R1+0x808], R66 ;  /* 0x0008084201007387 */ /* 0x0003e40000100a00 */
[C---:B-1----:R-:W-:Y:S08]  /*5dea0*/  HMMA.1688.F32.TF32 R64, R248.reuse, R110, R4 ;  /* 0x0000006ef840723c */ /* 0x042ff00000081004 */
[C---:B------:R-:W-:Y:S01]  /*5deb0*/  HMMA.1688.F32.TF32 R4, R248.reuse, R106, R80 ;  /* 0x0000006af804723c */ /* 0x040fe20000081050 */
[----:B------:R-:W-:Y:S04]  /*5dec0*/  STL.64 [R1+0x870], R88 ;  /* 0x0008705801007387 */ /* 0x000fe80000100a00 */
[----:B------:R-:W-:Y:S04]  /*5ded0*/  STL.64 [R1+0x878], R90 ;  /* 0x0008785a01007387 */ /* 0x000fe80000100a00 */
[----:B------:R1:W-:Y:S04]  /*5dee0*/  STL.64 [R1+0x920], R76 ;  /* 0x0009204c01007387 */ /* 0x0003e80000100a00 */
[----:B------:R4:W-:Y:S04]  /*5def0*/  STL.64 [R1+0x928], R78 ;  /* 0x0009284e01007387 */ /* 0x0009e80000100a00 */
[----:B-1----:R-:W2:Y:S04]  /*5df00*/  LDL.LU R76, [R1+0x120] ;  /* 0x00012000014c7983 */ /* 0x002ea80000300800 */
[----:B------:R-:W-:Y:S04]  /*5df10*/  STL.64 [R1+0x910], R64 ;  /* 0x0009104001007387 */ /* 0x000fe80000100a00 */
[----:B------:R-:W-:Y:S04]  /*5df20*/  STL.64 [R1+0x918], R66 ;  /* 0x0009184201007387 */ /* 0x000fe80000100a00 */
[----:B------:R-:W-:Y:S04]  /*5df30*/  STL.64 [R1+0x900], R4 ;  /* 0x0009000401007387 */ /* 0x000fe80000100a00 */
[----:B------:R1:W-:Y:S04]  /*5df40*/  STL.64 [R1+0x908], R6 ;  /* 0x0009080601007387 */ /* 0x0003e80000100a00 */
[----:B------:R-:W2:Y:S04]  /*5df50*/  LDL.LU R77, [R1+0x124] ;  /* 0x00012400014d7983 */ /* 0x000ea80000300800 */
[----:B----4-:R-:W2:Y:S01]  /*5df60*/  LDL.LU R78, [R1+0x128] ;  /* 0x00012800014e7983 */ /* 0x010ea20000300800 */
[C---:B-1----:R-:W-:Y:S03]  /*5df70*/  HMMA.1688.F32.TF32 R4, R248.reuse, R102, R84 ;  /* 0x00000066f804723c */ /* 0x042fe60000081054 */
[----:B------:R-:W2:Y:S04]  /*5df80*/  LDL.LU R79, [R1+0x12c] ;  /* 0x00012c00014f7983 */ /* 0x000ea80000300800 */
[----:B------:R-:W4:Y:S04]  /*5df90*/  LDL.LU R80, [R1+0x240] ;  /* 0x0002400001507983 */ /* 0x000f280000300800 */
[----:B------:R-:W4:Y:S04]  /*5dfa0*/  LDL.LU R81, [R1+0x244] ;  /* 0x0002440001517983 */ /* 0x000f280000300800 */
[----:B------:R-:W4:Y:S04]  /*5dfb0*/  LDL.LU R82, [R1+0x248] ;  /* 0x0002480001527983 */ /* 0x000f280000300800 */
[----:B------:R-:W4:Y:S04]  /*5dfc0*/  LDL.LU R83, [R1+0x24c] ;  /* 0x00024c0001537983 */ /* 0x000f280000300800 */
        /* <DEDUP_REMOVED lines=17> */
[----:B------:R-:W-:Y:S04]  /*5e0e0*/  STL.64 [R1+0x8f0], R4 ;  /* 0x0008f00401007387 */ /* 0x000fe80000100a00 */
[----:B------:R-:W-:Y:S04]  /*5e0f0*/  STL.64 [R1+0x8f8], R6 ;  /* 0x0008f80601007387 */ /* 0x000fe80000100a00 */
[----:B------:R-:W2:Y:S04]  /*5e100*/  LDL.LU R85, [R1+0x324] ;  /* 0x0003240001557983 */ /* 0x000ea80000300800 */
[----:B------:R-:W2:Y:S04]  /*5e110*/  LDL.LU R86, [R1+0x328] ;  /* 0x0003280001567983 */ /* 0x000ea80000300800 */
[----:B------:R-:W2:Y:S01]  /*5e120*/  LDL.LU R87, [R1+0x32c] ;  /* 0x00032c0001577983 */ /* 0x000ea20000300800 */
[----:B------:R-:W-:Y:S03]  /*5e130*/  HMMA.1688.F32.TF32 R192, R248, R98, R192 ;  /* 0x00000062f8c0723c */ /* 0x000fe600000810c0 */
[----:B------:R-:W-:Y:S04]  /*5e140*/  LDS R4, [R0+0xc1080] ;  /* 0x0c10800000047984 */ /* 0x000fe80000000800 */
[----:B------:R-:W-:Y:S01]  /*5e150*/  LDS R6, [R0+0xc1880] ;  /* 0x0c18800000067984 */ /* 0x000fe20000000800 */
[C---:B------:R-:W-:Y:S03]  /*5e160*/  HMMA.1688.F32.TF32 R8, R184.reuse, R22, R8 ;  /* 0x00000016b808723c */ /* 0x040fe60000081008 */
[----:B------:R-:W-:Y:S04]  /*5e170*/  LDS R5, [R2+0xc1080] ;  /* 0x0c10800002057984 */ /* 0x000fe80000000800 */
[----:B------:R-:W1:Y:S08]  /*5e180*/  LDS R7, [R2+0xc1880] ;  /* 0x0c18800002077984 */ /* 0x000e700000000800 */
[----:B------:R-:W-:Y:S04]  /*5e190*/  STL.64 [R1+0x8a0], R192 ;  /* 0x0008a0c001007387 */ /* 0x000fe80000100a00 */
[----:B------:R-:W-:Y:S01]  /*5e1a0*/  STL.64 [R1+0x8a8], R194 ;  /* 0x0008a8c201007387 */ /* 0x000fe20000100a00 */
[C---:B----4-:R-:W-:Y:S11]  /*5e1b0*/  HMMA.1688.F32.TF32 R80, R184.reuse, R178, R80 ;  /* 0x000000b2b850723c */ /* 0x050ff60000081050 */
[----:B------:R-:W-:Y:S11]  /*5e1c0*/  @!UPT UIADD3 URZ, URZ, URZ, URZ ;  /* 0x0000003f3f3ff290 */ /* 0x000ff6000fffe03f */
[----:B------:R-:W-:Y:S02]  /*5e1d0*/  @!UPT UIADD3 URZ, URZ, URZ, URZ ;  /* 0x0000003f3f3ff290 */ /* 0x000fe4000fffe03f */
[----:B------:R-:W-:Y:S02]  /*5e1e0*/  IMAD.MOV.U32 R96, RZ, RZ, R81 ;  /* 0x000000ffff607224 */ /* 0x000fe400078e0051 */
[----:B------:R-:W-:Y:S02]  /*5e1f0*/  IMAD.MOV.U32 R100, RZ, RZ, R82 ;  /* 0x000000ffff647224 */ /* 0x000fe400078e0052 */
[----:B------:R-:W-:Y:S01]  /*5e200*/  IMAD.MOV.U32 R101, RZ, RZ, R83 ;  /* 0x000000ffff657224 */ /* 0x000fe200078e0053 */
[C---:B--2---:R-:W-:Y:S11]  /*5e210*/  HMMA.1688.F32.TF32 R84, R184.reuse, R182, R84 ;  /* 0x000000b6b854723c */ /* 0x044ff60000081054 */
[----:B------:R-:W-:Y:S11]  /*5e220*/  @!UPT UIADD3 URZ, URZ, URZ, URZ ;  /* 0x0000003f3f3ff290 */ /* 0x000ff6000fffe03f */
[----:B------:R-:W-:Y:S02]  /*5e230*/  @!UPT UIADD3 URZ, URZ, URZ, URZ ;  /* 0x0000003f3f3ff290 */ /* 0x000fe4000fffe03f */
[----:B------:R-:W-:Y:S02]  /*5e240*/  IMAD.MOV.U32 R104, RZ, RZ, R87 ;  /* 0x000000ffff687224 */ /* 0x000fe400078e0057 */
[----:B------:R-:W-:Y:S02]  /*5e250*/  IMAD.MOV.U32 R105, RZ, RZ, R86 ;  /* 0x000000ffff697224 */ /* 0x000fe400078e0056 */
[----:B------:R-:W-:Y:S02]  /*5e260*/  IMAD.MOV.U32 R108, RZ, RZ, R85 ;  /* 0x000000ffff6c7224 */ /* 0x000fe400078e0055 */
[----:B------:R-:W-:Y:S01]  /*5e270*/  IMAD.MOV.U32 R109, RZ, RZ, R84 ;  /* 0x000000ffff6d7224 */ /* 0x000fe200078e0054 */
[----:B------:R-:W-:Y:S04]  /*5e280*/  STL [R1+0x4080], R104 ;  /* 0x0040806801007387 */ /* 0x000fe80000100800 */
[----:B------:R-:W-:Y:S04]  /*5e290*/  STL [R1+0x407c], R105 ;  /* 0x00407c6901007387 */ /* 0x000fe80000100800 */
[----:B------:R-:W-:Y:S04]  /*5e2a0*/  STL [R1+0x4078], R108 ;  /* 0x0040786c01007387 */ /* 0x000fe80000100800 */
[----:B------:R-:W-:Y:S04]  /*5e2b0*/  STL [R1+0x4074], R109 ;  /* 0x0040746d01007387 */ /* 0x000fe80000100800 */
[----:B------:R2:W-:Y:S02]  /*5e2c0*/  STL [R1+0x1f0], R80 ;  /* 0x0001f05001007387 */ /* 0x0005e40000100800 */
[C---:B--2---:R-:W-:Y:S08]  /*5e2d0*/  HMMA.1688.F32.TF32 R80, R184.reuse, R58, R92 ;  /* 0x0000003ab850723c */ /* 0x044ff0000008105c */
[C---:B------:R-:W-:Y:S11]  /*5e2e0*/  HMMA.1688.F32.TF32 R76, R184.reuse, R34, R76 ;  /* 0x00000022b84c723c */ /* 0x040ff6000008104c */
[----:B------:R-:W-:Y:S04]  /*5e2f0*/  @!UPT UIADD3 URZ, URZ, URZ, URZ ;  /* 0x0000003f3f3ff290 */ /* 0x000fe8000fffe03f */
[----:B------:R2:W-:Y:S01]  /*5e300*/  STL.64 [R1+0x208], R82 ;  /* 0x0002085201007387 */ /* 0x0005e20000100a00 */
[----:B------:R-:W-:Y:S02]  /*5e310*/  IMAD.MOV.U32 R24, RZ, RZ, R80 ;  /* 0x000000ffff187224 */ /* 0x000fe400078e0050 */
[----:B------:R-:W-:Y:S02]  /*5e320*/  IMAD.MOV.U32 R25, RZ, RZ, R81 ;  /* 0x000000ffff197224 */ /* 0x000fe400078e0051 */
[C---:B--2---:R-:W-:Y:S01]  /*5e330*/  HMMA.1688.F32.TF32 R80, R184.reuse, R54, R88 ;  /* 0x00000036b850723c */ /* 0x044fe20000081058 */
[----:B------:R-:W-:Y:S03]  /*5e340*/  STL [R1+0x4060], R24 ;  /* 0x0040601801007387 */ /* 0x000fe60000100800 */
[----:B------:R-:W-:Y:S02]  /*5e350*/  IMAD.MOV.U32 R21, RZ, RZ, R78 ;  /* 0x000000ffff157224 */ /* 0x000fe400078e004e */
[----:B------:R-:W-:Y:S11]  /*5e360*/  IMAD.MOV.U32 R20, RZ, RZ, R79 ;  /* 0x000000ffff147224 */ /* 0x000ff600078e004f */
[----:B------:R-:W-:Y:S06]  /*5e370*/  @!UPT UIADD3 URZ, URZ, URZ, URZ ;  /* 0x0000003f3f3ff290 */ /* 0x000fec000fffe03f */
[----:B------:R-:W-:Y:S04]  /*5e380*/  STL.64 [R1+0x320], R80 ;  /* 0x0003205001007387 */ /* 0x000fe80000100a00 */
[----:B------:R2:W-:Y:S04]  /*5e390*/  STL.64 [R1+0x328], R82 ;  /* 0x0003285201007387 */ /* 0x0005e80000100a00 */
[----:B------:R4:W-:Y:S01]  /*5e3a0*/  STL.64 [R1+0x330], R76 ;  /* 0x0003304c01007387 */ /* 0x0009e20000100a00 */
[C---:B--2---:R-:W-:Y:S08]  /*5e3b0*/  HMMA.1688.F32.TF32 R80, R184.reuse, R30, R64 ;  /* 0x0000001eb850723c */ /* 0x044ff00000081040 */
[C---:B----4-:R-:W-:Y:S08]  /*5e3c0*/  HMMA.1688.F32.TF32 R76, R184.reuse, R42, R212 ;  /* 0x0000002ab84c723c */ /* 0x050ff000000810d4 */
[C---:B---3--:R-:W-:Y:S08]  /*5e3d0*/  HMMA.1688.F32.TF32 R64, R184.reuse, R38, R16 ;  /* 0x00000026b840723c */ /* 0x048ff00000081010 */
[C---:B------:R-:W-:Y:S01]  /*5e3e0*/  HMMA.1688.F32.TF32 R16, R184.reuse, R26, R60 ;  /* 0x0000001ab810723c */ /* 0x040fe2000008103c */
[----:B------:R-:W-:Y:S04]  /*5e3f0*/  STL [R1+0x402c], R20 ;  /* 0x00402c1401007387 */ /* 0x000fe80000100800 */
[----:B------:R-:W-:Y:S04]  /*5e400*/  STL [R1+0x4028], R21 ;  /* 0x0040281501007387 */ /* 0x000fe80000100800 */
[----:B------:R2:W-:Y:S04]  /*5e410*/  STL.64 [R1+0x4c0], R80 ;  /* 0x0004c05001007387 */ /* 0x0005e80000100a00 */
[----:B------:R3:W-:Y:S04]  /*5e420*/  STL.64 [R1+0x4c8], R82 ;  /* 0x0004c85201007387 */ /* 0x0007e80000100a00 */
[----:B------:R-:W-:Y:S04]  /*5e430*/  STL.64 [R1+0x550], R76 ;  /* 0x0005504c01007387 */ /* 0x000fe80000100a00 */
[----:B------:R-:W-:Y:S04]  /*5e440*/  STL.64 [R1+0x558], R78 ;  /* 0x0005584e01007387 */ /* 0x000fe80000100a00 */
[----:B------:R-:W-:Y:S04]  /*5e450*/  STL.64 [R1+0x620], R64 ;  /* 0x0006204001007387 */ /* 0x000fe80000100a00 */
[----:B------:R-:W-:Y:S04]  /*5e460*/  STL.64 [R1+0x628], R66 ;  /* 0x0006284201007387 */ /* 0x000fe80000100a00 */
[----:B--2---:R-:W2:Y:S04]  /*5e470*/  LDL.LU R80, [R1+0x310] ;  /* 0x0003100001507983 */ /* 0x004ea80000300800 */
[----:B------:R-:W-:Y:S04]  /*5e480*/  STL.64 [R1+0x670], R16 ;  /* 0x0006701001007387 */ /* 0x000fe80000100a00 */
[----:B------:R-:W-:Y:S04]  /*5e490*/  STL.64 [R1+0x678], R18 ;  /* 0x0006781201007387 */ /* 0x000fe80000100a00 */
[----:B------:R-:W-:Y:S04]  /*5e4a0*/  STL.64 [R1+0x710], R8 ;  /* 0x0007100801007387 */ /* 0x000fe80000100a00 */
[----:B------:R4:W-:Y:S04]  /*5e4b0*/  STL.64 [R1+0x718], R10 ;  /* 0x0007180a01007387 */ /* 0x0009e80000100a00 */
[----:B------:R-:W2:Y:S04]  /*5e4c0*/  LDL.LU R81, [R1+0x314] ;  /* 0x0003140001517983 */ /* 0x000ea80000300800 */
[----:B---3--:R-:W2:Y:S01]  /*5e4d0*/  LDL.LU R82, [R1+0x318] ;  /* 0x0003180001527983 */ /* 0x008ea20000300800 */
[C---:B----4-:R-:W-:Y:S03]  /*5e4e0*/  HMMA.1688.F32.TF32 R8, R184.reuse, R118, R136 ;  /* 0x00000076b808723c */ /* 0x050fe60000081088 */
[----:B------:R-:W2:Y:S04]  /*5e4f0*/  LDL.LU R83, [R1+0x31c] ;  /* 0x00031c0001537983 */ /* 0x000ea80000300800 */
[----:B------:R-:W3:Y:S01]  /*5e500*/  LDL.LU R92, [R1+0x260] ;  /* 0x00026000015c7983 */ /* 0x000ee20000300800 */
[C---:B------:R-:W-:Y:S11]  /*5e510*/  HMMA.1688.F32.TF32 R16, R184.reuse, R114, R124 ;  /* 0x00000072b810723c */ /* 0x040ff6000008107c */
[----:B------:R-:W-:Y:S04]  /*5e520*/  @!UPT UIADD3 URZ, URZ, URZ, URZ ;  /* 0x0000003f3f3ff290 */ /* 0x000fe8000fffe03f */
[----:B------:R-:W-:Y:S04]  /*5e530*/  STL.64 [R1+0x760], R8 ;  /* 0x0007600801007387 */ /* 0x000fe80000100a00 */
[----:B------:R4:W-:Y:S04]  /*5e540*/  STL.64 [R1+0x768], R10 ;  /* 0x0007680a01007387 */ /* 0x0009e80000100a00 */
[----:B------:R-:W3:Y:S04]  /*5e550*/  LDL.LU R93, [R1+0x264] ;  /* 0x00026400015d7983 */ /* 0x000ee80000300800 */
[----:B------:R-:W3:Y:S01]  /*5e560*/  LDL.LU R94, [R1+0x268] ;  /* 0x00026800015e7983 */ /* 0x000ee20000300800 */
[C---:B----4-:R-:W-:Y:S03]  /*5e570*/  HMMA.1688.F32.TF32 R8, R184.reuse, R110, R132 ;  /* 0x0000006eb808723c */ /* 0x050fe60000081084 */
[----:B------:R-:W3:Y:S04]  /*5e580*/  LDL.LU R95, [R1+0x26c] ;  /* 0x00026c00015f7983 */ /* 0x000ee80000300800 */
[----:B------:R-:W4:Y:S04]  /*5e590*/  LDL.LU R88, [R1+0x1e0] ;  /* 0x0001e00001587983 */ /* 0x000f280000300800 */
[----:B------:R-:W-:Y:S04]  /*5e5a0*/  STL.64 [R1+0x860], R16 ;  /* 0x0008601001007387 */ /* 0x000fe80000100a00 */
[----:B------:R-:W-:Y:S08]  /*5e5b0*/  STL.64 [R1+0x868], R18 ;  /* 0x0008681201007387 */ /* 0x000ff00000100a00 */
[----:B------:R-:W-:Y:S04]  /*5e5c0*/  STL.64 [R1+0x850], R8 ;  /* 0x0008500801007387 */ /* 0x000fe80000100a00 */
[----:B------:R1:W-:Y:S04]  /*5e5d0*/  STL.64 [R1+0x858], R10 ;  /* 0x0008580a01007387 */ /* 0x0003e80000100a00 */
        /* <DEDUP_REMOVED lines=15> */
[C---:B-1----:R-:W-:Y:S08]  /*5e6d0*/  HMMA.1688.F32.TF32 R8, R184.reuse, R106, R128 ;  /* 0x0000006ab808723c */ /* 0x042ff00000081080 */
[C---:B------:R-:W-:Y:S08]  /*5e6e0*/  HMMA.1688.F32.TF32 R60, R184.reuse, R102, R120 ;  /* 0x00000066b83c723c */ /* 0x040ff00000081078 */
[----:B------:R-:W-:Y:S07]  /*5e6f0*/  HMMA.1688.F32.TF32 R16, R184, R98, R196 ;  /* 0x00000062b810723c */ /* 0x000fee00000810c4 */
[----:B------:R-:W-:Y:S04]  /*5e700*/  STL.64 [R1+0x840], R8 ;  /* 0x0008400801007387 */ /* 0x000fe80000100a00 */
[----:B------:R-:W-:Y:S04]  /*5e710*/  STL.64 [R1+0x848], R10 ;  /* 0x0008480a01007387 */ /* 0x000fe80000100a00 */
[----:B------:R-:W-:Y:S04]  /*5e720*/  STL.64 [R1+0x830], R60 ;  /* 0x0008303c01007387 */ /* 0x000fe80000100a00 */
[----:B------:R-:W-:Y:S04]  /*5e730*/  STL.64 [R1+0x838], R62 ;  /* 0x0008383e01007387 */ /* 0x000fe80000100a00 */
[----:B------:R-:W-:Y:S04]  /*5e740*/  STL.64 [R1+0x820], R16 ;  /* 0x0008201001007387 */ /* 0x000fe80000100a00 */
[----:B------:R2:W-:Y:S01]  /*5e750*/  STL.64 [R1+0x828], R18 ;  /* 0x0008281201007387 */ /* 0x0005e20000100a00 */
[C---:B------:R-:W-:Y:S03]  /*5e760*/  HMMA.1688.F32.TF32 R44, R4.reuse, R38, R44 ;  /* 0x00000026042c723c */ /* 0x040fe6000008102c */
[----:B------:R-:W-:Y:S04]  /*5e770*/  LDS R8, [R3+0xc1080] ;  /* 0x0c10800003087984 */ /* 0x000fe80000000800 */
[----:B------:R-:W-:Y:S04]  /*5e780*/  LDS R10, [R3+0xc1880] ;  /* 0x0c188000030a7984 */ /* 0x000fe80000000800 */
[----:B------:R-:W-:Y:S04]  /*5e790*/  LDS R9, [R252+0xc1080] ;  /* 0x0c108000fc097984 */ /* 0x000fe80000000800 */
[----:B------:R-:W1:Y:S01]  /*5e7a0*/  LDS R11, [R252+0xc1880] ;  /* 0x0c188000fc0b7984 */ /* 0x000e620000000800 */
[C---:B--2---:R-:W-:Y:S03]  /*5e7b0*/  HMMA.1688.F32.TF32 R16, R4.reuse, R182, R80 ;  /* 0x000000b60410723c */ /* 0x044fe60000081050 */
[----:B------:R-:W2:Y:S04]  /*5e7c0*/  LDL.LU R80, [R1+0x70] ;  /* 0x0000700001507983 */ /* 0x000ea80000300800 */
[----:B------:R-:W2:Y:S11]  /*5e7d0*/  LDL.LU R81, [R1+0x74] ;  /* 0x0000740001517983 */ /* 0x000eb60000300800 */
[----:B------:R-:W-:Y:S06]  /*5e7e0*/  @!UPT UIADD3 URZ, URZ, URZ, URZ ;  /* 0x0000003f3f3ff290 */ /* 0x000fec000fffe03f */
[----:B------:R-:W-:Y:S02]  /*5e7f0*/  IMAD.MOV.U32 R97, RZ, RZ, R16 ;  /* 0x000000ffff617224 */ /* 0x000fe400078e0010 */
[----:B------:R-:W-:Y:S02]  /*5e800*/  IMAD.MOV.U32 R24, RZ, RZ, R17 ;  /* 0x000000ffff187224 */ /* 0x000fe400078e0011 */
[----:B------:R-:W-:Y:S02]  /*5e810*/  IMAD.MOV.U32 R113, RZ, RZ, R18 ;  /* 0x000000ffff717224 */ /* 0x000fe400078e0012 */
[----:B------:R-:W-:Y:S02]  /*5e820*/  IMAD.MOV.U32 R112, RZ, RZ, R19 ;  /* 0x000000ffff707224 */ /* 0x000fe400078e0013 */
[C---:B---3--:R-:W-:Y:S11]  /*5e830*/  HMMA.1688.F32.TF32 R16, R4.reuse, R178, R92 ;  /* 0x000000b20410723c */ /* 0x048ff6000008105c */
[----:B------:R-:W-:Y:S11]  /*5e840*/  @!UPT UIADD3 URZ, URZ, URZ, URZ ;  /* 0x0000003f3f3ff290 */ /* 0x000ff6000fffe03f */
[----:B------:R-:W-:Y:S02]  /*5e850*/  @!UPT UIADD3 URZ, URZ, URZ, URZ ;  /* 0x0000003f3f3ff290 */ /* 0x000fe4000fffe03f */
[----:B------:R-:W-:Y:S02]  /*5e860*/  IMAD.MOV.U32 R104, RZ, RZ, R16 ;  /* 0x000000ffff687224 */ /* 0x000fe400078e0010 */
[----:B------:R-:W-:Y:S02]  /*5e870*/  IMAD.MOV.U32 R105, RZ, RZ, R17 ;  /* 0x000000ffff697224 */ /* 0x000fe400078e0011 */
[----:B------:R-:W-:Y:S02]  /*5e880*/  IMAD.MOV.U32 R108, RZ, RZ, R18 ;  /* 0x000000ffff6c7224 */ /* 0x000fe400078e0012 */
[----:B------:R-:W-:Y:S02]  /*5e890*/  IMAD.MOV.U32 R109, RZ, RZ, R19 ;  /* 0x000000ffff6d7224 */ /* 0x000fe400078e0013 */
[C---:B----4-:R-:W-:Y:S01]  /*5e8a0*/  HMMA.1688.F32.TF32 R16, R4.reuse, R58, R88 ;  /* 0x0000003a0410723c */ /* 0x050fe20000081058 */
[----:B------:R-:W-:Y:S02]  /*5e8b0*/  IMAD.MOV.U32 R82, RZ, RZ, R29 ;  /* 0x000000ffff527224 */ /* 0x000fe400078e001d */
[----:B------:R-:W-:Y:S11]  /*5e8c0*/  IMAD.MOV.U32 R83, RZ, RZ, R28 ;  /* 0x000000ffff537224 */ /* 0x000ff600078e001c */
[----:B------:R-:W-:Y:S09]  /*5e8d0*/  @!UPT UIADD3 URZ, URZ, URZ, URZ ;  /* 0x0000003f3f3ff290 */ /* 0x000ff2000fffe03f */
[----:B------:R3:W-:Y:S01]  /*5e8e0*/  STL.64 [R1+0xd8], R18 ;  /* 0x0000d81201007387 */ /* 0x0007e20000100a00 */
[----:B------:R-:W-:Y:S02]  /*5e8f0*/  IMAD.MOV.U32 R28, RZ, RZ, R16 ;  /* 0x000000ffff1c7224 */ /* 0x000fe400078e0010 */
[----:B------:R-:W-:Y:S02]  /*5e900*/  IMAD.MOV.U32 R29, RZ, RZ, R17 ;  /* 0x000000ffff1d7224 */ /* 0x000fe400078e0011 */
[C---:B---3--:R-:W-:Y:S08]  /*5e910*/  HMMA.1688.F32.TF32 R16, R4.reuse, R54, R76 ;  /* 0x000000360410723c */ /* 0x048ff0000008104c */
[C---:B------:R-:W-:Y:S11]  /*5e920*/  HMMA.1688.F32.TF32 R60, R4.reuse, R34, R64 ;  /* 0x00000022043c723c */ /* 0x040ff60000081040 */
[----:B------:R-:W-:Y:S04]  /*5e930*/  @!UPT UIADD3 URZ, URZ, URZ, URZ ;  /* 0x0000003f3f3ff290 */ /* 0x000fe8000fffe03f */
[----:B------:R3:W-:Y:S01]  /*5e940*/  STL.64 [R1+0x120], R16 ;  /* 0x0001201001007387 */ /* 0x0007e20000100a00 */
[----:B------:R-:W-:Y:S02]  /*5e950*/  IMAD.MOV.U32 R20, RZ, RZ, R18 ;  /* 0x000000ffff147224 */ /* 0x000fe400078e0012 */
[----:B------:R-:W-:Y:S02]  /*5e960*/  IMAD.MOV.U32 R21, RZ, RZ, R19 ;  /* 0x000000ffff157224 */ /* 0x000fe400078e0013 */
[C---:B---3--:R-:W-:Y:S03]  /*5e970*/  HMMA.1688.F32.TF32 R16, R4.reuse, R30, R212 ;  /* 0x0000001e0410723c */ /* 0x048fe600000810d4 */
[----:B------:R-:W-:Y:S04]  /*5e980*/  STL [R1+0x4034], R21 ;  /* 0x0040341501007387 */ /* 0x000fe80000100800 */
[----:B------:R-:W-:Y:S04]  /*5e990*/  STL [R1+0x4030], R20 ;  /* 0x0040301401007387 */ /* 0x000fe80000100800 */
[----:B------:R-:W1:Y:S04]  /*5e9a0*/  LDL.LU R88, [R1+0x350] ;  /* 0x0003500001587983 */ /* 0x000e680000300800 */
[----:B------:R-:W-:Y:S04]  /*5e9b0*/  STL.64 [R1+0x150], R60 ;  /* 0x0001503c01007387 */ /* 0x000fe80000100a00 */
[----:B------:R-:W-:Y:S04]  /*5e9c0*/  STL.64 [R1+0x158], R62 ;  /* 0x0001583e01007387 */ /* 0x000fe80000100a00 */
[----:B------:R-:W-:Y:S04]  /*5e9d0*/  STL.64 [R1+0x160], R16 ;  /* 0x0001601001007387 */ /* 0x000fe80000100a00 */
[----:B------:R2:W-:Y:S04]  /*5e9e0*/  STL.64 [R1+0x168], R18 ;  /* 0x0001681201007387 */ /* 0x0005e80000100a00 */
[----:B------:R-:W1:Y:S04]  /*5e9f0*/  LDL.LU R89, [R1+0x354] ;  /* 0x0003540001597983 */ /* 0x000e680000300800 */
[----:B------:R-:W1:Y:S04]  /*5ea00*/  LDL.LU R90, [R1+0x358] ;  /* 0x00035800015a7983 */ /* 0x000e680000300800 */
[----:B------:R-:W1:Y:S04]  /*5ea10*/  LDL.LU R91, [R1+0x35c] ;  /* 0x00035c00015b7983 */ /* 0x000e680000300800 */
[----:B------:R-:W3:Y:S04]  /*5ea20*/  LDL.LU R92, [R1+0x390] ;  /* 0x00039000015c7983 */ /* 0x000ee80000300800 */
[----:B------:R-:W3:Y:S04]  /*5ea30*/  LDL.LU R93, [R1+0x394] ;  /* 0x00039400015d7983 */ /* 0x000ee80000300800 */
[----:B------:R-:W3:Y:S04]  /*5ea40*/  LDL.LU R94, [R1+0x398] ;  /* 0x00039800015e7983 */ /* 0x000ee80000300800 */
        /* <DEDUP_REMOVED lines=13> */
[C---:B--2---:R-:W-:Y:S11]  /*5eb20*/  HMMA.1688.F32.TF32 R16, R4.reuse, R42, R80 ;  /* 0x0000002a0410723c */ /* 0x044ff60000081050 */
[----:B------:R-:W-:Y:S11]  /*5eb30*/  @!UPT UIADD3 URZ, URZ, URZ, URZ ;  /* 0x0000003f3f3ff290 */ /* 0x000ff6000fffe03f */
[----:B------:R-:W-:Y:S01]  /*5eb40*/  @!UPT UIADD3 URZ, URZ, URZ, URZ ;  /* 0x0000003f3f3ff290 */ /* 0x000fe2000fffe03f */
[----:B------:R2:W-:Y:S01]  /*5eb50*/  STL.64 [R1+0x178], R18 ;  /* 0x0001781201007387 */ /* 0x0005e20000100a00 */
[----:B------:R-:W-:Y:S02]  /*5eb60*/  IMAD.MOV.U32 R36, RZ, RZ, R16 ;  /* 0x000000ffff247224 */ /* 0x000fe400078e0010 */
[----:B------:R-:W-:Y:S02]  /*5eb70*/  IMAD.MOV.U32 R37, RZ, RZ, R17 ;  /* 0x000000ffff257224 */ /* 0x000fe400078e0011 */
[C---:B--2---:R-:W-:Y:S08]  /*5eb80*/  HMMA.1688.F32.TF32 R16, R4.reuse, R26, R12 ;  /* 0x0000001a0410723c */ /* 0x044ff0000008100c */
[C---:B------:R-:W-:Y:S01]  /*5eb90*/  HMMA.1688.F32.TF32 R12, R4.reuse, R22, R68 ;  /* 0x00000016040c723c */ /* 0x040fe20000081044 */
[----:B------:R-:W-:Y:S04]  /*5eba0*/  STL [R1+0x403c], R37 ;  /* 0x00403c2501007387 */ /* 0x000fe80000100800 */
[----:B------:R-:W-:Y:S04]  /*5ebb0*/  STL [R1+0x4038], R36 ;  /* 0x0040382401007387 */ /* 0x000fe80000100800 */
[----:B------:R-:W-:Y:S04]  /*5ebc0*/  STL.64 [R1+0x1e0], R44 ;  /* 0x0001e02c01007387 */ /* 0x000fe80000100a00 */
[----:B------:R2:W-:Y:S04]  /*5ebd0*/  STL.64 [R1+0x1e8], R46 ;  /* 0x0001e82e01007387 */ /* 0x0005e80000100a00 */
[----:B------:R-:W-:Y:S04]  /*5ebe0*/  STL.64 [R1+0x310], R16 ;  /* 0x0003101001007387 */ /* 0x000fe80000100a00 */
[----:B------:R2:W-:Y:S02]  /*5ebf0*/  STL.64 [R1+0x318], R18 ;  /* 0x0003181201007387 */ /* 0x0005e40000100a00 */
[C---:B--2---:R-:W-:Y:S02]  /*5ec00*/  HMMA.1688.F32.TF32 R44, R4.reuse, R118, R148 ;  /* 0x00000076042c723c */ /* 0x044fe40000081094 */
[----:B------:R-:W-:Y:S04]  /*5ec10*/  STL.64 [R1+0x570], R12 ;  /* 0x0005700c01007387 */ /* 0x000fe80000100a00 */
[----:B------:R2:W-:Y:S02]  /*5ec20*/  STL.64 [R1+0x578], R14 ;  /* 0x0005780e01007387 */ /* 0x0005e40000100a00 */
[C---:B------:R-:W-:Y:S08]  /*5ec30*/  HMMA.1688.F32.TF32 R16, R4.reuse, R114, R156 ;  /* 0x000000720410723c */ /* 0x040ff0000008109c */
[C---:B--2---:R-:W-:Y:S07]  /*5ec40*/  HMMA.1688.F32.TF32 R12, R4.reuse, R110, R152 ;  /* 0x0000006e040c723c */ /* 0x044fee0000081098 */
        /* <DEDUP_REMOVED lines=8> */
[----:B--2---:R-:W-:Y:S01]  /*5ecd0*/  HMMA.1688.F32.TF32 R12, R4, R98, R200 ;  /* 0x00000062040c723c */ /* 0x004fe200000810c8 */
[----:B------:R-:W-:Y:S04]  /*5ece0*/  LDS R4, [R0+0xc1100] ;  /* 0x0c11000000047984 */ /* 0x000fe80000000800 */
[----:B------:R-:W-:Y:S04]  /*5ecf0*/  LDS R6, [R0+0xc1900] ;  /* 0x0c19000000067984 */ /* 0x000fe80000000800 */
[----:B------:R-:W-:Y:S04]  /*5ed00*/  STL.64 [R1+0x7c0], R44 ;  /* 0x0007c02c01007387 */ /* 0x000fe80000100a00 */
[----:B------:R1:W-:Y:S04]  /*5ed10*/  STL.64 [R1+0x7c8], R46 ;  /* 0x0007c82e01007387 */ /* 0x0003e80000100a00 */
[----:B------:R-:W-:Y:S04]  /*5ed20*/  STL.64 [R1+0x7b0], R16 ;  /* 0x0007b01001007387 */ /* 0x000fe80000100a00 */
[----:B------:R-:W-:Y:S04]  /*5ed30*/  STL.64 [R1+0x7b8], R18 ;  /* 0x0007b81201007387 */ /* 0x000fe80000100a00 */
[----:B------:R-:W-:Y:S04]  /*5ed40*/  STL.64 [R1+0x790], R12 ;  /* 0x0007900c01007387 */ /* 0x000fe80000100a00 */
[----:B------:R4:W-:Y:S04]  /*5ed50*/  STL.64 [R1+0x798], R14 ;  /* 0x0007980e01007387 */ /* 0x0009e80000100a00 */
[----:B------:R-:W-:Y:S04]  /*5ed60*/  LDS R5, [R2+0xc1100] ;  /* 0x0c11000002057984 */ /* 0x000fe80000000800 */
[----:B------:R-:W2:Y:S01]  /*5ed70*/  LDS R7, [R2+0xc1900] ;  /* 0x0c19000002077984 */ /* 0x000ea20000000800 */
[C---:B-1----:R-:W-:Y:S08]  /*5ed80*/  HMMA.1688.F32.TF32 R44, R8.reuse, R178, R88 ;  /* 0x000000b2082c723c */ /* 0x042ff00000081058 */
[C---:B---3--:R-:W-:Y:S08]  /*5ed90*/  HMMA.1688.F32.TF32 R248, R8.reuse, R182, R92 ;  /* 0x000000b608f8723c */ /* 0x048ff0000008105c */
[C---:B----4-:R-:W-:Y:S08]  /*5eda0*/  HMMA.1688.F32.TF32 R12, R8.reuse, R54, R64 ;  /* 0x00000036080c723c */ /* 0x050ff00000081040 */
[C---:B------:R-:W-:Y:S11]  /*5edb0*/  HMMA.1688.F32.TF32 R16, R8.reuse, R58, R76 ;  /* 0x0000003a0810723c */ /* 0x040ff6000008104c */
[----:B------:R-:W-:Y:S05]  /*5edc0*/  @!UPT UIADD3 URZ, URZ, URZ, URZ ;  /* 0x0000003f3f3ff290 */ /* 0x000fea000fffe03f */
[----:B------:R-:W-:Y:S02]  /*5edd0*/  IMAD.MOV.U32 R37, RZ, RZ, R12 ;  /* 0x000000ffff257224 */ /* 0x000fe400078e000c */
[----:B------:R-:W-:Y:S02]  /*5ede0*/  IMAD.MOV.U32 R36, RZ, RZ, R13 ;  /* 0x000000ffff247224 */ /* 0x000fe400078e000d */
[----:B------:R-:W-:Y:S02]  /*5edf0*/  IMAD.MOV.U32 R21, RZ, RZ, R14 ;  /* 0x000000ffff157224 */ /* 0x000fe400078e000e */
[----:B------:R-:W-:Y:S02]  /*5ee00*/  IMAD.MOV.U32 R20, RZ, RZ, R15 ;  /* 0x000000ffff147224 */ /* 0x000fe400078e000f */
[----:B------:R-:W-:Y:S01]  /*5ee10*/  HMMA.1688.F32.TF32 R12, R8, R34, R212 ;  /* 0x00000022080c723c */ /* 0x000fe200000810d4 */
[----:B------:R-:W-:Y:S04]  /*5ee20*/  STL.64 [R1+0x4048], R250 ;  /* 0x004048fa01007387 */ /* 0x000fe80000100a00 */
[----:B------:R-:W-:Y:S04]  /*5ee30*/  STL.64 [R1+0x4040], R248 ;  /* 0x004040f801007387 */ /* 0x000fe80000100a00 */
[----:B------:R-:W-:Y:S04]  /*5ee40*/  STL.64 [R1+0x4058], R46 ;  /* 0x0040582e01007387 */ /* 0x000fe80000100a00 */
[----:B------:R-:W-:Y:S04]  /*5ee50*/  STL.64 [R1+0x4050], R44 ;  /* 0x0040502c01007387 */ /* 0x000fe80000100a00 */
[----:B------:R-:W-:Y:S04]  /*5ee60*/  STL.64 [R1+0x40a0], R18 ;  /* 0x0040a01201007387 */ /* 0x000fe80000100a00 */
[----:B------:R1:W-:Y:S04]  /*5ee70*/  STL.64 [R1+0x4098], R16 ;  /* 0x0040981001007387 */ /* 0x0003e80000100a00 */
[----:B------:R-:W3:Y:S04]  /*5ee80*/  LDL.LU R88, [R1+0x60] ;  /* 0x0000600001587983 */ /* 0x000ee80000300800 */
[----:B------:R-:W-:Y:S04]  /*5ee90*/  STL.64 [R1+0x70], R12 ;  /* 0x0000700c01007387 */ /* 0x000fe80000100a00 */
[----:B------:R4:W-:Y:S04]  /*5eea0*/  STL.64 [R1+0x78], R14 ;  /* 0x0000780e01007387 */ /* 0x0009e80000100a00 */
[----:B------:R-:W3:Y:S04]  /*5eeb0*/  LDL.LU R89, [R1+0x64] ;  /* 0x0000640001597983 */ /* 0x000ee80000300800 */
[----:B------:R-:W3:Y:S04]  /*5eec0*/  LDL.LU R90, [R1+0x68] ;  /* 0x00006800015a7983 */ /* 0x000ee80000300800 */
[----:B------:R-:W3:Y:S04]  /*5eed0*/  LDL.LU R91, [R1+0x6c] ;  /* 0x00006c00015b7983 */ /* 0x000ee80000300800 */
        /* <DEDUP_REMOVED lines=12> */
[----:B------:R-:W1:Y:S04]  /*5efa0*/  LDL.LU R128, [R1+0x100] ;  /* 0x0001000001807983 */ /* 0x000e680000300800 */
[----:B------:R-:W1:Y:S04]  /*5efb0*/  LDL.LU R129, [R1+0x104] ;  /* 0x0001040001817983 */ /* 0x000e680000300800 */
[----:B------:R-:W1:Y:S04]  /*5efc0*/  LDL.LU R130, [R1+0x108] ;  /* 0x0001080001827983 */ /* 0x000e680000300800 */
[----:B------:R-:W1:Y:S04]  /*5efd0*/  LDL.LU R131, [R1+0x10c] ;  /* 0x00010c0001837983 */ /* 0x000e680000300800 */
[----:B------:R-:W4:Y:S04]  /*5efe0*/  LDL.LU R124, [R1+0x50] ;  /* 0x00005000017c7983 */ /* 0x000f280000300800 */
[----:B------:R-:W4:Y:S04]  /*5eff0*/  LDL.LU R125, [R1+0x54] ;  /* 0x00005400017d7983 */ /* 0x000f280000300800 */
[----:B------:R-:W4:Y:S04]  /*5f000*/  LDL.LU R126, [R1+0x58] ;  /* 0x00005800017e7983 */ /* 0x000f280000300800 */
[----:B------:R-:W4:Y:S04]  /*5f010*/  LDL.LU R127, [R1+0x5c] ;  /* 0x00005c00017f7983 */ /* 0x000f280000300800 */
        /* <DEDUP_REMOVED lines=19> */
[----:B------:R-:W3:Y:S01]  /*5f150*/  LDL.LU R139, [R1+0x36c] ;  /* 0x00036c00018b7983 */ /* 0x000ee20000300800 */
[----:B------:R-:W-:-:S03]  /*5f160*/  IMAD.MOV.U32 R212, RZ, RZ, R51 ;  /* 0x000000ffffd47224 */ /* 0x000fc600078e0033 */
        /* <DEDUP_REMOVED lines=8> */
[C---:B-1----:R-:W-:Y:S08]  /*5f1f0*/  HMMA.1688.F32.TF32 R16, R8.reuse, R30, R128 ;  /* 0x0000001e0810723c */ /* 0x042ff00000081080 */
[C---:B--2---:R-:W-:Y:S08]  /*5f200*/  HMMA.1688.F32.TF32 R44, R8.reuse, R42, R132 ;  /* 0x0000002a082c723c */ /* 0x044ff00000081084 */
[C---:B----4-:R-:W-:Y:S07]  /*5f210*/  HMMA.1688.F32.TF32 R12, R8.reuse, R38, R124 ;  /* 0x00000026080c723c */ /* 0x050fee000008107c */
[----:B------:R-:W-:Y:S04]  /*5f220*/  STL.64 [R1+0x90], R16 ;  /* 0x0000901001007387 */ /* 0x000fe80000100a00 */
[----:B------:R-:W-:Y:S04]  /*5f230*/  STL.64 [R1+0x98], R18 ;  /* 0x0000981201007387 */ /* 0x000fe80000100a00 */
[----:B------:R-:W-:Y:S04]  /*5f240*/  STL.64 [R1+0xa0], R44 ;  /* 0x0000a02c01007387 */ /* 0x000fe80000100a00 */
[----:B------:R1:W-:Y:S04]  /*5f250*/  STL.64 [R1+0xa8], R46 ;  /* 0x0000a82e01007387 */ /* 0x0003e80000100a00 */
[----:B------:R-:W-:Y:S04]  /*5f260*/  STL.64 [R1+0x100], R12 ;  /* 0x0001000c01007387 */ /* 0x000fe80000100a00 */
[----:B------:R2:W-:Y:S01]  /*5f270*/  STL.64 [R1+0x108], R14 ;  /* 0x0001080e01007387 */ /* 0x0005e20000100a00 */
[C---:B-1----:R-:W-:Y:S08]  /*5f280*/  HMMA.1688.F32.TF32 R44, R8.reuse, R22, R72 ;  /* 0x00000016082c723c */ /* 0x042ff00000081048 */
[C---:B--2---:R-:W-:Y:S08]  /*5f290*/  HMMA.1688.F32.TF32 R12, R8.reuse, R118, R216 ;  /* 0x00000076080c723c */ /* 0x044ff000000810d8 */
[C---:B---3--:R-:W-:Y:S11]  /*5f2a0*/  HMMA.1688.F32.TF32 R16, R8.reuse, R26, R48 ;  /* 0x0000001a0810723c */ /* 0x048ff60000081030 */
[----:B------:R-:W-:Y:S11]  /*5f2b0*/  @!UPT UIADD3 URZ, URZ, URZ, URZ ;  /* 0x0000003f3f3ff290 */ /* 0x000ff6000fffe03f */
[----:B------:R-:W-:Y:S01]  /*5f2c0*/  @!UPT UIADD3 URZ, URZ, URZ, URZ ;  /* 0x0000003f3f3ff290 */ /* 0x000fe2000fffe03f */
[----:B------:R-:W-:Y:S04]  /*5f2d0*/  STL.64 [R1+0x110], R16 ;  /* 0x0001101001007387 */ /* 0x000fe80000100a00 */
[----:B------:R1:W-:Y:S02]  /*5f2e0*/  STL.64 [R1+0x118], R18 ;  /* 0x0001181201007387 */ /* 0x0003e40000100a00 */
[C---:B-1----:R-:W-:Y:S02]  /*5f2f0*/  HMMA.1688.F32.TF32 R16, R8.reuse, R114, R164 ;  /* 0x000000720810723c */ /* 0x042fe400000810a4 */
[----:B------:R-:W-:Y:S04]  /*5f300*/  STL.64 [R1+0x130], R44 ;  /* 0x0001302c01007387 */ /* 0x000fe80000100a00 */
[----:B------:R1:W-:Y:S04]  /*5f310*/  STL.64 [R1+0x138], R46 ;  /* 0x0001382e01007387 */ /* 0x0003e80000100a00 */
[----:B------:R-:W-:Y:S04]  /*5f320*/  STL.64 [R1+0x140], R12 ;  /* 0x0001400c01007387 */ /* 0x000fe80000100a00 */
[----:B------:R2:W-:Y:S01]  /*5f330*/  STL.64 [R1+0x148], R14 ;  /* 0x0001480e01007387 */ /* 0x0005e20000100a00 */
[C---:B-1----:R-:W-:Y:S08]  /*5f340*/  HMMA.1688.F32.TF32 R44, R8.reuse, R110, R160 ;  /* 0x0000006e082c723c */ /* 0x042ff000000810a0 */
[----:B------:R-:W-:Y:S01]  /*5f350*/  STL.64 [R1+0x6f0], R16 ;  /* 0x0006f01001007387 */ /* 0x000fe20000100a00 */
[C---:B--2---:R-:W-:Y:S03]  /*5f360*/  HMMA.1688.F32.TF32 R12, R8.reuse, R106, R168 ;  /* 0x0000006a080c723c */ /* 0x044fe600000810a8 */
[----:B------:R1:W-:Y:S05]  /*5f370*/  STL.64 [R1+0x6f8], R18 ;  /* 0x0006f81201007387 */ /* 0x0003ea0000100a00 */
[C---:B-1----:R-:W-:Y:S08]  /*5f380*/  HMMA.1688.F32.TF32 R16, R8.reuse, R102, R172 ;  /* 0x000000660810723c */ /* 0x042ff000000810ac */
[----:B------:R-:W-:Y:S01]  /*5f390*/  HMMA.1688.F32.TF32 R8, R8, R98, R228 ;  /* 0x000000620808723c */ /* 0x000fe200000810e4 */
[----:B------:R-:W-:Y:S04]  /*5f3a0*/  STL.64 [R1+0x6e0], R44 ;  /* 0x0006e02c01007387 */ /* 0x000fe80000100a00 */
[----:B------:R1:W-:Y:S03]  /*5f3b0*/  STL.64 [R1+0x6e8], R46 ;  /* 0x0006e82e01007387 */ /* 0x0003e60000100a00 */
[C---:B------:R-:W-:Y:S01]  /*5f3c0*/  HMMA.1688.F32.TF32 R80, R4.reuse, R182, R80 ;  /* 0x000000b60450723c */ /* 0x040fe20000081050 */
[----:B------:R-:W-:Y:S04]  /*5f3d0*/  STL.64 [R1+0x6d0], R12 ;  /* 0x0006d00c01007387 */ /* 0x000fe80000100a00 */
[----:B------:R-:W-:Y:S03]  /*5f3e0*/  STL.64 [R1+0x6d8], R14 ;  /* 0x0006d80e01007387 */ /* 0x000fe60000100a00 */
[C---:B------:R-:W-:Y:S01]  /*5f3f0*/  HMMA.1688.F32.TF32 R76, R4.reuse, R178, R76 ;  /* 0x000000b2044c723c */ /* 0x040fe2000008104c */
[----:B------:R-:W-:Y:S04]  /*5f400*/  STL.64 [R1+0x6c0], R16 ;  /* 0x0006c01001007387 */ /* 0x000fe80000100a00 */
[----:B------:R2:W-:Y:S03]  /*5f410*/  STL.64 [R1+0x6c8], R18 ;  /* 0x0006c81201007387 */ /* 0x0005e60000100a00 */
[C---:B------:R-:W-:Y:S01]  /*5f420*/  HMMA.1688.F32.TF32 R84, R4.reuse, R58, R84 ;  /* 0x0000003a0454723c */ /* 0x040fe20000081054 */
[----:B------:R-:W-:Y:S07]  /*5f430*/  STL.64 [R1+0x6b0], R8 ;  /* 0x0006b00801007387 */ /* 0x000fee0000100a00 */
[C---:B-1----:R-:W-:Y:S01]  /*5f440*/  HMMA.1688.F32.TF32 R44, R4.reuse, R38, R92 ;  /* 0x00000026042c723c */ /* 0x042fe2000008105c */
[----:B------:R1:W-:Y:S04]  /*5f450*/  STL.64 [R1+0x6b8], R10 ;  /* 0x0006b80a01007387 */ /* 0x0003e80000100a00 */
[----:B------:R-:W-:Y:S03]  /*5f460*/  LDS R12, [R3+0xc1100] ;  /* 0x0c110000030c7984 */ /* 0x000fe60000000800 */
[C---:B--2---:R-:W-:Y:S01]  /*5f470*/  HMMA.1688.F32.TF32 R16, R4.reuse, R26, R88 ;  /* 0x0000001a0410723c */ /* 0x044fe20000081058 */
[----:B------:R-:W-:Y:S04]  /*5f480*/  LDS R14, [R3+0xc1900] ;  /* 0x0c190000030e7984 */ /* 0x000fe80000000800 */
[----:B------:R-:W-:Y:S03]  /*5f490*/  LDS R13, [R252+0xc1100] ;  /* 0x0c110000fc0d7984 */ /* 0x000fe60000000800 */
[----:B-1----:R-:W-:Y:S01]  /*5f4a0*/  HMMA.1688.F32.TF32 R8, R4, R22, R212 ;  /* 0x000000160408723c */ /* 0x002fe200000810d4 */
[----:B------:R-:W-:Y:S04]  /*5f4b0*/  STL.64 [R1+0x40b0], R82 ;  /* 0x0040b05201007387 */ /* 0x000fe80000100a00 */
[----:B------:R-:W-:Y:S04]  /*5f4c0*/  STL.64 [R1+0x40a8], R80 ;  /* 0x0040a85001007387 */ /* 0x000fe80000100a00 */
[----:B------:R-:W-:Y:S04]  /*5f4d0*/  STL.64 [R1+0x40c0], R78 ;  /* 0x0040c04e01007387 */ /* 0x000fe80000100a00 */
[----:B------:R-:W-:Y:S04]  /*5f4e0*/  STL.64 [R1+0x40b8], R76 ;  /* 0x0040b84c01007387 */ /* 0x000fe80000100a00 */
[----:B------:R-:W-:Y:S04]  /*5f4f0*/  STL.64 [R1+0x40d0], R86 ;  /* 0x0040d05601007387 */ /* 0x000fe80000100a00 */
[----:B------:R-:W-:Y:S01]  /*5f500*/  STL.64 [R1+0x40c8], R84 ;  /* 0x0040c85401007387 */ /* 0x000fe20000100a00 */
[----:B------:R-:W-:-:S03]  /*5f510*/  IMAD.MOV.U32 R92, RZ, RZ, R232 ;  /* 0x000000ffff5c7224 */ /* 0x000fc600078e00e8 */
[----:B------:R-:W-:Y:S04]  /*5f520*/  STL.64 [R1+0x50], R44 ;  /* 0x0000502c01007387 */ /* 0x000fe80000100a00 */
[----:B------:R-:W-:Y:S04]  /*5f530*/  STL.64 [R1+0x58], R46 ;  /* 0x0000582e01007387 */ /* 0x000fe80000100a00 */
[----:B------:R-:W-:Y:S01]  /*5f540*/  STL.64 [R1+0x60], R16 ;  /* 0x0000601001007387 */ /* 0x000fe20000100a00 */
[----:B------:R-:W-:-:S03]  /*5f550*/  IMAD.MOV.U32 R93, RZ, RZ, R233 ;  /* 0x000000ffff5d7224 */ /* 0x000fc600078e00e9 */
[----:B------:R-:W-:Y:S01]  /*5f560*/  STL.64 [R1+0x68], R18 ;  /* 0x0000681201007387 */ /* 0x000fe20000100a00 */
[----:B------:R-:W-:-:S03]  /*5f570*/  IMAD.MOV.U32 R94, RZ, RZ, R234 ;  /* 0x000000ffff5e7224 */ /* 0x000fc600078e00ea */
[----:B------:R-:W2:Y:S01]  /*5f580*/  LDL.LU R232, [R1+0x416c] ;  /* 0x00416c0001e87983 */ /* 0x000ea20000300800 */
[----:B------:R-:W-:Y:S03]  /*5f590*/  HMMA.1688.F32.TF32 R68, R4, R42, R192 ;  /* 0x0000002a0444723c */ /* 0x000fe600000810c0 */
[----:B------:R-:W-:Y:S01]  /*5f5a0*/  STL.64 [R1+0x40], R8 ;  /* 0x0000400801007387 */ /* 0x000fe20000100a00 */
[----:B------:R-:W-:-:S03]  /*5f5b0*/  IMAD.MOV.U32 R95, RZ, RZ, R204 ;  /* 0x000000ffff5f7224 */ /* 0x000fc600078e00cc */
[----:B------:R-:W-:Y:S01]  /*5f5c0*/  STL.64 [R1+0x48], R10 ;  /* 0x0000480a01007387 */ /* 0x000fe20000100a00 */
[----:B------:R-:W-:-:S03]  /*5f5d0*/  IMAD.MOV.U32 R192, RZ, RZ, R205 ;  /* 0x000000ffffc07224 */ /* 0x000fc600078e00cd */
[----:B------:R-:W2:Y:S01]  /*5f5e0*/  LDL.LU R233, [R1+0x4168] ;  /* 0x0041680001e97983 */ /* 0x000ea20000300800 */
[----:B------:R-:W-:-:S03]  /*5f5f0*/  IMAD.MOV.U32 R193, RZ, RZ, R206 ;  /* 0x000000ffffc17224 */ /* 0x000fc600078e00ce */
[----:B------:R-:W2:Y:S01]  /*5f600*/  LDL.LU R234, [R1+0x4164] ;  /* 0x0041640001ea7983 */ /* 0x000ea20000300800 */
[----:B------:R-:W-:-:S03]  /*5f610*/  IMAD.MOV.U32 R194, RZ, RZ, R207 ;  /* 0x000000ffffc27224 */ /* 0x000fc600078e00cf */
[----:B------:R-:W3:Y:S01]  /*5f620*/  LDL.LU R204, [R1+0x4160] ;  /* 0x0041600001cc7983 */ /* 0x000ee20000300800 */
[----:B------:R-:W-:-:S03]  /*5f630*/  IMAD.MOV.U32 R195, RZ, RZ, R224 ;  /* 0x000000ffffc37224 */ /* 0x000fc600078e00e0 */
[----:B------:R-:W3:Y:S04]  /*5f640*/  LDL.LU R205, [R1+0x415c] ;  /* 0x00415c0001cd7983 */ /* 0x000ee80000300800 */
[----:B------:R-:W3:Y:S04]  /*5f650*/  LDL.LU R206, [R1+0x4158] ;  /* 0x0041580001ce7983 */ /* 0x000ee80000300800 */
[----:B------:R-:W3:Y:S04]  /*5f660*/  LDL.LU R207, [R1+0x4154] ;  /* 0x0041540001cf7983 */ /* 0x000ee80000300800 */
[----:B------:R-:W4:Y:S04]  /*5f670*/  LDL.LU R224, [R1+0x4150] ;  /* 0x0041500001e07983 */ /* 0x000f280000300800 */
[----:B------:R-:W2:Y:S04]  /*5f680*/  LDL.LU R120, [R1+0x220] ;  /* 0x0002200001787983 */ /* 0x000ea80000300800 */
[----:B------:R-:W2:Y:S04]  /*5f690*/  LDL.LU R121, [R1+0x224] ;  /* 0x0002240001797983 */ /* 0x000ea80000300800 */
[----:B------:R-:W2:Y:S04]  /*5f6a0*/  LDL.LU R122, [R1+0x228] ;  /* 0x00022800017a7983 */ /* 0x000ea80000300800 */
[----:B------:R-:W2:Y:S01]  /*5f6b0*/  LDL.LU R123, [R1+0x22c] ;  /* 0x00022c00017b7983 */ /* 0x000ea20000300800 */
[----:B------:R-:W-:Y:S03]  /*5f6c0*/  HMMA.1688.F32.TF32 R48, R4, R54, R136 ;  /* 0x000000360430723c */ /* 0x000fe60000081088 */
        /* <DEDUP_REMOVED lines=32> */
[----:B------:R-:W-:-:S03]  /*5f8d0*/  IMAD.MOV.U32 R88, RZ, RZ, R225 ;  /* 0x000000ffff587224 */ /* 0x000fc600078e00e1 */
[----:B------:R-:W4:Y:S01]  /*5f8e0*/  LDL.LU R196, [R1+0x270] ;  /* 0x0002700001c47983 */ /* 0x000f220000300800 */
[----:B------:R-:W-:-:S03]  /*5f8f0*/  IMAD.MOV.U32 R89, RZ, RZ, R226 ;  /* 0x000000ffff597224 */ /* 0x000fc600078e00e2 */
[----:B------:R-:W4:Y:S01]  /*5f900*/  LDL.LU R197, [R1+0x274] ;  /* 0x0002740001c57983 */ /* 0x000f220000300800 */
[----:B------:R-:W-:-:S03]  /*5f910*/  IMAD.MOV.U32 R90, RZ, RZ, R227 ;  /* 0x000000ffff5a7224 */ /* 0x000fc600078e00e3 */
[----:B------:R-:W4:Y:S04]  /*5f920*/  LDL.LU R198, [R1+0x278] ;  /* 0x0002780001c67983 */ /* 0x000f280000300800 */
[----:B------:R-:W4:Y:S04]  /*5f930*/  LDL.LU R199, [R1+0x27c] ;  /* 0x00027c0001c77983 */ /* 0x000f280000300800 */
[----:B------:R-:W4:Y:S04]  /*5f940*/  LDL.LU R225, [R1+0x414c] ;  /* 0x00414c0001e17983 */ /* 0x000f280000300800 */
[----:B------:R-:W4:Y:S04]  /*5f950*/  LDL.LU R226, [R1+0x4148] ;  /* 0x0041480001e27983 */ /* 0x000f280000300800 */
[----:B------:R-:W4:Y:S01]  /*5f960*/  LDL.LU R227, [R1+0x4144] ;  /* 0x0041440001e37983 */ /* 0x000f220000300800 */
[----:B------:R-:W-:-:S03]  /*5f970*/  IMAD.MOV.U32 R91, RZ, RZ, R235 ;  /* 0x000000ffff5b7224 */ /* 0x000fc600078e00eb */
[----:B------:R-:W4:Y:S04]  /*5f980*/  LDL.LU R235, [R1+0x4140] ;  /* 0x0041400001eb7983 */ /* 0x000f280000300800 */
[----:B------:R-:W1:Y:S04]  /*5f990*/  LDS R15, [R252+0xc1900] ;  /* 0x0c190000fc0f7984 */ /* 0x000e680000000800 */
[----:B------:R-:W4:Y:S04]  /*5f9a0*/  LDL.LU R212, [R1+0x630] ;  /* 0x0006300001d47983 */ /* 0x000f280000300800 */
[----:B------:R-:W4:Y:S04]  /*5f9b0*/  LDL.LU R213, [R1+0x634] ;  /* 0x0006340001d57983 */ /* 0x000f280000300800 */
[----:B------:R-:W4:Y:S04]  /*5f9c0*/  LDL.LU R214, [R1+0x638] ;  /* 0x0006380001d67983 */ /* 0x000f280000300800 */
[----:B------:R-:W4:Y:S01]  /*5f9d0*/  LDL.LU R215, [R1+0x63c] ;  /* 0x00063c0001d77983 */ /* 0x000f220000300800 */
[C---:B------:R-:W-:Y:S08]  /*5f9e0*/  HMMA.1688.F32.TF32 R64, R4.reuse, R34, R64 ;  /* 0x000000220440723c */ /* 0x040ff00000081040 */
[----:B------:R-:W-:Y:S08]  /*5f9f0*/  HMMA.1688.F32.TF32 R60, R4, R30, R60 ;  /* 0x0000001e043c723c */ /* 0x000ff0000008103c */
[----:B-1----:R-:W-:Y:S08]  /*5fa00*/  HMMA.1688.F32.TF32 R76, R12, R110, R88 ;  /* 0x0000006e0c4c723c */ /* 0x002ff00000081058 */
[----:B---3--:R-:W-:Y:S08]  /*5fa10*/  HMMA.1688.F32.TF32 R16, R4, R114, R204 ;  /* 0x000000720410723c */ /* 0x008ff000000810cc */
[C---:B------:R-:W-:Y:S08]  /*5fa20*/  HMMA.1688.F32.TF32 R228, R12.reuse, R118, R192 ;  /* 0x000000760ce4723c */ /* 0x040ff000000810c0 */
[C---:B--2---:R-:W-:Y:S08]  /*5fa30*/  HMMA.1688.F32.TF32 R72, R12.reuse, R38, R184 ;  /* 0x000000260c48723c */ /* 0x044ff000000810b8 */
[C---:B----4-:R-:W-:Y:S08]  /*5fa40*/  HMMA.1688.F32.TF32 R136, R12.reuse, R42, R136 ;  /* 0x0000002a0c88723c */ /* 0x050ff00000081088 */
[C---:B------:R-:W-:Y:S08]  /*5fa50*/  HMMA.1688.F32.TF32 R128, R12.reuse, R30, R128 ;  /* 0x0000001e0c80723c */ /* 0x040ff00000081080 */
[----:B------:R-:W-:Y:S08]  /*5fa60*/  HMMA.1688.F32.TF32 R124, R12, R54, R124 ;  /* 0x000000360c7c723c */ /* 0x000ff0000008107c */
[C---:B------:R-:W-:Y:S08]  /*5fa70*/  HMMA.1688.F32.TF32 R8, R4.reuse, R118, R224 ;  /* 0x000000760408723c */ /* 0x040ff000000810e0 */
[C---:B------:R-:W-:Y:S11]  /*5fa80*/  HMMA.1688.F32.TF32 R44, R4.reuse, R110, R232 ;  /* 0x0000006e042c723c */ /* 0x040ff600000810e8 */
[----:B------:R-:W-:Y:S04]  /*5fa90*/  @!UPT UIADD3 URZ, URZ, URZ, URZ ;  /* 0x0000003f3f3ff290 */ /* 0x000fe8000fffe03f */
[----:B------:R-:W-:Y:S04]  /*5faa0*/  STL.64 [R1+0xc0], R8 ;  /* 0x0000c00801007387 */ /* 0x000fe80000100a00 */
[----:B------:R1:W-:Y:S04]  /*5fab0*/  STL.64 [R1+0xc8], R10 ;  /* 0x0000c80a01007387 */ /* 0x0003e80000100a00 */
[----:B------:R-:W-:Y:S04]  /*5fac0*/  STL.64 [R1+0x5f0], R16 ;  /* 0x0005f01001007387 */ /* 0x000fe80000100a00 */
[----:B------:R2:W-:Y:S01]  /*5fad0*/  STL.64 [R1+0x5f8], R18 ;  /* 0x0005f81201007387 */ /* 0x0005e20000100a00 */
[C---:B-1----:R-:W-:Y:S08]  /*5fae0*/  HMMA.1688.F32.TF32 R8, R4.reuse, R106, R236 ;  /* 0x0000006a0408723c */ /* 0x042ff000000810ec */
[C---:B--2---:R-:W-:Y:S01]  /*5faf0*/  HMMA.1688.F32.TF32 R16, R4.reuse, R102, R220 ;  /* 0x000000660410723c */ /* 0x044fe200000810dc */
[----:B------:R-:W-:Y:S04]  /*5fb00*/  STL.64 [R1+0x5e0], R44 ;  /* 0x0005e02c01007387 */ /* 0x000fe80000100a00 */
[----:B------:R1:W-:Y:S03]  /*5fb10*/  STL.64 [R1+0x5e8], R46 ;  /* 0x0005e82e01007387 */ /* 0x0003e60000100a00 */
[----:B------:R-:W-:Y:S07]  /*5fb20*/  HMMA.1688.F32.TF32 R4, R4, R98, R208 ;  /* 0x000000620404723c */ /* 0x000fee00000810d0 */
[----:B------:R-:W-:Y:S04]  /*5fb30*/  STL.64 [R1+0x5d0], R8 ;  /* 0x0005d00801007387 */ /* 0x000fe80000100a00 */
[----:B------:R-:W-:Y:S04]  /*5fb40*/  STL.64 [R1+0x5d8], R10 ;  /* 0x0005d80a01007387 */ /* 0x000fe80000100a00 */
[----:B------:R-:W-:Y:S04]  /*5fb50*/  STL.64 [R1+0x350], R16 ;  /* 0x0003501001007387 */ /* 0x000fe80000100a00 */
[----:B------:R2:W-:Y:S01]  /*5fb60*/  STL.64 [R1+0x358], R18 ;  /* 0x0003581201007387 */ /* 0x0005e20000100a00 */
[C---:B-1----:R-:W-:Y:S08]  /*5fb70*/  HMMA.1688.F32.TF32 R44, R12.reuse, R106, R240 ;  /* 0x0000006a0c2c723c */ /* 0x042ff000000810f0 */
[C---:B------:R-:W-:Y:S08]  /*5fb80*/  HMMA.1688.F32.TF32 R156, R12.reuse, R182, R156 ;  /* 0x000000b60c9c723c */ /* 0x040ff0000008109c */
[C---:B------:R-:W-:Y:S08]  /*5fb90*/  HMMA.1688.F32.TF32 R160, R12.reuse, R178, R152 ;  /* 0x000000b20ca0723c */ /* 0x040ff00000081098 */
[C---:B------:R-:W-:Y:S08]  /*5fba0*/  HMMA.1688.F32.TF32 R164, R12.reuse, R58, R148 ;  /* 0x0000003a0ca4723c */ /* 0x040ff00000081094 */
[C---:B------:R-:W-:Y:S08]  /*5fbb0*/  HMMA.1688.F32.TF32 R132, R12.reuse, R34, R132 ;  /* 0x000000220c84723c */ /* 0x040ff00000081084 */
[C---:B------:R-:W-:Y:S08]  /*5fbc0*/  HMMA.1688.F32.TF32 R216, R12.reuse, R26, R196 ;  /* 0x0000001a0cd8723c */ /* 0x040ff000000810c4 */
[----:B------:R-:W-:Y:S01]  /*5fbd0*/  HMMA.1688.F32.TF32 R224, R12, R22, R120 ;  /* 0x000000160ce0723c */ /* 0x000fe20000081078 */
[----:B------:R-:W-:Y:S01]  /*5fbe0*/  IMAD.MOV.U32 R204, RZ, RZ, R176 ;  /* 0x000000ffffcc7224 */ /* 0x000fe200078e00b0 */
[----:B------:R-:W-:Y:S01]  /*5fbf0*/  LDS R8, [R0+0xc1180] ;  /* 0x0c11800000087984 */ /* 0x000fe20000000800 */
[----:B------:R-:W-:-:S02]  /*5fc00*/  IMAD.MOV.U32 R205, RZ, RZ, R177 ;  /* 0x000000ffffcd7224 */ /* 0x000fc400078e00b1 */
[----:B------:R-:W-:Y:S01]  /*5fc10*/  IMAD.MOV.U32 R206, RZ, RZ, R53 ;  /* 0x000000ffffce7224 */ /* 0x000fe200078e0035 */
[----:B------:R-:W-:Y:S02]  /*5fc20*/  LDS R10, [R0+0xc1980] ;  /* 0x0c198000000a7984 */ /* 0x000fe40000000800 */
[----:B--2---:R-:W-:Y:S02]  /*5fc30*/  HMMA.1688.F32.TF32 R16, R12, R114, R92 ;  /* 0x000000720c10723c */ /* 0x004fe4000008105c */
[----:B------:R-:W-:Y:S04]  /*5fc40*/  STL.64 [R1+0x2b0], R4 ;  /* 0x0002b00401007387 */ /* 0x000fe80000100a00 */
[----:B------:R-:W-:Y:S01]  /*5fc50*/  STL.64 [R1+0x2b8], R6 ;  /* 0x0002b80601007387 */ /* 0x000fe20000100a00 */
[----:B------:R-:W-:-:S02]  /*5fc60*/  IMAD.MOV.U32 R207, RZ, RZ, R52 ;  /* 0x000000ffffcf7224 */ /* 0x000fc400078e0034 */
[----:B------:R-:W-:Y:S01]  /*5fc70*/  IMAD.MOV.U32 R234, RZ, RZ, R180 ;  /* 0x000000ffffea7224 */ /* 0x000fe200078e00b4 */
[----:B------:R-:W-:Y:S01]  /*5fc80*/  LDS R9, [R2+0xc1180] ;  /* 0x0c11800002097984 */ /* 0x000fe20000000800 */
[----:B------:R-:W-:-:S03]  /*5fc90*/  IMAD.MOV.U32 R235, RZ, RZ, R181 ;  /* 0x000000ffffeb7224 */ /* 0x000fc600078e00b5 */
[----:B------:R-:W1:Y:S04]  /*5fca0*/  LDS R11, [R2+0xc1980] ;  /* 0x0c198000020b7984 */ /* 0x000e680000000800 */
[----:B------:R-:W-:Y:S04]  /*5fcb0*/  LDS R4, [R3+0xc1180] ;  /* 0x0c11800003047984 */ /* 0x000fe80000000800 */
[----:B------:R-:W-:Y:S04]  /*5fcc0*/  LDS R6, [R3+0xc1980] ;  /* 0x0c19800003067984 */ /* 0x000fe80000000800 */
[----:B------:R-:W-:Y:S04]  /*5fcd0*/  STL.64 [R1+0x240], R16 ;  /* 0x0002401001007387 */ /* 0x000fe80000100a00 */
[----:B------:R2:W-:Y:S04]  /*5fce0*/  STL.64 [R1+0x248], R18 ;  /* 0x0002481201007387 */ /* 0x0005e80000100a00 */
[----:B------:R-:W-:Y:S04]  /*5fcf0*/  LDS R5, [R252+0xc1180] ;  /* 0x0c118000fc057984 */ /* 0x000fe80000000800 */
[----:B------:R-:W3:Y:S01]  /*5fd00*/  LDS R7, [R252+0xc1980] ;  /* 0x0c198000fc077984 */ /* 0x000ee20000000800 */
[C---:B--2---:R-:W-:Y:S08]  /*5fd10*/  HMMA.1688.F32.TF32 R16, R12.reuse, R102, R244 ;  /* 0x000000660c10723c */ /* 0x044ff000000810f4 */
[----:B------:R-:W-:Y:S01]  /*5fd20*/  HMMA.1688.F32.TF32 R12, R12, R98, R188 ;  /* 0x000000620c0c723c */ /* 0x000fe200000810bc */
[----:B------:R-:W-:Y:S04]  /*5fd30*/  STL.64 [R1+0x230], R76 ;  /* 0x0002304c01007387 */ /* 0x000fe80000100a00 */
[----:B------:R-:W-:Y:S04]  /*5fd40*/  STL.64 [R1+0x238], R78 ;  /* 0x0002384e01007387 */ /* 0x000fe80000100a00 */
[----:B------:R2:W-:Y:S04]  /*5fd50*/  STL.64 [R1+0x220], R44 ;  /* 0x0002202c01007387 */ /* 0x0005e80000100a00 */
[----:B------:R4:W-:Y:S04]  /*5fd60*/  STL.64 [R1+0x228], R46 ;  /* 0x0002282e01007387 */ /* 0x0009e80000100a00 */
[----:B------:R-:W-:Y:S04]  /*5fd70*/  STL.64 [R1+0x210], R16 ;  /* 0x0002101001007387 */ /* 0x000fe80000100a00 */
[----:B------:R-:W-:Y:S01]  /*5fd80*/  STL.64 [R1+0x218], R18 ;  /* 0x0002181201007387 */ /* 0x000fe20000100a00 */
[----:B--2---:R-:W-:-:S03]  /*5fd90*/  IMAD.MOV.U32 R44, RZ, RZ, R56 ;  /* 0x000000ffff2c7224 */ /* 0x004fc600078e0038 */
[----:B------:R2:W-:Y:S01]  /*5fda0*/  STL.64 [R1+0x1c0], R12 ;  /* 0x0001c00c01007387 */ /* 0x0005e20000100a00 */
[----:B------:R-:W-:-:S03]  /*5fdb0*/  IMAD.MOV.U32 R45, RZ, RZ, R57 ;  /* 0x000000ffff2d7224 */ /* 0x000fc600078e0039 */
[----:B------:R1:W-:Y:S04]  /*5fdc0*/  STL.64 [R1+0x1c8], R14 ;  /* 0x0001c80e01007387 */ /* 0x0003e80000100a00 */
[----:B------:R-:W2:Y:S04]  /*5fdd0*/  LDL.LU R56, [R1+0x413c] ;  /* 0x00413c0001387983 */ /* 0x000ea80000300800 */
[----:B------:R-:W3:Y:S01]  /*5fde0*/  LDL.LU R57, [R1+0x4138] ;  /* 0x0041380001397983 */ /* 0x000ee20000300800 */
[----:B----4-:R-:W-:Y:S02]  /*5fdf0*/  IMAD.MOV.U32 R46, RZ, RZ, R116 ;  /* 0x000000ffff2e7224 */ /* 0x010fe400078e0074 */
[----:B------:R-:W-:Y:S01]  /*5fe00*/  IMAD.MOV.U32 R47, RZ, RZ, R117 ;  /* 0x000000ffff2f7224 */ /* 0x000fe200078e0075 */
[----:B------:R-:W4:Y:S04]  /*5fe10*/  LDL.LU R116, [R1+0x4134] ;  /* 0x0041340001747983 */ /* 0x000f280000300800 */
[----:B------:R-:W4:Y:S04]  /*5fe20*/  LDL.LU R117, [R1+0x4130] ;  /* 0x0041300001757983 */ /* 0x000f280000300800 */
[----:B------:R-:W4:Y:S04]  /*5fe30*/  LDL.LU R176, [R1+0x412c] ;  /* 0x00412c0001b07983 */ /* 0x000f280000300800 */
[----:B------:R-:W4:Y:S04]  /*5fe40*/  LDL.LU R177, [R1+0x4128] ;  /* 0x0041280001b17983 */ /* 0x000f280000300800 */
[----:B------:R-:W4:Y:S04]  /*5fe50*/  LDL.LU R53, [R1+0x4124] ;  /* 0x0041240001357983 */ /* 0x000f280000300800 */
[----:B------:R-:W4:Y:S01]  /*5fe60*/  LDL.LU R52, [R1+0x4120] ;  /* 0x0041200001347983 */ /* 0x000f220000300800 */
[----:B--2---:R-:W-:-:S02]  /*5fe70*/  IMAD.MOV.U32 R233, RZ, RZ, R56 ;  /* 0x000000ffffe97224 */ /* 0x004fc400078e0038 */
[----:B---3--:R-:W-:Y:S02]  /*5fe80*/  IMAD.MOV.U32 R232, RZ, RZ, R57 ;  /* 0x000000ffffe87224 */ /* 0x008fe400078e0039 */
[----:B------:R-:W2:Y:S04]  /*5fe90*/  LDL.LU R57, [R1+0x411c] ;  /* 0x00411c0001397983 */ /* 0x000ea80000300800 */
[----:B------:R-:W3:Y:S04]  /*5fea0*/  LDL.LU R56, [R1+0x4118] ;  /* 0x0041180001387983 */ /* 0x000ee80000300800 */
[----:B------:R-:W2:Y:S04]  /*5feb0*/  LDL.LU R180, [R1+0x4114] ;  /* 0x0041140001b47983 */ /* 0x000ea80000300800 */
        /* <DEDUP_REMOVED lines=84> */
[----:B------:R-:W3:Y:S01]  /*60400*/  LDL.LU R181, [R1+0x4100] ;  /* 0x0041000001b57983 */ /* 0x000ee20000300800 */
[----:B------:R-:W-:Y:S07]  /*60410*/  HMMA.1688.F32.TF32 R168, R8, R182, R212 ;  /* 0x000000b608a8723c */ /* 0x000fee00000810d4 */
[----:B------:R-:W-:-:S02]  /*60420*/  IMAD.MOV.U32 R212, RZ, RZ, R56 ;  /* 0x000000ffffd47224 */ /* 0x000fc400078e0038 */
[----:B------:R-:W3:Y:S01]  /*60430*/  LDL.LU R56, [R1+0x40fc] ;  /* 0x0040fc0001387983 */ /* 0x000ee20000300800 */
[----:B------:R-:W-:Y:S02]  /*60440*/  IMAD.MOV.U32 R213, RZ, RZ, R57 ;  /* 0x000000ffffd57224 */ /* 0x000fe400078e0039 */
[----:B----4-:R-:W-:Y:S01]  /*60450*/  IMAD.MOV.U32 R214, RZ, RZ, R52 ;  /* 0x000000ffffd67224 */ /* 0x010fe200078e0034 */
[----:B------:R-:W4:Y:S01]  /*60460*/  LDL.LU R57, [R1+0x40f8] ;  /* 0x0040f80001397983 */ /* 0x000f220000300800 */
[----:B------:R-:W-:-:S03]  /*60470*/  IMAD.MOV.U32 R215, RZ, RZ, R53 ;  /* 0x000000ffffd77224 */ /* 0x000fc600078e0035 */
[----:B------:R-:W4:Y:S04]  /*60480*/  LDL.LU R52, [R1+0x40f4] ;  /* 0x0040f40001347983 */ /* 0x000f280000300800 */
[----:B------:R-:W4:Y:S01]  /*60490*/  LDL.LU R53, [R1+0x40f0] ;  /* 0x0040f00001357983 */ /* 0x000f220000300800 */
[----:B--2---:R-:W-:-:S03]  /*604a0*/  IMAD.MOV.U32 R188, RZ, RZ, R180 ;  /* 0x000000ffffbc7224 */ /* 0x004fc600078e00b4 */
[----:B------:R-:W2:Y:S01]  /*604b0*/  LDL.LU R180, [R1+0x40ec] ;  /* 0x0040ec0001b47983 */ /* 0x000ea20000300800 */
[----:B---3--:R-:W-:-:S03]  /*604c0*/  IMAD.MOV.U32 R189, RZ, RZ, R181 ;  /* 0x000000ffffbd7224 */ /* 0x008fc600078e00b5 */
[----:B------:R-:W3:Y:S01]  /*604d0*/  LDL.LU R181, [R1+0x40e8] ;  /* 0x0040e80001b57983 */ /* 0x000ee20000300800 */
[C---:B------:R-:W-:Y:S08]  /*604e0*/  HMMA.1688.F32.TF32 R84, R8.reuse, R114, R84 ;  /* 0x000000720854723c */ /* 0x040ff00000081054 */
[C---:B------:R-:W-:Y:S08]  /*604f0*/  HMMA.1688.F32.TF32 R76, R8.reuse, R110, R76 ;  /* 0x0000006e084c723c */ /* 0x040ff0000008104c */
[----:B------:R-:W-:Y:S01]  /*60500*/  HMMA.1688.F32.TF32 R80, R8, R106, R80 ;  /* 0x0000006a0850723c */ /* 0x000fe20000081050 */
[----:B------:R-:W-:-:S02]  /*60510*/  IMAD.MOV.U32 R190, RZ, RZ, R56 ;  /* 0x000000ffffbe7224 */ /* 0x000fc400078e0038 */
[----:B------:R-:W3:Y:S05]  /*60520*/  LDL.LU R56, [R1+0x40e4] ;  /* 0x0040e40001387983 */ /* 0x000eea0000300800 */
[C---:B------:R-:W-:Y:S01]  /*60530*/  HMMA.1688.F32.TF32 R16, R8.reuse, R102, R16 ;  /* 0x000000660810723c */ /* 0x040fe20000081010 */
[----:B----4-:R-:W-:Y:S02]  /*60540*/  IMAD.MOV.U32 R191, RZ, RZ, R57 ;  /* 0x000000ffffbf7224 */ /* 0x010fe400078e0039 */
[----:B------:R-:W4:Y:S04]  /*60550*/  LDL.LU R57, [R1+0x40e0] ;  /* 0x0040e00001397983 */ /* 0x000f280000300800 */
[----:B------:R-:W4:Y:S01]  /*60560*/  LDL.LU R200, [R1+0x650] ;  /* 0x0006500001c87983 */ /* 0x000f220000300800 */
[C---:B------:R-:W-:Y:S03]  /*60570*/  HMMA.1688.F32.TF32 R184, R8.reuse, R178, R184 ;  /* 0x000000b208b8723c */ /* 0x040fe600000810b8 */
[----:B------:R-:W4:Y:S05]  /*60580*/  LDL.LU R201, [R1+0x654] ;  /* 0x0006540001c97983 */ /* 0x000f2a0000300800 */
[C---:B------:R-:W-:Y:S08]  /*60590*/  HMMA.1688.F32.TF32 R172, R8.reuse, R58, R172 ;  /* 0x0000003a08ac723c */ /* 0x040ff000000810ac */
        /* <DEDUP_REMOVED lines=8> */
[----:B------:R-:W-:Y:S01]  /*60620*/  HMMA.1688.F32.TF32 R8, R8, R98, R212 ;  /* 0x000000620808723c */ /* 0x000fe200000810d4 */
[----:B--2---:R-:W-:-:S02]  /*60630*/  IMAD.MOV.U32 R202, RZ, RZ, R180 ;  /* 0x000000ffffca7224 */ /* 0x004fc400078e00b4 */
[----:B------:R-:W2:Y:S01]  /*60640*/  LDL.LU R180, [R1+0x40dc] ;  /* 0x0040dc0001b47983 */ /* 0x000ea20000300800 */
[----:B---3--:R-:W-:-:S03]  /*60650*/  IMAD.MOV.U32 R203, RZ, RZ, R181 ;  /* 0x000000ffffcb7224 */ /* 0x008fc600078e00b5 */
[----:B------:R-:W3:Y:S04]  /*60660*/  LDL.LU R181, [R1+0x40d8] ;  /* 0x0040d80001b57983 */ /* 0x000ee80000300800 */
[----:B------:R-:W-:Y:S04]  /*60670*/  STL.64 [R1+0x1b0], R84 ;  /* 0x0001b05401007387 */ /* 0x000fe80000100a00 */
[----:B------:R1:W-:Y:S04]  /*60680*/  STL.64 [R1+0x1b8], R86 ;  /* 0x0001b85601007387 */ /* 0x0003e80000100a00 */
[----:B-1----:R-:W3:Y:S04]  /*60690*/  LDL.LU.64 R86, [R1+0x40d0] ;  /* 0x0040d00001567983 */ /* 0x002ee80000300a00 */
[----:B------:R-:W3:Y:S04]  /*606a0*/  LDL.LU.64 R84, [R1+0x40c8] ;  /* 0x0040c80001547983 */ /* 0x000ee80000300a00 */
        /* <DEDUP_REMOVED lines=12> */
[----:B------:R-:W3:Y:S04]  /*60770*/  LDL.LU.64 R214, [R1+0x4090] ;  /* 0x0040900001d67983 */ /* 0x000ee80000300a00 */
[----:B------:R-:W3:Y:S04]  /*60780*/  LDL.LU.64 R212, [R1+0x4088] ;  /* 0x0040880001d47983 */ /* 0x000ee80000300a00 */
[----:B------:R1:W-:Y:S04]  /*60790*/  STL.64 [R1+0x290], R8 ;  /* 0x0002900801007387 */ /* 0x0003e80000100a00 */
[----:B------:R2:W-:Y:S04]  /*607a0*/  STL.64 [R1+0x298], R10 ;  /* 0x0002980a01007387 */ /* 0x0005e80000100a00 */
[----:B-1----:R-:W3:Y:S04]  /*607b0*/  LDL.LU R8, [R1+0x6a0] ;  /* 0x0006a00001087983 */ /* 0x002ee80000300800 */
[----:B------:R-:W3:Y:S01]  /*607c0*/  LDL.LU R9, [R1+0x6a4] ;  /* 0x0006a40001097983 */ /* 0x000ee20000300800 */
[----:B------:R-:W-:-:S02]  /*607d0*/  IMAD.MOV.U32 R248, RZ, RZ, R41 ;  /* 0x000000fffff87224 */ /* 0x000fc400078e0029 */
[----:B------:R-:W-:Y:S02]  /*607e0*/  IMAD.MOV.U32 R249, RZ, RZ, R40 ;  /* 0x000000fffff97224 */ /* 0x000fe400078e0028 */
[----:B------:R-:W-:Y:S01]  /*607f0*/  HMMA.1688.F32.TF32 R40, R4, R42, R188 ;  /* 0x0000002a0428723c */ /* 0x000fe200000810bc */
[----:B------:R-:W-:Y:S02]  /*60800*/  IMAD.MOV.U32 R250, RZ, RZ, R33 ;  /* 0x000000fffffa7224 */ /* 0x000fe400078e0021 */
[----:B------:R-:W-:-:S05]  /*60810*/  IMAD.MOV.U32 R251, RZ, RZ, R32 ;  /* 0x000000fffffb7224 */ /* 0x000fca00078e0020 */
[C---:B------:R-:W-:Y:S08]  /*60820*/  HMMA.1688.F32.TF32 R188, R4.reuse, R22, R208 ;  /* 0x0000001604bc723c */ /* 0x040ff000000810d0 */
[C---:B------:R-:W-:Y:S01]  /*60830*/  HMMA.1688.F32.TF32 R208, R4.reuse, R114, R232 ;  /* 0x0000007204d0723c */ /* 0x040fe200000810e8 */
[----:B------:R-:W-:Y:S01]  /*60840*/  IMAD.MOV.U32 R236, RZ, RZ, R177 ;  /* 0x000000ffffec7224 */ /* 0x000fe200078e00b1 */
[----:B------:R-:W-:Y:S06]  /*60850*/  LDS R114, [R0+0xc2900] ;  /* 0x0c29000000727984 */ /* 0x000fec0000000800 */
[C---:B------:R-:W-:Y:S01]  /*60860*/  HMMA.1688.F32.TF32 R32, R4.reuse, R34, R12 ;  /* 0x000000220420723c */ /* 0x040fe2000008100c */
[----:B------:R-:W-:Y:S01]  /*60870*/  IMAD.MOV.U32 R237, RZ, RZ, R176 ;  /* 0x000000ffffed7224 */ /* 0x000fe200078e00b0 */
[----:B------:R-:W-:Y:S06]  /*60880*/  LDS R115, [R2+0xc2900] ;  /* 0x0c29000002737984 */ /* 0x000fec0000000800 */
[----:B------:R-:W-:Y:S01]  /*60890*/  HMMA.1688.F32.TF32 R12, R4, R110, R204 ;  /* 0x0000006e040c723c */ /* 0x000fe200000810cc */
[----:B----4-:R-:W-:Y:S01]  /*608a0*/  IMAD.MOV.U32 R176, RZ, RZ, R57 ;  /* 0x000000ffffb07224 */ /* 0x010fe200078e0039 */
[----:B------:R-:W-:Y:S01]  /*608b0*/  LDS R110, [R3+0xc2880] ;  /* 0x0c288000036e7984 */ /* 0x000fe20000000800 */
[----:B------:R-:W-:-:S05]  /*608c0*/  IMAD.MOV.U32 R177, RZ, RZ, R56 ;  /* 0x000000ffffb17224 */ /* 0x000fca00078e0038 */
[C---:B------:R-:W-:Y:S08]  /*608d0*/  HMMA.1688.F32.TF32 R196, R4.reuse, R178, R196 ;  /* 0x000000b204c4723c */ /* 0x040ff000000810c4 */
[C---:B------:R-:W-:Y:S01]  /*608e0*/  HMMA.1688.F32.TF32 R200, R4.reuse, R58, R200 ;  /* 0x0000003a04c8723c */ /* 0x040fe200000810c8 */
[----:B------:R-:W-:Y:S01]  /*608f0*/  IMAD.MOV.U32 R232, RZ, RZ, R97 ;  /* 0x000000ffffe87224 */ /* 0x000fe200078e0061 */
[----:B------:R-:W-:Y:S06]  /*60900*/  LDS R111, [R252+0xc2880] ;  /* 0x0c288000fc6f7984 */ /* 0x000fec0000000800 */
[----:B------:R-:W-:Y:S01]  /*60910*/  HMMA.1688.F32.TF32 R204, R4, R106, R44 ;  /* 0x0000006a04cc723c */ /* 0x000fe2000008102c */
[----:B------:R-:W-:Y:S01]  /*60920*/  IMAD.MOV.U32 R178, RZ, RZ, R53 ;  /* 0x000000ffffb27224 */ /* 0x000fe200078e0035 */
[----:B------:R-:W-:Y:S01]  /*60930*/  LDS R106, [R0+0xc2880] ;  /* 0x0c288000006a7984 */ /* 0x000fe20000000800 */
[----:B------:R-:W-:-:S02]  /*60940*/  IMAD.MOV.U32 R179, RZ, RZ, R52 ;  /* 0x000000ffffb37224 */ /* 0x000fc400078e0034 */
[----:B--2---:R-:W-:Y:S02]  /*60950*/  IMAD.MOV.U32 R11, RZ, RZ, R180 ;  /* 0x000000ffff0b7224 */ /* 0x004fe400078e00b4 */
[----:B---3--:R-:W-:Y:S01]  /*60960*/  IMAD.MOV.U32 R10, RZ, RZ, R181 ;  /* 0x000000ffff0a7224 */ /* 0x008fe200078e00b5 */
[----:B------:R-:W-:Y:S01]  /*60970*/  HMMA.1688.F32.TF32 R44, R4, R102, R248 ;  /* 0x00000066042c723c */ /* 0x000fe200000810f8 */
[----:B------:R-:W-:Y:S01]  /*60980*/  IMAD.MOV.U32 R238, RZ, RZ, R117 ;  /* 0x000000ffffee7224 */ /* 0x000fe200078e0075 */
[----:B------:R-:W-:Y:S01]  /*60990*/  LDS R102, [R3+0xc2800] ;  /* 0x0c28000003667984 */ /* 0x000fe20000000800 */
[----:B------:R-:W-:-:S03]  /*609a0*/  IMAD.MOV.U32 R239, RZ, RZ, R116 ;  /* 0x000000ffffef7224 */ /* 0x000fc600078e0074 */
[----:B------:R-:W-:Y:S02]  /*609b0*/  LDS R103, [R252+0xc2800] ;  /* 0x0c280000fc677984 */ /* 0x000fe40000000800 */
[C---:B------:R-:W-:Y:S08]  /*609c0*/  HMMA.1688.F32.TF32 R56, R4.reuse, R54, R176 ;  /* 0x000000360438723c */ /* 0x040ff000000810b0 */
[C---:B------:R-:W-:Y:S01]  /*609d0*/  HMMA.1688.F32.TF32 R192, R4.reuse, R30, R192 ;  /* 0x0000001e04c0723c */ /* 0x040fe200000810c0 */
[----:B------:R-:W-:Y:S01]  /*609e0*/  IMAD.MOV.U32 R233, RZ, RZ, R24 ;  /* 0x000000ffffe97224 */ /* 0x000fe200078e0018 */
[----:B------:R-:W-:Y:S06]  /*609f0*/  LDS R107, [R2+0xc2880] ;  /* 0x0c288000026b7984 */ /* 0x000fec0000000800 */
[----:B------:R-:W-:Y:S07]  /*60a00*/  HMMA.1688.F32.TF32 R176, R4, R26, R240 ;  /* 0x0000001a04b0723c */ /* 0x000fee00000810f0 */
[----:B------:R-:W-:-:S02]  /*60a10*/  IMAD.MOV.U32 R240, RZ, RZ, R104 ;  /* 0x000000fffff07224 */ /* 0x000fc400078e0068 */
[----:B------:R-:W-:Y:S02]  /*60a20*/  IMAD.MOV.U32 R241, RZ, RZ, R105 ;  /* 0x000000fffff17224 */ /* 0x000fe400078e0069 */
[----:B------:R-:W-:Y:S01]  /*60a30*/  IMAD.MOV.U32 R242, RZ, RZ, R108 ;  /* 0x000000fffff27224 */ /* 0x000fe200078e006c */
[----:B------:R-:W-:Y:S01]  /*60a40*/  HMMA.1688.F32.TF32 R52, R4, R38, R244 ;  /* 0x000000260434723c */ /* 0x000fe200000810f4 */
[----:B------:R-:W-:-:S06]  /*60a50*/  IMAD.MOV.U32 R243, RZ, RZ, R109 ;  /* 0x000000fffff37224 */ /* 0x000fcc00078e006d */
[----:B------:R-:W-:Y:S02]  /*60a60*/  IMAD.MOV.U32 R245, RZ, RZ, R96 ;  /* 0x000000fffff57224 */ /* 0x000fe400078e0060 */
[----:B------:R-:W-:Y:S02]  /*60a70*/  IMAD.MOV.U32 R246, RZ, RZ, R100 ;  /* 0x000000fffff67224 */ /* 0x000fe400078e0064 */
[----:B------:R-:W-:Y:S01]  /*60a80*/  IMAD.MOV.U32 R247, RZ, RZ, R101 ;  /* 0x000000fffff77224 */ /* 0x000fe200078e0065 */
[C---:B------:R-:W-:Y:S01]  /*60a90*/  HMMA.1688.F32.TF32 R180, R4.reuse, R182, R8 ;  /* 0x000000b604b4723c */ /* 0x040fe20000081008 */
[----:B------:R-:W2:Y:S04]  /*60aa0*/  LDL R8, [R1+0x1e34] ;  /* 0x001e340001087983 */ /* 0x000ea80000100800 */
[----:B------:R-:W-:Y:S04]  /*60ab0*/  STL.64 [R1+0x270], R208 ;  /* 0x000270d001007387 */ /* 0x000fe80000100a00 */
[----:B------:R-:W-:Y:S04]  /*60ac0*/  STL.64 [R1+0x278], R210 ;  /* 0x000278d201007387 */ /* 0x000fe80000100a00 */
[----:B------:R-:W-:Y:S04]  /*60ad0*/  STL.64 [R1+0x260], R12 ;  /* 0x0002600c01007387 */ /* 0x000fe80000100a00 */
[----:B------:R1:W-:Y:S01]  /*60ae0*/  STL.64 [R1+0x268], R14 ;  /* 0x0002680e01007387 */ /* 0x0003e20000100a00 */
[----:B------:R-:W-:Y:S01]  /*60af0*/  HMMA.1688.F32.TF32 R116, R4, R118, R236 ;  /* 0x000000760474723c */ /* 0x000fe200000810ec */
[----:B------:R-:W-:-:S02]  /*60b00*/  IMAD.MOV.U32 R234, RZ, RZ, R113 ;  /* 0x000000ffffea7224 */ /* 0x000fc400078e0071 */
[----:B------:R-:W-:Y:S01]  /*60b10*/  IMAD.MOV.U32 R235, RZ, RZ, R112 ;  /* 0x000000ffffeb7224 */ /* 0x000fe200078e0070 */
[----:B------:R-:W-:Y:S04]  /*60b20*/  LDS R208, [R0+0xc2180] ;  /* 0x0c21800000d07984 */ /* 0x000fe80000000800 */
[----:B------:R-:W-:Y:S01]  /*60b30*/  LDS R210, [R0+0xc2980] ;  /* 0x0c29800000d27984 */ /* 0x000fe20000000800 */
[----:B-1----:R-:W-:Y:S03]  /*60b40*/  HMMA.1688.F32.TF32 R12, R4, R98, R212 ;  /* 0x00000062040c723c */ /* 0x002fe600000810d4 */
[----:B------:R-:W-:Y:S04]  /*60b50*/  STL.64 [R1+0x250], R204 ;  /* 0x000250cc01007387 */ /* 0x000fe80000100a00 */
[----:B------:R-:W-:Y:S04]  /*60b60*/  STL.64 [R1+0x258], R206 ;  /* 0x000258ce01007387 */ /* 0x000fe80000100a00 */
[----:B------:R-:W-:Y:S04]  /*60b70*/  STL.64 [R1+0xf0], R44 ;  /* 0x0000f02c01007387 */ /* 0x000fe80000100a00 */
[----:B------:R1:W-:Y:S01]  /*60b80*/  STL.64 [R1+0xf8], R46 ;  /* 0x0000f82e01007387 */ /* 0x0003e20000100a00 */
[----:B------:R-:W-:-:S03]  /*60b90*/  IMAD.U32 R4, RZ, RZ, UR4 ;  /* 0x00000004ff047e24 */ /* 0x000fc6000f8e00ff */
[----:B------:R-:W-:Y:S04]  /*60ba0*/  LDS R98, [R0+0xc2800] ;  /* 0x0c28000000627984 */ /* 0x000fe80000000800 */
[----:B------:R-:W-:Y:S04]  /*60bb0*/  LDS R99, [R2+0xc2800] ;  /* 0x0c28000002637984 */ /* 0x000fe80000000800 */
[----:B------:R-:W-:Y:S04]  /*60bc0*/  STL.64 [R1+0xe0], R12 ;  /* 0x0000e00c01007387 */ /* 0x000fe80000100a00 */
[----:B------:R-:W-:Y:S04]  /*60bd0*/  STL.64 [R1+0xe8], R14 ;  /* 0x0000e80e01007387 */ /* 0x000fe80000100a00 */
[----:B------:R-:W3:Y:S04]  /*60be0*/  LDL.LU R104, [R1+0x4080] ;  /* 0x0040800001687983 */ /* 0x000ee80000300800 */
[----:B------:R-:W4:Y:S04]  /*60bf0*/  LDL.LU R105, [R1+0x407c] ;  /* 0x00407c0001697983 */ /* 0x000f280000300800 */
[----:B------:R-:W3:Y:S04]  /*60c00*/  LDL.LU R108, [R1+0x4078] ;  /* 0x00407800016c7983 */ /* 0x000ee80000300800 */
[----:B------:R-:W3:Y:S04]  /*60c10*/  LDL.LU R109, [R1+0x4074] ;  /* 0x00407400016d7983 */ /* 0x000ee80000300800 */
[----:B------:R-:W3:Y:S04]  /*60c20*/  LDL.LU R244, [R1+0x1f0] ;  /* 0x0001f00001f47983 */ /* 0x000ee80000300800 */
[----:B------:R-:W1:Y:S04]  /*60c30*/  LDL.LU R96, [R1+0x4070] ;  /* 0x0040700001607983 */ /* 0x000e680000300800 */
[----:B------:R-:W3:Y:S04]  /*60c40*/  LDL.LU R100, [R1+0x406c] ;  /* 0x00406c0001647983 */ /* 0x000ee80000300800 */
[----:B------:R-:W4:Y:S04]  /*60c50*/  LDL.LU R101, [R1+0x4068] ;  /* 0x0040680001657983 */ /* 0x000f280000300800 */
[----:B------:R-:W4:Y:S04]  /*60c60*/  LDL.LU R97, [R1+0x4064] ;  /* 0x0040640001617983 */ /* 0x000f280000300800 */
[----:B------:R-:W4:Y:S04]  /*60c70*/  LDL.LU R24, [R1+0x4060] ;  /* 0x0040600001187983 */ /* 0x000f280000300800 */
        /* <DEDUP_REMOVED lines=13> */
[----:B------:R-:W2:Y:S04]  /*60d50*/  LDSM.16.M88.4 R4, [R236] ;  /* 0x00000000ec04783b */ /* 0x000ea80000000200 */
[----:B------:R-:W1:Y:S04]  /*60d60*/  LDSM.16.M88.4 R8, [R236+0x4000] ;  /* 0x00400000ec08783b */ /* 0x000e680000000200 */
[----:B------:R-:W-:Y:S04]  /*60d70*/  LDSM.16.M88.4 R12, [R236+0x8000] ;  /* 0x00800000ec0c783b */ /* 0x000fe80000000200 */
[----:B------:R-:W-:Y:S04]  /*60d80*/  STL [R1+0x548], R236 ;  /* 0x000548ec01007387 */ /* 0x000fe80000100800 */
[----:B------:R-:W-:Y:S01]  /*60d90*/  STL [R1+0x3f90], R3 ;  /* 0x003f900301007387 */ /* 0x000fe20000100800 */
[----:B-1----:R-:W-:-:S03]  /*60da0*/  IMAD.MOV.U32 R47, RZ, RZ, R96 ;  /* 0x000000ffff2f7224 */ /* 0x002fc600078e0060 */
[----:B------:R-:W-:Y:S01]  /*60db0*/  LDS R96, [R0+0xc2000] ;  /* 0x0c20000000607984 */ /* 0x000fe20000000800 */
[----:B---3--:R-:W-:-:S03]  /*60dc0*/  IMAD.MOV.U32 R45, RZ, RZ, R100 ;  /* 0x000000ffff2d7224 */ /* 0x008fc600078e0064 */
[----:B------:R-:W-:Y:S01]  /*60dd0*/  LDS R100, [R3+0xc2000] ;  /* 0x0c20000003647984 */ /* 0x000fe20000000800 */
[----:B----4-:R-:W-:-:S03]  /*60de0*/  IMAD.MOV.U32 R44, RZ, RZ, R101 ;  /* 0x000000ffff2c7224 */ /* 0x010fc600078e0065 */
[----:B------:R-:W1:Y:S01]  /*60df0*/  LDS R101, [R252+0xc2000] ;  /* 0x0c200000fc657984 */ /* 0x000e620000000800 */
[----:B------:R-:W-:-:S03]  /*60e00*/  IMAD.MOV.U32 R46, RZ, RZ, R97 ;  /* 0x000000ffff2e7224 */ /* 0x000fc600078e0061 */
[----:B------:R-:W3:Y:S01]  /*60e10*/  LDS R97, [R2+0xc2000] ;  /* 0x0c20000002617984 */ /* 0x000ee20000000800 */
[----:B------:R-:W-:Y:S02]  /*60e20*/  IMAD.MOV.U32 R248, RZ, RZ, R109 ;  /* 0x000000fffff87224 */ /* 0x000fe400078e006d */
[----:B------:R-:W-:Y:S02]  /*60e30*/  IMAD.MOV.U32 R249, RZ, RZ, R108 ;  /* 0x000000fffff97224 */ /* 0x000fe400078e006c */
[----:B------:R-:W-:Y:S02]  /*60e40*/  IMAD.MOV.U32 R250, RZ, RZ, R105 ;  /* 0x000000fffffa7224 */ /* 0x000fe400078e0069 */
[----:B------:R-:W-:Y:S01]  /*60e50*/  IMAD.MOV.U32 R251, RZ, RZ, R104 ;  /* 0x000000fffffb7224 */ /* 0x000fe200078e0068 */
[----:B--2---:R-:W-:Y:S04]  /*60e60*/  STL [R1+0x3f98], R6 ;  /* 0x003f980601007387 */ /* 0x004fe80000100800 */
[----:B------:R-:W-:Y:S04]  /*60e70*/  STL [R1+0x3f94], R7 ;  /* 0x003f940701007387 */ /* 0x000fe80000100800 */
[----:B------:R-:W-:Y:S04]  /*60e80*/  STL [R1+0x3f80], R10 ;  /* 0x003f800a01007387 */ /* 0x000fe80000100800 */
[----:B------:R-:W-:Y:S04]  /*60e90*/  STL [R1+0x3f7c], R11 ;  /* 0x003f7c0b01007387 */ /* 0x000fe80000100800 */
[----:B------:R-:W-:Y:S04]  /*60ea0*/  LDS R104, [R0+0xc2080] ;  /* 0x0c20800000687984 */ /* 0x000fe80000000800 */
[----:B------:R-:W2:Y:S04]  /*60eb0*/  LDS R105, [R2+0xc2080] ;  /* 0x0c20800002697984 */ /* 0x000ea80000000800 */
[----:B------:R-:W-:Y:S01]  /*60ec0*/  LDS R108, [R3+0xc2080] ;  /* 0x0c208000036c7984 */ /* 0x000fe20000000800 */
[-C--:B-1----:R-:W-:Y:S08]  /*60ed0*/  HMMA.1688.F32.TF32 R248, R100, R4.reuse, R248 ;  /* 0x0000000464f8723c */ /* 0x082ff000000810f8 */
[----:B---3--:R-:W-:Y:S01]  /*60ee0*/  HMMA.1688.F32.TF32 R44, R96, R4, R44 ;  /* 0x00000004602c723c */ /* 0x008fe2000008102c */
[----:B------:R-:W-:Y:S04]  /*60ef0*/  STL [R1+0x3f78], R14 ;  /* 0x003f780e01007387 */ /* 0x000fe80000100800 */
[----:B------:R1:W-:Y:S04]  /*60f00*/  STL [R1+0x3f74], R15 ;  /* 0x003f740f01007387 */ /* 0x0003e80000100800 */
[----:B------:R-:W3:Y:S07]  /*60f10*/  LDS R109, [R252+0xc2080] ;  /* 0x0c208000fc6d7984 */ /* 0x000eee0000000800 */
[----:B-1----:R-:W-:-:S07]  /*60f20*/  IMAD.MOV.U32 R15, RZ, RZ, R248 ;  /* 0x000000ffff0f7224 */ /* 0x002fce00078e00f8 */
[----:B------:R-:W-:Y:S04]  /*60f30*/  STL.64 [R1+0x280], R44 ;  /* 0x0002802c01007387 */ /* 0x000fe80000100a00 */
[----:B------:R1:W-:Y:S04]  /*60f40*/  STL.64 [R1+0x288], R46 ;  /* 0x0002882e01007387 */ /* 0x0003e80000100a00 */
[----:B-1----:R-:W4:Y:S04]  /*60f50*/  LDL.LU.64 R46, [R1+0x4058] ;  /* 0x00405800012e7983 */ /* 0x002f280000300a00 */
[----:B------:R-:W4:Y:S04]  /*60f60*/  LDL.LU.64 R44, [R1+0x4050] ;  /* 0x00405000012c7983 */ /* 0x000f280000300a00 */
[----:B------:R-:W-:Y:S04]  /*60f70*/  STL [R1+0x384], R249 ;  /* 0x000384f901007387 */ /* 0x000fe80000100800 */
[----:B------:R1:W-:Y:S04]  /*60f80*/  STL.64 [R1+0x388], R250 ;  /* 0x000388fa01007387 */ /* 0x0003e80000100a00 */
[----:B-1----:R-:W3:Y:S04]  /*60f90*/  LDL.LU.64 R250, [R1+0x4048] ;  /* 0x0040480001fa7983 */ /* 0x002ee80000300a00 */
[----:B------:R-:W3:Y:S01]  /*60fa0*/  LDL.LU.64 R248, [R1+0x4040] ;  /* 0x0040400001f87983 */ /* 0x000ee20000300a00 */
[-C--:B--2---:R-:W-:Y:S11]  /*60fb0*/  HMMA.1688.F32.TF32 R232, R104, R4.reuse, R232 ;  /* 0x0000000468e8723c */ /* 0x084ff600000810e8 */
[----:B------:R-:W-:Y:S11]  /*60fc0*/  @!UPT UIADD3 URZ, URZ, URZ, URZ ;  /* 0x0000003f3f3ff290 */ /* 0x000ff6000fffe03f */
[----:B------:R-:W-:Y:S01]  /*60fd0*/  @!UPT UIADD3 URZ, URZ, URZ, URZ ;  /* 0x0000003f3f3ff290 */ /* 0x000fe2000fffe03f */
[----:B------:R-:W-:Y:S04]  /*60fe0*/  STL.64 [R1+0x470], R232 ;  /* 0x000470e801007387 */ /* 0x000fe80000100a00 */
[----:B------:R3:W-:Y:S01]  /*60ff0*/  STL.64 [R1+0x478], R234 ;  /* 0x000478ea01007387 */ /* 0x0007e20000100a00 */
[-C--:B------:R-:W-:Y:S08]  /*61000*/  HMMA.1688.F32.TF32 R80, R112, R4.reuse, R80 ;  /* 0x000000047050723c */ /* 0x080ff00000081050 */
[-C--:B---3--:R-:W-:Y:S01]  /*61010*/  HMMA.1688.F32.TF32 R232, R108, R4.reuse, R248 ;  /* 0x000000046ce8723c */ /* 0x088fe200000810f8 */
[----:B------:R-:W2:Y:S11]  /*61020*/  LDL.LU R248, [R1+0x4f0] ;  /* 0x0004f00001f87983 */ /* 0x000eb60000300800 */
[----:B------:R-:W-:Y:S11]  /*61030*/  @!UPT UIADD3 URZ, URZ, URZ, URZ ;  /* 0x0000003f3f3ff290 */ /* 0x000ff6000fffe03f */
[----:B------:R1:W-:Y:S04]  /*61040*/  STL.64 [R1+0x500], R232 ;  /* 0x000500e801007387 */ /* 0x0003e80000100a00 */
[----:B------:R3:W-:Y:S04]  /*61050*/  STL.64 [R1+0x508], R234 ;  /* 0x000508ea01007387 */ /* 0x0007e80000100a00 */
[----:B------:R-:W2:Y:S04]  /*61060*/  LDL.LU R249, [R1+0x4f4] ;  /* 0x0004f40001f97983 */ /* 0x000ea80000300800 */
[----:B------:R-:W2:Y:S04]  /*61070*/  LDL.LU R250, [R1+0x4f8] ;  /* 0x0004f80001fa7983 */ /* 0x000ea80000300800 */
[----:B------:R-:W2:Y:S04]  /*61080*/  LDL.LU R251, [R1+0x4fc] ;  /* 0x0004fc0001fb7983 */ /* 0x000ea80000300800 */
[----:B-1----:R-:W2:Y:S04]  /*61090*/  LDL.LU R232, [R1+0x530] ;  /* 0x0005300001e87983 */ /* 0x002ea80000300800 */
[----:B------:R-:W2:Y:S04]  /*610a0*/  LDL.LU R233, [R1+0x534] ;  /* 0x0005340001e97983 */ /* 0x000ea80000300800 */
[----:B---3--:R-:W3:Y:S04]  /*610b0*/  LDL.LU R234, [R1+0x538] ;  /* 0x0005380001ea7983 */ /* 0x008ee80000300800 */
[----:B------:R-:W3:Y:S04]  /*610c0*/  LDL.LU R235, [R1+0x53c] ;  /* 0x00053c0001eb7983 */ /* 0x000ee80000300800 */
[----:B------:R-:W-:Y:S04]  /*610d0*/  STL.64 [R1+0x700], R80 ;  /* 0x0007005001007387 */ /* 0x000fe80000100a00 */
[----:B------:R1:W-:Y:S02]  /*610e0*/  STL.64 [R1+0x708], R82 ;  /* 0x0007085201007387 */ /* 0x0003e40000100a00 */
[-C--:B-1----:R-:W-:Y:S08]  /*610f0*/  HMMA.1688.F32.TF32 R80, R204, R4.reuse, R156 ;  /* 0x00000004cc50723c */ /* 0x082ff0000008109c */
[-C--:B------:R-:W-:Y:S11]  /*61100*/  HMMA.1688.F32.TF32 R156, R208, R4.reuse, R168 ;  /* 0x00000004d09c723c */ /* 0x080ff600000810a8 */
[----:B------:R-:W-:Y:S04]  /*61110*/  @!UPT UIADD3 URZ, URZ, URZ, URZ ;  /* 0x0000003f3f3ff290 */ /* 0x000fe8000fffe03f */
[----:B------:R-:W-:Y:S04]  /*61120*/  STL.64 [R1+0x7f0], R80 ;  /* 0x0007f05001007387 */ /* 0x000fe80000100a00 */
[----:B------:R1:W-:Y:S02]  /*61130*/  STL.64 [R1+0x7f8], R82 ;  /* 0x0007f85201007387 */ /* 0x0003e40000100a00 */
[----:B-1----:R-:W-:Y:S11]  /*61140*/  HMMA.1688.F32.TF32 R80, R212, R4, R180 ;  /* 0x00000004d450723c */ /* 0x002ff600000810b4 */
[----:B------:R-:W-:Y:S11]  /*61150*/  @!UPT UIADD3 URZ, URZ, URZ, URZ ;  /* 0x0000003f3f3ff290 */ /* 0x000ff6000fffe03f */
[----:B------:R-:W-:Y:S01]  /*61160*/  @!UPT UIADD3 URZ, URZ, URZ, URZ ;  /* 0x0000003f3f3ff290 */ /* 0x000fe2000fffe03f */
[----:B------:R-:W-:Y:S01]  /*61170*/  STL.64 [R1+0x940], R80 ;  /* 0x0009405001007387 */ /* 0x000fe20000100a00 */
[----:B------:R-:W-:-:S03]  /*61180*/  IMAD.MOV.U32 R5, RZ, RZ, R83 ;  /* 0x000000ffff057224 */ /* 0x000fc600078e0053 */
[----:B------:R-:W-:Y:S04]  /*61190*/  STL.64 [R1+0x890], R156 ;  /* 0x0008909c01007387 */ /* 0x000fe80000100a00 */
[----:B------:R4:W-:Y:S04]  /*611a0*/  STL.64 [R1+0x898], R158 ;  /* 0x0008989e01007387 */ /* 0x0009e80000100a00 */
[----:B------:R2:W-:Y:S04]  /*611b0*/  STL [R1+0x948], R82 ;  /* 0x0009485201007387 */ /* 0x0005e80000100800 */
[----:B------:R-:W-:Y:S01]  /*611c0*/  STL [R1+0x3f40], R5 ;  /* 0x003f400501007387 */ /* 0x000fe20000100800 */
[-C--:B----4-:R-:W-:Y:S08]  /*611d0*/  HMMA.1688.F32.TF32 R156, R108, R8.reuse, R44 ;  /* 0x000000086c9c723c */ /* 0x090ff0000008102c */
[-C--:B------:R-:W-:Y:S08]  /*611e0*/  HMMA.1688.F32.TF32 R44, R112, R8.reuse, R76 ;  /* 0x00000008702c723c */ /* 0x080ff0000008104c */
        /* <DEDUP_REMOVED lines=8> */
[-C--:B------:R-:W-:Y:S11]  /*61270*/  HMMA.1688.F32.TF32 R80, R100, R8.reuse, R244 ;  /* 0x000000086450723c */ /* 0x080ff600000810f4 */
[----:B------:R-:W-:Y:S11]  /*61280*/  @!UPT UIADD3 URZ, URZ, URZ, URZ ;  /* 0x0000003f3f3ff290 */ /* 0x000ff6000fffe03f */
[----:B------:R-:W-:Y:S01]  /*61290*/  @!UPT UIADD3 URZ, URZ, URZ, URZ ;  /* 0x0000003f3f3ff290 */ /* 0x000fe2000fffe03f */
[----:B------:R1:W-:Y:S01]  /*612a0*/  STL [R1+0x2e0], R80 ;  /* 0x0002e05001007387 */ /* 0x0003e20000100800 */
[----:B------:R-:W-:Y:S02]  /*612b0*/  IMAD.MOV.U32 R10, RZ, RZ, R81 ;  /* 0x000000ffff0a7224 */ /* 0x000fe400078e0051 */
[----:B------:R-:W-:Y:S02]  /*612c0*/  IMAD.MOV.U32 R11, RZ, RZ, R82 ;  /* 0x000000ffff0b7224 */ /* 0x000fe400078e0052 */
[----:B------:R-:W-:Y:S02]  /*612d0*/  IMAD.MOV.U32 R14, RZ, RZ, R83 ;  /* 0x000000ffff0e7224 */ /* 0x000fe400078e0053 */
[-C--:B-1----:R-:W-:Y:S11]  /*612e0*/  HMMA.1688.F32.TF32 R80, R104, R8.reuse, R240 ;  /* 0x000000086850723c */ /* 0x082ff600000810f0 */
[----:B------:R-:W-:Y:S11]  /*612f0*/  @!UPT UIADD3 URZ, URZ, URZ, URZ ;  /* 0x0000003f3f3ff290 */ /* 0x000ff6000fffe03f */
[----:B------:R-:W-:Y:S01]  /*61300*/  @!UPT UIADD3 URZ, URZ, URZ, URZ ;  /* 0x0000003f3f3ff290 */ /* 0x000fe2000fffe03f */
        /* <DEDUP_REMOVED lines=9> */
[----:B------:R-:W-:Y:S04]  /*613a0*/  STL.64 [R1+0x780], R80 ;  /* 0x0007805001007387 */ /* 0x000fe80000100a00 */
[----:B------:R-:W-:Y:S04]  /*613b0*/  STL.64 [R1+0x788], R82 ;  /* 0x0007885201007387 */ /* 0x000fe80000100a00 */
[----:B------:R-:W-:Y:S04]  /*613c0*/  STL.64 [R1+0x880], R76 ;  /* 0x0008804c01007387 */ /* 0x000fe80000100a00 */
[----:B------:R3:W-:Y:S04]  /*613d0*/  STL.64 [R1+0x888], R78 ;  /* 0x0008884e01007387 */ /* 0x0007e80000100a00 */
[----:B------:R-:W-:Y:S04]  /*613e0*/  STL.64 [R1+0x930], R44 ;  /* 0x0009302c01007387 */ /* 0x000fe80000100a00 */
[----:B------:R-:W-:Y:S04]  /*613f0*/  STL.64 [R1+0x938], R46 ;  /* 0x0009382e01007387 */ /* 0x000fe80000100a00 */
[----:B------:R-:W2:Y:S01]  /*61400*/  LDL.LU R26, [R1+0x208] ;  /* 0x00020800011a7983 */ /* 0x000ea20000300800 */
[----:B------:R-:W-:-:S03]  /*61410*/  IMAD.MOV.U32 R244, RZ, RZ, R37 ;  /* 0x000000fffff47224 */ /* 0x000fc600078e0025 */
[----:B------:R-:W2:Y:S01]  /*61420*/  LDL.LU R27, [R1+0x20c] ;  /* 0x00020c00011b7983 */ /* 0x000ea20000300800 */
[----:B------:R-:W-:-:S03]  /*61430*/  IMAD.MOV.U32 R245, RZ, RZ, R36 ;  /* 0x000000fffff57224 */ /* 0x000fc600078e0024 */
[----:B------:R-:W4:Y:S01]  /*61440*/  LDL.LU R30, [R1+0xd8] ;  /* 0x0000d800011e7983 */ /* 0x000f220000300800 */
[----:B------:R-:W-:-:S03]  /*61450*/  IMAD.MOV.U32 R246, RZ, RZ, R21 ;  /* 0x000000fffff67224 */ /* 0x000fc600078e0015 */
[----:B------:R-:W4:Y:S01]  /*61460*/  LDL.LU R31, [R1+0xdc] ;  /* 0x0000dc00011f7983 */ /* 0x000f220000300800 */
[----:B------:R-:W-:-:S03]  /*61470*/  IMAD.MOV.U32 R247, RZ, RZ, R20 ;  /* 0x000000fffff77224 */ /* 0x000fc600078e0014 */
[----:B------:R1:W-:Y:S04]  /*61480*/  STL.64 [R1+0x3f88], R10 ;  /* 0x003f880a01007387 */ /* 0x0003e80000100a00 */
[----:B------:R-:W2:Y:S04]  /*61490*/  LDL.LU R37, [R1+0x403c] ;  /* 0x00403c0001257983 */ /* 0x000ea80000300800 */
[----:B------:R-:W2:Y:S04]  /*614a0*/  LDL.LU R36, [R1+0x4038] ;  /* 0x0040380001247983 */ /* 0x000ea80000300800 */
        /* <DEDUP_REMOVED lines=19> */
[----:B------:R-:W4:Y:S01]  /*615e0*/  LDL.LU R243, [R1+0x60c] ;  /* 0x00060c0001f37983 */ /* 0x000f220000300800 */
[-C--:B------:R-:W-:Y:S03]  /*615f0*/  HMMA.1688.F32.TF32 R76, R96, R12.reuse, R232 ;  /* 0x0000000c604c723c */ /* 0x080fe600000810e8 */
[----:B------:R-:W4:Y:S04]  /*61600*/  LDL.LU R232, [R1+0x330] ;  /* 0x0003300001e87983 */ /* 0x000f280000300800 */
[----:B------:R-:W4:Y:S01]  /*61610*/  LDL.LU R233, [R1+0x334] ;  /* 0x0003340001e97983 */ /* 0x000f220000300800 */
[-C--:B------:R-:W-:Y:S03]  /*61620*/  HMMA.1688.F32.TF32 R80, R100, R12.reuse, R24 ;  /* 0x0000000c6450723c */ /* 0x080fe60000081018 */
[----:B------:R-:W-:Y:S05]  /*61630*/  LDSM.16.M88.4 R24, [R236+0x14000] ;  /* 0x01400000ec18783b */ /* 0x000fea0000000200 */
[-C--:B------:R-:W-:Y:S07]  /*61640*/  HMMA.1688.F32.TF32 R16, R108, R12.reuse, R16 ;  /* 0x0000000c6c10723c */ /* 0x080fee0000081010 */
[----:B------:R-:W-:Y:S01]  /*61650*/  STL.64 [R1+0x3fa8], R78 ;  /* 0x003fa84e01007387 */ /* 0x000fe20000100a00 */
[----:B-1----:R-:W-:Y:S03]  /*61660*/  HMMA.1688.F32.TF32 R8, R112, R12, R84 ;  /* 0x0000000c7008723c */ /* 0x002fe60000081054 */
[----:B------:R-:W-:Y:S04]  /*61670*/  STL.64 [R1+0x3fa0], R76 ;  /* 0x003fa04c01007387 */ /* 0x000fe80000100a00 */
[----:B------:R-:W-:Y:S04]  /*61680*/  STL.64 [R1+0x3fb8], R82 ;  /* 0x003fb85201007387 */ /* 0x000fe80000100a00 */
[----:B------:R-:W-:Y:S01]  /*61690*/  STL.64 [R1+0x3fb0], R80 ;  /* 0x003fb05001007387 */ /* 0x000fe20000100a00 */
[----:B--2---:R-:W-:-:S02]  /*616a0*/  IMAD.MOV.U32 R235, RZ, RZ, R20 ;  /* 0x000000ffffeb7224 */ /* 0x004fc400078e0014 */
[----:B---3--:R-:W-:Y:S02]  /*616b0*/  IMAD.MOV.U32 R234, RZ, RZ, R21 ;  /* 0x000000ffffea7224 */ /* 0x008fe400078e0015 */
[-C--:B----4-:R-:W-:Y:S01]  /*616c0*/  HMMA.1688.F32.TF32 R20, R104, R12.reuse, R28 ;  /* 0x0000000c6814723c */ /* 0x090fe2000008101c */
[----:B------:R-:W-:Y:S11]  /*616d0*/  LDSM.16.M88.4 R28, [R236+0x18000] ;  /* 0x01800000ec1c783b */ /* 0x000ff60000000200 */
[----:B------:R-:W-:Y:S11]  /*616e0*/  @!UPT UIADD3 URZ, URZ, URZ, URZ ;  /* 0x0000003f3f3ff290 */ /* 0x000ff6000fffe03f */
[----:B------:R-:W-:Y:S04]  /*616f0*/  STL.64 [R1+0x3d0], R20 ;  /* 0x0003d01401007387 */ /* 0x000fe80000100a00 */
[----:B------:R1:W-:Y:S04]  /*61700*/  STL.64 [R1+0x3d8], R22 ;  /* 0x0003d81601007387 */ /* 0x0003e80000100a00 */
[----:B------:R-:W-:Y:S04]  /*61710*/  STL.64 [R1+0x490], R16 ;  /* 0x0004901001007387 */ /* 0x000fe80000100a00 */
[----:B------:R2:W-:Y:S01]  /*61720*/  STL.64 [R1+0x498], R18 ;  /* 0x0004981201007387 */ /* 0x0005e20000100a00 */
[-C--:B-1----:R-:W-:Y:S08]  /*61730*/  HMMA.1688.F32.TF32 R20, R204, R12.reuse, R164 ;  /* 0x0000000ccc14723c */ /* 0x082ff000000810a4 */
[-C--:B--2---:R-:W-:Y:S01]  /*61740*/  HMMA.1688.F32.TF32 R16, R208, R12.reuse, R172 ;  /* 0x0000000cd010723c */ /* 0x084fe200000810ac */
[----:B------:R-:W-:Y:S04]  /*61750*/  STL.64 [R1+0x5c0], R8 ;  /* 0x0005c00801007387 */ /* 0x000fe80000100a00 */
[----:B------:R1:W-:Y:S10]  /*61760*/  STL.64 [R1+0x5c8], R10 ;  /* 0x0005c80a01007387 */ /* 0x0003f40000100a00 */
[----:B------:R-:W-:Y:S04]  /*61770*/  STL.64 [R1+0x730], R20 ;  /* 0x0007301401007387 */ /* 0x000fe80000100a00 */
[----:B------:R-:W-:Y:S04]  /*61780*/  STL.64 [R1+0x738], R22 ;  /* 0x0007381601007387 */ /* 0x000fe80000100a00 */
[----:B------:R-:W-:Y:S04]  /*61790*/  STL.64 [R1+0x3fc0], R14 ;  /* 0x003fc00e01007387 */ /* 0x000fe80000100a00 */
[----:B------:R-:W-:Y:S04]  /*617a0*/  STL.64 [R1+0x810], R16 ;  /* 0x0008101001007387 */ /* 0x000fe80000100a00 */
[----:B------:R-:W-:Y:S04]  /*617b0*/  STL.64 [R1+0x818], R18 ;  /* 0x0008181201007387 */ /* 0x000fe80000100a00 */
[----:B------:R-:W2:Y:S01]  /*617c0*/  LDSM.16.M88.4 R16, [R236+0xc000] ;  /* 0x00c00000ec10783b */ /* 0x000ea20000000200 */
[----:B-1----:R-:W-:Y:S03]  /*617d0*/  HMMA.1688.F32.TF32 R8, R212, R12, R200 ;  /* 0x0000000cd408723c */ /* 0x002fe600000810c8 */
[----:B------:R-:W1:Y:S11]  /*617e0*/  LDSM.16.M88.4 R20, [R236+0x10000] ;  /* 0x01000000ec14783b */ /* 0x000e760000000200 */
[----:B------:R-:W-:Y:S09]  /*617f0*/  @!UPT UIADD3 URZ, URZ, URZ, URZ ;  /* 0x0000003f3f3ff290 */ /* 0x000ff2000fffe03f */
[----:B------:R-:W-:Y:S04]  /*61800*/  STL.64 [R1+0x8e0], R8 ;  /* 0x0008e00801007387 */ /* 0x000fe80000100a00 */
[----:B------:R3:W-:Y:S01]  /*61810*/  STL.64 [R1+0x8e8], R10 ;  /* 0x0008e80a01007387 */ /* 0x0007e20000100a00 */
[-C--:B--2---:R-:W-:Y:S08]  /*61820*/  HMMA.1688.F32.TF32 R156, R96, R16.reuse, R156 ;  /* 0x00000010609c723c */ /* 0x084ff0000008109c */
[-C--:B------:R-:W-:Y:S08]  /*61830*/  HMMA.1688.F32.TF32 R84, R100, R16.reuse, R168 ;  /* 0x000000106454723c */ /* 0x080ff000000810a8 */
[-C--:B------:R-:W-:Y:S08]  /*61840*/  HMMA.1688.F32.TF32 R44, R104, R16.reuse, R248 ;  /* 0x00000010682c723c */ /* 0x080ff000000810f8 */
[-C--:B------:R-:W-:Y:S08]  /*61850*/  HMMA.1688.F32.TF32 R12, R108, R16.reuse, R244 ;  /* 0x000000106c0c723c */ /* 0x080ff000000810f4 */
[-C--:B---3--:R-:W-:Y:S01]  /*61860*/  HMMA.1688.F32.TF32 R8, R112, R16.reuse, R48 ;  /* 0x000000107008723c */ /* 0x088fe20000081030 */
[----:B------:R-:W-:Y:S04]  /*61870*/  STL.64 [R1+0x3fd0], R158 ;  /* 0x003fd09e01007387 */ /* 0x000fe80000100a00 */
[----:B------:R-:W-:Y:S04]  /*61880*/  STL.64 [R1+0x3fc8], R156 ;  /* 0x003fc89c01007387 */ /* 0x000fe80000100a00 */
[----:B------:R-:W-:Y:S04]  /*61890*/  STL.64 [R1+0x3fe0], R86 ;  /* 0x003fe05601007387 */ /* 0x000fe80000100a00 */
[----:B------:R-:W-:Y:S04]  /*618a0*/  STL.64 [R1+0x3fd8], R84 ;  /* 0x003fd85401007387 */ /* 0x000fe80000100a00 */
[----:B------:R-:W-:Y:S04]  /*618b0*/  STL.64 [R1+0x3a0], R44 ;  /* 0x0003a02c01007387 */ /* 0x000fe80000100a00 */
[----:B------:R2:W-:Y:S04]  /*618c0*/  STL.64 [R1+0x3a8], R46 ;  /* 0x0003a82e01007387 */ /* 0x0005e80000100a00 */
[----:B------:R-:W-:Y:S04]  /*618d0*/  STL.64 [R1+0x460], R12 ;  /* 0x0004600c01007387 */ /* 0x000fe80000100a00 */
[----:B------:R3:W-:Y:S01]  /*618e0*/  STL.64 [R1+0x468], R14 ;  /* 0x0004680e01007387 */ /* 0x0007e20000100a00 */
[-C--:B--2---:R-:W-:Y:S03]  /*618f0*/  HMMA.1688.F32.TF32 R44, R204, R16.reuse, R124 ;  /* 0x00000010cc2c723c */ /* 0x084fe6000008107c */
[----:B------:R-:W-:Y:S04]  /*61900*/  STL.64 [R1+0x4e0], R8 ;  /* 0x0004e00801007387 */ /* 0x000fe80000100a00 */
[----:B------:R2:W-:Y:S01]  /*61910*/  STL.64 [R1+0x4e8], R10 ;  /* 0x0004e80a01007387 */ /* 0x0005e20000100a00 */
[-C--:B---3--:R-:W-:Y:S08]  /*61920*/  HMMA.1688.F32.TF32 R12, R208, R16.reuse, R144 ;  /* 0x00000010d00c723c */ /* 0x088ff00000081090 */
[----:B--2---:R-:W-:Y:S08]  /*61930*/  HMMA.1688.F32.TF32 R8, R212, R16, R56 ;  /* 0x00000010d408723c */ /* 0x004ff00000081038 */
[-C--:B-1----:R-:W-:Y:S01]  /*61940*/  HMMA.1688.F32.TF32 R160, R96, R20.reuse, R240 ;  /* 0x0000001460a0723c */ /* 0x082fe200000810f0 */
[----:B------:R-:W-:Y:S04]  /*61950*/  STL.64 [R1+0x630], R44 ;  /* 0x0006302c01007387 */ /* 0x000fe80000100a00 */
[----:B------:R-:W-:Y:S04]  /*61960*/  STL.64 [R1+0x638], R46 ;  /* 0x0006382e01007387 */ /* 0x000fe80000100a00 */
[----:B------:R-:W-:Y:S04]  /*61970*/  STL.64 [R1+0x3fe8], R18 ;  /* 0x003fe81201007387 */ /* 0x000fe80000100a00 */
[----:B------:R-:W-:Y:S04]  /*61980*/  STL.64 [R1+0x7a0], R12 ;  /* 0x0007a00c01007387 */ /* 0x000fe80000100a00 */
[----:B------:R-:W-:Y:S04]  /*61990*/  STL.64 [R1+0x7a8], R14 ;  /* 0x0007a80e01007387 */ /* 0x000fe80000100a00 */
[----:B------:R1:W-:Y:S04]  /*619a0*/  STL.64 [R1+0x8d0], R8 ;  /* 0x0008d00801007387 */ /* 0x0003e80000100a00 */
[----:B------:R2:W-:Y:S04]  /*619b0*/  STL.64 [R1+0x8d8], R10 ;  /* 0x0008d80a01007387 */ /* 0x0005e80000100a00 */
[----:B------:R-:W-:Y:S04]  /*619c0*/  STL.64 [R1+0x3ff8], R162 ;  /* 0x003ff8a201007387 */ /* 0x000fe80000100a00 */
[----:B------:R-:W-:Y:S04]  /*619d0*/  STL.64 [R1+0x3ff0], R160 ;  /* 0x003ff0a001007387 */ /* 0x000fe80000100a00 */
[----:B------:R-:W3:Y:S04]  /*619e0*/  LDL.LU R38, [R1+0x178] ;  /* 0x0001780001267983 */ /* 0x000ee80000300800 */
[----:B------:R-:W3:Y:S04]  /*619f0*/  LDL.LU R39, [R1+0x17c] ;  /* 0x00017c0001277983 */ /* 0x000ee80000300800 */
        /* <DEDUP_REMOVED lines=8> */
[----:B-1----:R-:W3:Y:S04]  /*61a80*/  LDL.LU R8, [R1+0x70] ;  /* 0x0000700001087983 */ /* 0x002ee80000300800 */
[----:B------:R-:W3:Y:S04]  /*61a90*/  LDL.LU R9, [R1+0x74] ;  /* 0x0000740001097983 */ /* 0x000ee80000300800 */
[----:B--2---:R-:W3:Y:S04]  /*61aa0*/  LDL.LU R10, [R1+0x78] ;  /* 0x00007800010a7983 */ /* 0x004ee80000300800 */
[----:B------:R-:W3:Y:S04]  /*61ab0*/  LDL.LU R11, [R1+0x7c] ;  /* 0x00007c00010b7983 */ /* 0x000ee80000300800 */
        /* <DEDUP_REMOVED lines=24> */
[-C--:B------:R-:W-:Y:S03]  /*61c40*/  HMMA.1688.F32.TF32 R144, R100, R20.reuse, R232 ;  /* 0x000000146490723c */ /* 0x080fe600000810e8 */
        /* <DEDUP_REMOVED lines=8> */
[----:B------:R-:W-:Y:S04]  /*61cd0*/  STL.64 [R1+0x4008], R146 ;  /* 0x0040089201007387 */ /* 0x000fe80000100a00 */
[----:B------:R-:W-:Y:S01]  /*61ce0*/  STL.64 [R1+0x4000], R144 ;  /* 0x0040009001007387 */ /* 0x000fe20000100a00 */
[-C--:B---3--:R-:W-:Y:S08]  /*61cf0*/  HMMA.1688.F32.TF32 R12, R108, R20.reuse, R8 ;  /* 0x000000146c0c723c */ /* 0x088ff00000081008 */
[-C--:B------:R-:W-:Y:S08]  /*61d00*/  HMMA.1688.F32.TF32 R8, R112, R20.reuse, R64 ;  /* 0x000000147008723c */ /* 0x080ff00000081040 */
[-C--:B--2---:R-:W-:Y:S11]  /*61d10*/  HMMA.1688.F32.TF32 R16, R104, R20.reuse, R76 ;  /* 0x000000146810723c */ /* 0x084ff6000008104c */
[----:B------:R-:W-:Y:S11]  /*61d20*/  @!UPT UIADD3 URZ, URZ, URZ, URZ ;  /* 0x0000003f3f3ff290 */ /* 0x000ff6000fffe03f */
[----:B------:R-:W-:Y:S01]  /*61d30*/  @!UPT UIADD3 URZ, URZ, URZ, URZ ;  /* 0x0000003f3f3ff290 */ /* 0x000fe2000fffe03f */
[----:B------:R-:W-:Y:S04]  /*61d40*/  STL.64 [R1+0x360], R16 ;  /* 0x0003601001007387 */ /* 0x000fe80000100a00 */
[----:B------:R1:W-:Y:S04]  /*61d50*/  STL.64 [R1+0x368], R18 ;  /* 0x0003681201007387 */ /* 0x0003e80000100a00 */
[----:B------:R-:W-:Y:S04]  /*61d60*/  STL.64 [R1+0x420], R12 ;  /* 0x0004200c01007387 */ /* 0x000fe80000100a00 */
[----:B------:R2:W-:Y:S01]  /*61d70*/  STL.64 [R1+0x428], R14 ;  /* 0x0004280e01007387 */ /* 0x0005e20000100a00 */
[-C--:B-1----:R-:W-:Y:S03]  /*61d80*/  HMMA.1688.F32.TF32 R16, R204, R20.reuse, R132 ;  /* 0x00000014cc10723c */ /* 0x082fe60000081084 */
[----:B------:R-:W-:Y:S04]  /*61d90*/  STL.64 [R1+0x4a0], R8 ;  /* 0x0004a00801007387 */ /* 0x000fe80000100a00 */
[----:B------:R1:W-:Y:S01]  /*61da0*/  STL.64 [R1+0x4a8], R10 ;  /* 0x0004a80a01007387 */ /* 0x0003e20000100a00 */
[-C--:B--2---:R-:W-:Y:S08]  /*61db0*/  HMMA.1688.F32.TF32 R12, R208, R20.reuse, R140 ;  /* 0x00000014d00c723c */ /* 0x084ff0000008108c */
[----:B-1----:R-:W-:Y:S01]  /*61dc0*/  HMMA.1688.F32.TF32 R8, R212, R20, R32 ;  /* 0x00000014d408723c */ /* 0x002fe20000081020 */
[----:B------:R-:W1:Y:S06]  /*61dd0*/  LDSM.16.M88.4 R32, [R236+0x1c000] ;  /* 0x01c00000ec20783b */ /* 0x000e6c0000000200 */
[----:B------:R-:W-:Y:S01]  /*61de0*/  STL.64 [R1+0x5a0], R16 ;  /* 0x0005a01001007387 */ /* 0x000fe20000100a00 */
[-C--:B----4-:R-:W-:Y:S03]  /*61df0*/  HMMA.1688.F32.TF32 R180, R96, R24.reuse, R180 ;  /* 0x0000001860b4723c */ /* 0x090fe600000810b4 */
[----:B------:R-:W-:Y:S04]  /*61e00*/  STL.64 [R1+0x5a8], R18 ;  /* 0x0005a81201007387 */ /* 0x000fe80000100a00 */
[----:B------:R-:W-:Y:S04]  /*61e10*/  STL.64 [R1+0x4010], R22 ;  /* 0x0040101601007387 */ /* 0x000fe80000100a00 */
[----:B------:R-:W-:Y:S04]  /*61e20*/  STL.64 [R1+0x740], R12 ;  /* 0x0007400c01007387 */ /* 0x000fe80000100a00 */
[----:B------:R2:W-:Y:S04]  /*61e30*/  STL.64 [R1+0x748], R14 ;  /* 0x0007480e01007387 */ /* 0x0005e80000100a00 */
[----:B------:R-:W-:Y:S04]  /*61e40*/  STL.64 [R1+0x8c0], R8 ;  /* 0x0008c00801007387 */ /* 0x000fe80000100a00 */
[----:B------:R3:W-:Y:S01]  /*61e50*/  STL.64 [R1+0x8c8], R10 ;  /* 0x0008c80a01007387 */ /* 0x0007e20000100a00 */
[-C--:B--2---:R-:W-:Y:S08]  /*61e60*/  HMMA.1688.F32.TF32 R12, R108, R24.reuse, R44 ;  /* 0x000000186c0c723c */ /* 0x084ff0000008102c */
[-C--:B---3--:R-:W-:Y:S01]  /*61e70*/  HMMA.1688.F32.TF32 R8, R112, R24.reuse, R60 ;  /* 0x000000187008723c */ /* 0x088fe2000008103c */
[----:B------:R-:W-:Y:S04]  /*61e80*/  STL.64 [R1+0x4020], R182 ;  /* 0x004020b601007387 */ /* 0x000fe80000100a00 */
[----:B------:R-:W-:Y:S03]  /*61e90*/  STL.64 [R1+0x4018], R180 ;  /* 0x004018b401007387 */ /* 0x000fe60000100a00 */
[-C--:B------:R-:W-:Y:S01]  /*61ea0*/  HMMA.1688.F32.TF32 R16, R204, R24.reuse, R128 ;  /* 0x00000018cc10723c */ /* 0x080fe20000081080 */
[----:B------:R-:W-:Y:S06]  /*61eb0*/  LDSM.16.M88.4 R44, [R236+0x28000] ;  /* 0x02800000ec2c783b */ /* 0x000fec0000000200 */
[----:B------:R-:W-:Y:S04]  /*61ec0*/  STL.64 [R1+0x3e0], R12 ;  /* 0x0003e00c01007387 */ /* 0x000fe80000100a00 */
[----:B------:R2:W-:Y:S04]  /*61ed0*/  STL.64 [R1+0x3e8], R14 ;  /* 0x0003e80e01007387 */ /* 0x0005e80000100a00 */
[----:B------:R-:W-:Y:S04]  /*61ee0*/  STL.64 [R1+0x480], R8 ;  /* 0x0004800801007387 */ /* 0x000fe80000100a00 */
[----:B------:R3:W-:Y:S01]  /*61ef0*/  STL.64 [R1+0x488], R10 ;  /* 0x0004880a01007387 */ /* 0x0007e20000100a00 */
[-C--:B--2---:R-:W-:Y:S08]  /*61f00*/  HMMA.1688.F32.TF32 R12, R208, R24.reuse, R148 ;  /* 0x00000018d00c723c */ /* 0x084ff00000081094 */
[----:B---3--:R-:W-:Y:S01]  /*61f10*/  HMMA.1688.F32.TF32 R8, R212, R24, R192 ;  /* 0x00000018d408723c */ /* 0x008fe200000810c0 */
[----:B------:R-:W-:Y:S04]  /*61f20*/  STL.64 [R1+0x590], R16 ;  /* 0x0005901001007387 */ /* 0x000fe80000100a00 */
[----:B------:R-:W-:Y:S10]  /*61f30*/  STL.64 [R1+0x598], R18 ;  /* 0x0005981201007387 */ /* 0x000ff40000100a00 */
[----:B------:R-:W-:Y:S04]  /*61f40*/  STL.64 [R1+0x690], R12 ;  /* 0x0006900c01007387 */ /* 0x000fe80000100a00 */
[----:B------:R2:W-:Y:S04]  /*61f50*/  STL.64 [R1+0x698], R14 ;  /* 0x0006980e01007387 */ /* 0x0005e80000100a00 */
[----:B------:R-:W-:Y:S04]  /*61f60*/  STL.64 [R1+0x8b0], R8 ;  /* 0x0008b00801007387 */ /* 0x000fe80000100a00 */
[----:B------:R3:W-:Y:S01]  /*61f70*/  STL.64 [R1+0x8b8], R10 ;  /* 0x0008b80a01007387 */ /* 0x0007e20000100a00 */
[-C--:B--2---:R-:W-:Y:S08]  /*61f80*/  HMMA.1688.F32.TF32 R12, R108, R28.reuse, R244 ;  /* 0x0000001c6c0c723c */ /* 0x084ff000000810f4 */
[-C--:B---3--:R-:W-:Y:S08]  /*61f90*/  HMMA.1688.F32.TF32 R8, R112, R28.reuse, R68 ;  /* 0x0000001c7008723c */ /* 0x088ff00000081044 */
[-C--:B------:R-:W-:Y:S07]  /*61fa0*/  HMMA.1688.F32.TF32 R16, R204, R28.reuse, R136 ;  /* 0x0000001ccc10723c */ /* 0x080fee0000081088 */
[----:B------:R-:W-:Y:S04]  /*61fb0*/  STL.64 [R1+0x3b0], R12 ;  /* 0x0003b00c01007387 */ /* 0x000fe80000100a00 */
[----:B------:R2:W-:Y:S04]  /*61fc0*/  STL.64 [R1+0x3b8], R14 ;  /* 0x0003b80e01007387 */ /* 0x0005e80000100a00 */
[----:B------:R-:W-:Y:S04]  /*61fd0*/  STL.64 [R1+0x450], R8 ;  /* 0x0004500801007387 */ /* 0x000fe80000100a00 */
[----:B------:R3:W-:Y:S01]  /*61fe0*/  STL.64 [R1+0x458], R10 ;  /* 0x0004580a01007387 */ /* 0x0007e20000100a00 */
[-C--:B--2---:R-:W-:Y:S08]  /*61ff0*/  HMMA.1688.F32.TF32 R12, R208, R28.reuse, R152 ;  /* 0x0000001cd00c723c */ /* 0x084ff00000081098 */
[----:B---3--:R-:W-:Y:S01]  /*62000*/  HMMA.1688.F32.TF32 R8, R212, R28, R40 ;  /* 0x0000001cd408723c */ /* 0x008fe20000081028 */
[----:B------:R2:W-:Y:S04]  /*62010*/  STL.64 [R1+0x580], R16 ;  /* 0x0005801001007387 */ /* 0x0005e80000100a00 */
[----:B------:R3:W-:Y:S03]  /*62020*/  STL.64 [R1+0x588], R18 ;  /* 0x0005881201007387 */ /* 0x0007e60000100a00 */
[----:B------:R-:W-:Y:S01]  /*62030*/  HMMA.1688.F32.TF32 R172, R100, R24, R196 ;  /* 0x0000001864ac723c */ /* 0x000fe200000810c4 */
[----:B------:R-:W-:Y:S06]  /*62040*/  LDSM.16.M88.4 R40, [R236+0x24000] ;  /* 0x02400000ec28783b */ /* 0x000fec0000000200 */
[----:B------:R2:W-:Y:S01]  /*62050*/  STL.64 [R1+0x600], R12 ;  /* 0x0006000c01007387 */ /* 0x0005e20000100a00 */
[----:B-1----:R-:W-:Y:S03]  /*62060*/  HMMA.1688.F32.TF32 R196, R96, R32, R240 ;  /* 0x0000002060c4723c */ /* 0x002fe600000810f0 */
[----:B------:R1:W-:Y:S04]  /*62070*/  STL.64 [R1+0x608], R14 ;  /* 0x0006080e01007387 */ /* 0x0003e80000100a00 */
[----:B------:R1:W-:Y:S04]  /*62080*/  STL.64 [R1+0x750], R8 ;  /* 0x0007500801007387 */ /* 0x0003e80000100a00 */
        /* <DEDUP_REMOVED lines=41> */
[----:B--2---:R-:W2:Y:S04]  /*62320*/  LDL.LU R16, [R1+0x50] ;  /* 0x0000500001107983 */ /* 0x004ea80000300800 */
[----:B------:R-:W2:Y:S04]  /*62330*/  LDL.LU R17, [R1+0x54] ;  /* 0x0000540001117983 */ /* 0x000ea80000300800 */
[----:B---3--:R-:W2:Y:S04]  /*62340*/  LDL.LU R18, [R1+0x58] ;  /* 0x0000580001127983 */ /* 0x008ea80000300800 */
[----:B------:R-:W2:Y:S04]  /*62350*/  LDL.LU R19, [R1+0x5c] ;  /* 0x00005c0001137983 */ /* 0x000ea80000300800 */
        /* <DEDUP_REMOVED lines=16> */
[----:B------:R-:W-:Y:S08]  /*62460*/  HMMA.1688.F32.TF32 R64, R104, R24, R184 ;  /* 0x000000186840723c */ /* 0x000ff000000810b8 */
[-C--:B------:R-:W-:Y:S01]  /*62470*/  HMMA.1688.F32.TF32 R184, R100, R28.reuse, R248 ;  /* 0x0000001c64b8723c */ /* 0x080fe200000810f8 */
[----:B------:R-:W3:Y:S04]  /*62480*/  LDL.LU R248, [R1+0x760] ;  /* 0x0007600001f87983 */ /* 0x000ee80000300800 */
[----:B------:R-:W3:Y:S03]  /*62490*/  LDL.LU R249, [R1+0x764] ;  /* 0x0007640001f97983 */ /* 0x000ee60000300800 */
[----:B------:R-:W-:Y:S01]  /*624a0*/  HMMA.1688.F32.TF32 R192, R96, R28, R168 ;  /* 0x0000001c60c0723c */ /* 0x000fe200000810a8 */
[----:B------:R-:W3:Y:S04]  /*624b0*/  LDL.LU R250, [R1+0x768] ;  /* 0x0007680001fa7983 */ /* 0x000ee80000300800 */
[----:B------:R-:W3:Y:S04]  /*624c0*/  LDL.LU R251, [R1+0x76c] ;  /* 0x00076c0001fb7983 */ /* 0x000ee80000300800 */
[----:B------:R-:W3:Y:S01]  /*624d0*/  LDL.LU R168, [R1+0x870] ;  /* 0x0008700001a87983 */ /* 0x000ee20000300800 */
[----:B------:R-:W-:Y:S03]  /*624e0*/  HMMA.1688.F32.TF32 R68, R100, R32, R232 ;  /* 0x000000206444723c */ /* 0x000fe600000810e8 */
[----:B------:R-:W3:Y:S04]  /*624f0*/  LDL.LU R169, [R1+0x874] ;  /* 0x0008740001a97983 */ /* 0x000ee80000300800 */
[----:B------:R-:W3:Y:S04]  /*62500*/  LDL.LU R170, [R1+0x878] ;  /* 0x0008780001aa7983 */ /* 0x000ee80000300800 */
[----:B------:R-:W3:Y:S04]  /*62510*/  LDL.LU R171, [R1+0x87c] ;  /* 0x00087c0001ab7983 */ /* 0x000ee80000300800 */
[----:B------:R-:W3:Y:S04]  /*62520*/  LDL.LU R232, [R1+0xc0] ;  /* 0x0000c00001e87983 */ /* 0x000ee80000300800 */
[----:B------:R-:W3:Y:S04]  /*62530*/  LDL.LU R233, [R1+0xc4] ;  /* 0x0000c40001e97983 */ /* 0x000ee80000300800 */
[----:B------:R-:W3:Y:S04]  /*62540*/  LDL.LU R234, [R1+0xc8] ;  /* 0x0000c80001ea7983 */ /* 0x000ee80000300800 */
[----:B------:R-:W3:Y:S01]  /*62550*/  LDL.LU R235, [R1+0xcc] ;  /* 0x0000cc0001eb7983 */ /* 0x000ee20000300800 */
[----:B------:R-:W-:Y:S03]  /*62560*/  HMMA.1688.F32.TF32 R124, R104, R28, R36 ;  /* 0x0000001c687c723c */ /* 0x000fe60000081024 */
[----:B------:R-:W3:Y:S05]  /*62570*/  LDSM.16.M88.4 R36, [R236+0x20000] ;  /* 0x02000000ec24783b */ /* 0x000eea0000000200 */
[-C--:B------:R-:W-:Y:S08]  /*62580*/  HMMA.1688.F32.TF32 R60, R204, R32.reuse, R72 ;  /* 0x00000020cc3c723c */ /* 0x080ff00000081048 */
[-C--:B----4-:R-:W-:Y:S08]  /*62590*/  HMMA.1688.F32.TF32 R20, R108, R32.reuse, R160 ;  /* 0x000000206c14723c */ /* 0x090ff000000810a0 */
[-C--:B--2---:R-:W-:Y:S11]  /*625a0*/  HMMA.1688.F32.TF32 R16, R112, R32.reuse, R16 ;  /* 0x000000207010723c */ /* 0x084ff60000081010 */
[----:B------:R-:W-:Y:S04]  /*625b0*/  @!UPT UIADD3 URZ, URZ, URZ, URZ ;  /* 0x0000003f3f3ff290 */ /* 0x000fe8000fffe03f */
[----:B------:R-:W-:Y:S04]  /*625c0*/  STL.64 [R1+0x370], R20 ;  /* 0x0003701401007387 */ /* 0x000fe80000100a00 */
[----:B------:R1:W-:Y:S02]  /*625d0*/  STL.64 [R1+0x378], R22 ;  /* 0x0003781601007387 */ /* 0x0003e40000100a00 */
[-C--:B-1----:R-:W-:Y:S02]  /*625e0*/  HMMA.1688.F32.TF32 R20, R208, R32.reuse, R120 ;  /* 0x00000020d014723c */ /* 0x082fe40000081078 */
[----:B------:R-:W-:Y:S04]  /*625f0*/  STL.64 [R1+0x430], R16 ;  /* 0x0004301001007387 */ /* 0x000fe80000100a00 */
[----:B------:R1:W-:Y:S02]  /*62600*/  STL.64 [R1+0x438], R18 ;  /* 0x0004381201007387 */ /* 0x0003e40000100a00 */
[----:B-1----:R-:W-:Y:S02]  /*62610*/  HMMA.1688.F32.TF32 R16, R212, R32, R52 ;  /* 0x00000020d410723c */ /* 0x002fe40000081034 */
[----:B------:R-:W-:Y:S04]  /*62620*/  STL.64 [R1+0x530], R60 ;  /* 0x0005303c01007387 */ /* 0x000fe80000100a00 */
[----:B------:R-:W-:Y:S09]  /*62630*/  STL.64 [R1+0x538], R62 ;  /* 0x0005383e01007387 */ /* 0x000ff20000100a00 */
[----:B------:R-:W-:Y:S04]  /*62640*/  STL.64 [R1+0x5b0], R20 ;  /* 0x0005b01401007387 */ /* 0x000fe80000100a00 */
[----:B------:R-:W-:Y:S01]  /*62650*/  STL.64 [R1+0x5b8], R22 ;  /* 0x0005b81601007387 */ /* 0x000fe20000100a00 */
[-C--:B---3--:R-:W-:Y:S03]  /*62660*/  HMMA.1688.F32.TF32 R12, R112, R36.reuse, R12 ;  /* 0x00000024700c723c */ /* 0x088fe6000008100c */
[----:B------:R-:W-:Y:S04]  /*62670*/  LDSM.16.M88.4 R52, [R236+0x30000] ;  /* 0x03000000ec34783b */ /* 0x000fe80000000200 */
[----:B------:R-:W-:Y:S04]  /*62680*/  LDSM.16.M88.4 R60, [R236+0x38000] ;  /* 0x03800000ec3c783b */ /* 0x000fe80000000200 */
[----:B------:R-:W-:Y:S04]  /*62690*/  STL.64 [R1+0x6a0], R16 ;  /* 0x0006a01001007387 */ /* 0x000fe80000100a00 */
[----:B------:R1:W-:Y:S02]  /*626a0*/  STL.64 [R1+0x6a8], R18 ;  /* 0x0006a81201007387 */ /* 0x0003e40000100a00 */
[-C--:B-1----:R-:W-:Y:S08]  /*626b0*/  HMMA.1688.F32.TF32 R16, R108, R36.reuse, R156 ;  /* 0x000000246c10723c */ /* 0x082ff0000008109c */
[-C--:B------:R-:W-:Y:S11]  /*626c0*/  HMMA.1688.F32.TF32 R20, R204, R36.reuse, R216 ;  /* 0x00000024cc14723c */ /* 0x080ff600000810d8 */
[----:B------:R-:W-:Y:S04]  /*626d0*/  @!UPT UIADD3 URZ, URZ, URZ, URZ ;  /* 0x0000003f3f3ff290 */ /* 0x000fe8000fffe03f */
[----:B------:R-:W-:Y:S04]  /*626e0*/  STL.64 [R1+0x2d0], R16 ;  /* 0x0002d01001007387 */ /* 0x000fe80000100a00 */
[----:B------:R1:W-:Y:S04]  /*626f0*/  STL.64 [R1+0x2d8], R18 ;  /* 0x0002d81201007387 */ /* 0x0003e80000100a00 */
[----:B------:R-:W-:Y:S04]  /*62700*/  STL.64 [R1+0x3f0], R12 ;  /* 0x0003f00c01007387 */ /* 0x000fe80000100a00 */
[----:B------:R2:W-:Y:S01]  /*62710*/  STL.64 [R1+0x3f8], R14 ;  /* 0x0003f80e01007387 */ /* 0x0005e20000100a00 */
[-C--:B-1----:R-:W-:Y:S08]  /*62720*/  HMMA.1688.F32.TF32 R16, R208, R36.reuse, R88 ;  /* 0x00000024d010723c */ /* 0x082ff00000081058 */
[----:B--2---:R-:W-:Y:S01]  /*62730*/  HMMA.1688.F32.TF32 R12, R212, R36, R176 ;  /* 0x00000024d40c723c */ /* 0x004fe200000810b0 */
[----:B------:R-:W-:Y:S04]  /*62740*/  STL.64 [R1+0x520], R20 ;  /* 0x0005201401007387 */ /* 0x000fe80000100a00 */
[----:B------:R1:W-:Y:S10]  /*62750*/  STL.64 [R1+0x528], R22 ;  /* 0x0005281601007387 */ /* 0x0003f40000100a00 */
[----:B------:R-:W-:Y:S01]  /*62760*/  STL.64 [R1+0x560], R16 ;  /* 0x0005601001007387 */ /* 0x000fe20000100a00 */
[-C--:B-1----:R-:W-:Y:S03]  /*62770*/  HMMA.1688.F32.TF32 R20, R108, R40.reuse, R76 ;  /* 0x000000286c14723c */ /* 0x082fe6000008104c */
[----:B------:R1:W-:Y:S04]  /*62780*/  STL.64 [R1+0x568], R18 ;  /* 0x0005681201007387 */ /* 0x0003e80000100a00 */
[----:B------:R-:W-:Y:S04]  /*62790*/  STL.64 [R1+0x650], R12 ;  /* 0x0006500c01007387 */ /* 0x000fe80000100a00 */
[----:B------:R2:W-:Y:S01]  /*627a0*/  STL.64 [R1+0x658], R14 ;  /* 0x0006580e01007387 */ /* 0x0005e20000100a00 */
[-C--:B-1----:R-:W-:Y:S08]  /*627b0*/  HMMA.1688.F32.TF32 R16, R112, R40.reuse, R8 ;  /* 0x000000287010723c */ /* 0x082ff00000081008 */
[-C--:B--2---:R-:W-:Y:S08]  /*627c0*/  HMMA.1688.F32.TF32 R12, R204, R40.reuse, R224 ;  /* 0x00000028cc0c723c */ /* 0x084ff000000810e0 */
[----:B------:R-:W-:Y:S01]  /*627d0*/  HMMA.1688.F32.TF32 R8, R208, R40, R92 ;  /* 0x00000028d008723c */ /* 0x000fe2000008105c */
[----:B------:R-:W-:Y:S04]  /*627e0*/  STL.64 [R1+0xb0], R20 ;  /* 0x0000b01401007387 */ /* 0x000fe80000100a00 */
[----:B------:R-:W-:Y:S04]  /*627f0*/  STL.64 [R1+0xb8], R22 ;  /* 0x0000b81601007387 */ /* 0x000fe80000100a00 */
[----:B------:R-:W-:Y:S01]  /*62800*/  STL.64 [R1+0x3c0], R16 ;  /* 0x0003c01001007387 */ /* 0x000fe20000100a00 */
[-C--:B------:R-:W-:Y:S03]  /*62810*/  HMMA.1688.F32.TF32 R120, R96, R36.reuse, R56 ;  /* 0x000000246078723c */ /* 0x080fe60000081038 */
[----:B------:R-:W-:Y:S04]  /*62820*/  STL.64 [R1+0x3c8], R18 ;  /* 0x0003c81201007387 */ /* 0x000fe80000100a00 */
[----:B------:R-:W-:Y:S01]  /*62830*/  STL.64 [R1+0x510], R12 ;  /* 0x0005100c01007387 */ /* 0x000fe20000100a00 */
[-C--:B------:R-:W-:Y:S03]  /*62840*/  HMMA.1688.F32.TF32 R72, R100, R36.reuse, R48 ;  /* 0x000000246448723c */ /* 0x080fe60000081030 */
[----:B------:R-:W-:Y:S03]  /*62850*/  STL.64 [R1+0x518], R14 ;  /* 0x0005180e01007387 */ /* 0x000fe60000100a00 */
[----:B------:R-:W-:Y:S01]  /*62860*/  IMAD.MOV.U32 R5, RZ, RZ, R10 ;  /* 0x000000ffff057224 */ /* 0x000fe200078e000a */
[----:B------:R1:W-:Y:S01]  /*62870*/  STL.64 [R1+0x4f0], R8 ;  /* 0x0004f00801007387 */ /* 0x0003e20000100a00 */
[----:B------:R-:W-:Y:S03]  /*62880*/  HMMA.1688.F32.TF32 R132, R104, R36, R84 ;  /* 0x000000246884723c */ /* 0x000fe60000081054 */
[----:B------:R-:W-:Y:S04]  /*62890*/  LDSM.16.M88.4 R56, [R236+0x34000] ;  /* 0x03400000ec38783b */ /* 0x000fe80000000200 */
[----:B------:R-:W-:-:S02]  /*628a0*/  IMAD.MOV.U32 R37, RZ, RZ, R11 ;  /* 0x000000ffff257224 */ /* 0x000fc400078e000b */
[----:B-1----:R-:W-:Y:S08]  /*628b0*/  HMMA.1688.F32.TF32 R8, R212, R40, R188 ;  /* 0x00000028d408723c */ /* 0x002ff000000810bc */
[-C--:B------:R-:W-:Y:S01]  /*628c0*/  HMMA.1688.F32.TF32 R12, R108, R44.reuse, R240 ;  /* 0x0000002c6c0c723c */ /* 0x080fe200000810f0 */
[----:B------:R-:W-:Y:S04]  /*628d0*/  STL [R1+0x3f48], R37 ;  /* 0x003f482501007387 */ /* 0x000fe80000100800 */
[----:B------:R-:W-:Y:S03]  /*628e0*/  STL [R1+0x3f44], R5 ;  /* 0x003f440501007387 */ /* 0x000fe60000100800 */
[-C--:B------:R-:W-:Y:S07]  /*628f0*/  HMMA.1688.F32.TF32 R16, R204, R44.reuse, R228 ;  /* 0x0000002ccc10723c */ /* 0x080fee00000810e4 */
[----:B------:R-:W-:Y:S04]  /*62900*/  STL.64 [R1+0x4c0], R8 ;  /* 0x0004c00801007387 */ /* 0x000fe80000100a00 */
[----:B------:R1:W-:Y:S04]  /*62910*/  STL.64 [R1+0x4c8], R10 ;  /* 0x0004c80a01007387 */ /* 0x0003e80000100a00 */
[----:B------:R-:W-:Y:S04]  /*62920*/  STL.64 [R1+0x80], R12 ;  /* 0x0000800c01007387 */ /* 0x000fe80000100a00 */
[----:B------:R2:W-:Y:S01]  /*62930*/  STL.64 [R1+0x88], R14 ;  /* 0x0000880e01007387 */ /* 0x0005e20000100a00 */
[-C--:B-1----:R-:W-:Y:S08]  /*62940*/  HMMA.1688.F32.TF32 R8, R112, R44.reuse, R232 ;  /* 0x0000002c7008723c */ /* 0x082ff000000810e8 */
[-C--:B--2---:R-:W-:Y:S11]  /*62950*/  HMMA.1688.F32.TF32 R12, R208, R44.reuse, R220 ;  /* 0x0000002cd00c723c */ /* 0x084ff600000810dc */
[----:B------:R-:W-:Y:S04]  /*62960*/  @!UPT UIADD3 URZ, URZ, URZ, URZ ;  /* 0x0000003f3f3ff290 */ /* 0x000fe8000fffe03f */
[----:B------:R1:W-:Y:S04]  /*62970*/  STL.64 [R1+0x390], R8 ;  /* 0x0003900801007387 */ /* 0x0003e80000100a00 */
[----:B------:R2:W-:Y:S01]  /*62980*/  STL.64 [R1+0x398], R10 ;  /* 0x0003980a01007387 */ /* 0x0005e20000100a00 */
[-C--:B------:R-:W-:Y:S03]  /*62990*/  HMMA.1688.F32.TF32 R188, R100, R44.reuse, R248 ;  /* 0x0000002c64bc723c */ /* 0x080fe600000810f8 */
[----:B-1----:R-:W3:Y:S04]  /*629a0*/  LDL.LU R8, [R1+0x6c0] ;  /* 0x0006c00001087983 */ /* 0x002ee80000300800 */
[----:B------:R-:W-:Y:S04]  /*629b0*/  STL.64 [R1+0x4b0], R16 ;  /* 0x0004b01001007387 */ /* 0x000fe80000100a00 */
[----:B------:R-:W-:Y:S04]  /*629c0*/  STL.64 [R1+0x4b8], R18 ;  /* 0x0004b81201007387 */ /* 0x000fe80000100a00 */
[----:B------:R1:W-:Y:S04]  /*629d0*/  STL.64 [R1+0x410], R12 ;  /* 0x0004100c01007387 */ /* 0x0003e80000100a00 */
[----:B------:R4:W-:Y:S04]  /*629e0*/  STL.64 [R1+0x418], R14 ;  /* 0x0004180e01007387 */ /* 0x0009e80000100a00 */
[----:B------:R-:W3:Y:S04]  /*629f0*/  LDL.LU R9, [R1+0x6c4] ;  /* 0x0006c40001097983 */ /* 0x000ee80000300800 */
[----:B--2---:R-:W3:Y:S04]  /*62a00*/  LDL.LU R10, [R1+0x6c8] ;  /* 0x0006c800010a7983 */ /* 0x004ee80000300800 */
[----:B------:R-:W3:Y:S04]  /*62a10*/  LDL.LU R11, [R1+0x6cc] ;  /* 0x0006cc00010b7983 */ /* 0x000ee80000300800 */
[----:B------:R-:W2:Y:S04]  /*62a20*/  LDL.LU R248, [R1+0x6f0] ;  /* 0x0006f00001f87983 */ /* 0x000ea80000300800 */
[----:B------:R-:W2:Y:S04]  /*62a30*/  LDL.LU R249, [R1+0x6f4] ;  /* 0x0006f40001f97983 */ /* 0x000ea80000300800 */
[----:B------:R-:W2:Y:S04]  /*62a40*/  LDL.LU R250, [R1+0x6f8] ;  /* 0x0006f80001fa7983 */ /* 0x000ea80000300800 */
[----:B------:R-:W2:Y:S04]  /*62a50*/  LDL.LU R251, [R1+0x6fc] ;  /* 0x0006fc0001fb7983 */ /* 0x000ea80000300800 */
[----:B-1----:R-:W2:Y:S04]  /*62a60*/  LDL.LU R12, [R1+0x790] ;  /* 0x00079000010c7983 */ /* 0x002ea80000300800 */
[----:B------:R-:W2:Y:S04]  /*62a70*/  LDL.LU R13, [R1+0x794] ;  /* 0x00079400010d7983 */ /* 0x000ea80000300800 */
[----:B----4-:R-:W4:Y:S04]  /*62a80*/  LDL.LU R14, [R1+0x798] ;  /* 0x00079800010e7983 */ /* 0x010f280000300800 */
[----:B------:R-:W4:Y:S01]  /*62a90*/  LDL.LU R15, [R1+0x79c] ;  /* 0x00079c00010f7983 */ /* 0x000f220000300800 */
[----:B------:R-:W-:Y:S03]  /*62aa0*/  HMMA.1688.F32.TF32 R216, R96, R44, R168 ;  /* 0x0000002c60d8723c */ /* 0x000fe600000810a8 */
[----:B------:R-:W2:Y:S04]  /*62ab0*/  LDL.LU R156, [R1+0x7b0] ;  /* 0x0007b000019c7983 */ /* 0x000ea80000300800 */
[----:B------:R-:W2:Y:S04]  /*62ac0*/  LDL.LU R157, [R1+0x7b4] ;  /* 0x0007b400019d7983 */ /* 0x000ea80000300800 */
[----:B------:R-:W2:Y:S04]  /*62ad0*/  LDL.LU R158, [R1+0x7b8] ;  /* 0x0007b800019e7983 */ /* 0x000ea80000300800 */
[----:B------:R-:W2:Y:S04]  /*62ae0*/  LDL.LU R159, [R1+0x7bc] ;  /* 0x0007bc00019f7983 */ /* 0x000ea80000300800 */
[----:B------:R-:W2:Y:S04]  /*62af0*/  LDL.LU R168, [R1+0x7d0] ;  /* 0x0007d00001a87983 */ /* 0x000ea80000300800 */
[----:B------:R-:W2:Y:S04]  /*62b00*/  LDL.LU R169, [R1+0x7d4] ;  /* 0x0007d40001a97983 */ /* 0x000ea80000300800 */
[----:B------:R-:W3:Y:S04]  /*62b10*/  LDL.LU R170, [R1+0x7d8] ;  /* 0x0007d80001aa7983 */ /* 0x000ee80000300800 */
[----:B------:R-:W3:Y:S04]  /*62b20*/  LDL.LU R171, [R1+0x7dc] ;  /* 0x0007dc0001ab7983 */ /* 0x000ee80000300800 */
[----:B------:R-:W3:Y:S04]  /*62b30*/  LDL.LU R84, [R1+0x7e0] ;  /* 0x0007e00001547983 */ /* 0x000ee80000300800 */
[----:B------:R-:W3:Y:S04]  /*62b40*/  LDL.LU R85, [R1+0x7e4] ;  /* 0x0007e40001557983 */ /* 0x000ee80000300800 */
[----:B------:R-:W3:Y:S04]  /*62b50*/  LDL.LU R86, [R1+0x7e8] ;  /* 0x0007e80001567983 */ /* 0x000ee80000300800 */
[----:B------:R-:W3:Y:S01]  /*62b60*/  LDL.LU R87, [R1+0x7ec] ;  /* 0x0007ec0001577983 */ /* 0x000ee20000300800 */
[C---:B------:R-:W-:Y:S03]  /*62b70*/  HMMA.1688.F32.TF32 R128, R104.reuse, R32, R144 ;  /* 0x000000206880723c */ /* 0x040fe60000081090 */
        /* <DEDUP_REMOVED lines=28> */
[----:B------:R-:W-:Y:S03]  /*62d40*/  HMMA.1688.F32.TF32 R140, R104, R44, R244 ;  /* 0x0000002c688c723c */ /* 0x000fe600000810f4 */
        /* <DEDUP_REMOVED lines=26> */
[----:B------:R-:W-:Y:S11]  /*62ef0*/  HMMA.1688.F32.TF32 R48, R212, R44, R116 ;  /* 0x0000002cd430723c */ /* 0x000ff60000081074 */
[----:B------:R-:W-:Y:S11]  /*62f00*/  @!UPT UIADD3 URZ, URZ, URZ, URZ ;  /* 0x0000003f3f3ff290 */ /* 0x000ff6000fffe03f */
[----:B------:R-:W-:Y:S01]  /*62f10*/  @!UPT UIADD3 URZ, URZ, URZ, URZ ;  /* 0x0000003f3f3ff290 */ /* 0x000fe2000fffe03f */
[----:B------:R-:W-:Y:S01]  /*62f20*/  STL.64 [R1+0x400], R48 ;  /* 0x0004003001007387 */ /* 0x000fe20000100a00 */
[----:B------:R-:W-:Y:S02]  /*62f30*/  IMAD.MOV.U32 R37, RZ, RZ, R50 ;  /* 0x000000ffff257224 */ /* 0x000fe400078e0032 */
[----:B------:R-:W-:Y:S02]  /*62f40*/  IMAD.MOV.U32 R5, RZ, RZ, R51 ;  /* 0x000000ffff057224 */ /* 0x000fe400078e0033 */
[----:B------:R-:W2:Y:S04]  /*62f50*/  LDSM.16.M88.4 R48, [R236+0x2c000] ;  /* 0x02c00000ec30783b */ /* 0x000ea80000000200 */
[----:B------:R-:W1:Y:S01]  /*62f60*/  LDSM.16.M88.4 R236, [R236+0x3c000] ;  /* 0x03c00000ecec783b */ /* 0x000e620000000200 */
[----:B------:R-:W-:Y:S03]  /*62f70*/  HMMA.1688.F32.TF32 R200, R96, R40, R200 ;  /* 0x0000002860c8723c */ /* 0x000fe600000810c8 */
[----:B------:R-:W-:Y:S04]  /*62f80*/  STL [R1+0x3f50], R5 ;  /* 0x003f500501007387 */ /* 0x000fe80000100800 */
[----:B------:R-:W-:Y:S01]  /*62f90*/  STL [R1+0x3f4c], R37 ;  /* 0x003f4c2501007387 */ /* 0x000fe20000100800 */
[----:B--2---:R-:W-:Y:S11]  /*62fa0*/  HMMA.1688.F32.TF32 R248, R108, R48, R248 ;  /* 0x000000306cf8723c */ /* 0x004ff600000810f8 */
[----:B------:R-:W-:Y:S11]  /*62fb0*/  @!UPT UIADD3 URZ, URZ, URZ, URZ ;  /* 0x0000003f3f3ff290 */ /* 0x000ff6000fffe03f */
[----:B------:R-:W-:Y:S01]  /*62fc0*/  @!UPT UIADD3 URZ, URZ, URZ, URZ ;  /* 0x0000003f3f3ff290 */ /* 0x000fe2000fffe03f */
[----:B------:R-:W-:Y:S04]  /*62fd0*/  STL [R1+0x3f70], R248 ;  /* 0x003f70f801007387 */ /* 0x000fe80000100800 */
[----:B------:R-:W-:Y:S04]  /*62fe0*/  STL [R1+0x3f6c], R249 ;  /* 0x003f6cf901007387 */ /* 0x000fe80000100800 */
[----:B------:R-:W-:Y:S04]  /*62ff0*/  STL [R1+0x3f68], R250 ;  /* 0x003f68fa01007387 */ /* 0x000fe80000100800 */
[----:B------:R-:W-:Y:S01]  /*63000*/  STL [R1+0x3f64], R251 ;  /* 0x003f64fb01007387 */ /* 0x000fe20000100800 */
[C---:B---3--:R-:W-:Y:S08]  /*63010*/  HMMA.1688.F32.TF32 R116, R100.reuse, R52, R20 ;  /* 0x000000346474723c */ /* 0x048ff00000081014 */
[----:B----4-:R-:W-:Y:S08]  /*63020*/  HMMA.1688.F32.TF32 R220, R100, R48, R180 ;  /* 0x0000003064dc723c */ /* 0x010ff000000810b4 */
[C---:B------:R-:W-:Y:S08]  /*63030*/  HMMA.1688.F32.TF32 R240, R96.reuse, R60, R240 ;  /* 0x0000003c60f0723c */ /* 0x040ff000000810f0 */
[C---:B------:R-:W-:Y:S08]  /*63040*/  HMMA.1688.F32.TF32 R232, R96.reuse, R56, R232 ;  /* 0x0000003860e8723c */ /* 0x040ff000000810e8 */
[C---:B------:R-:W-:Y:S08]  /*63050*/  HMMA.1688.F32.TF32 R228, R96.reuse, R52, R148 ;  /* 0x0000003460e4723c */ /* 0x040ff00000081094 */
[----:B------:R-:W-:Y:S08]  /*63060*/  HMMA.1688.F32.TF32 R224, R96, R48, R152 ;  /* 0x0000003060e0723c */ /* 0x000ff00000081098 */
[-C--:B-1----:R-:W-:Y:S08]  /*63070*/  HMMA.1688.F32.TF32 R152, R104, R236.reuse, R12 ;  /* 0x000000ec6898723c */ /* 0x082ff0000008100c */
[----:B------:R-:W-:Y:S08]  /*63080*/  HMMA.1688.F32.TF32 R244, R96, R236, R244 ;  /* 0x000000ec60f4723c */ /* 0x000ff000000810f4 */
[C---:B------:R-:W-:Y:S08]  /*63090*/  HMMA.1688.F32.TF32 R96, R100.reuse, R56, R144 ;  /* 0x000000386460723c */ /* 0x040ff00000081090 */
[C---:B------:R-:W-:Y:S08]  /*630a0*/  HMMA.1688.F32.TF32 R92, R100.reuse, R60, R160 ;  /* 0x0000003c645c723c */ /* 0x040ff000000810a0 */
[----:B------:R-:W-:Y:S08]  /*630b0*/  HMMA.1688.F32.TF32 R100, R100, R236, R16 ;  /* 0x000000ec6464723c */ /* 0x000ff00000081010 */
[C---:B------:R-:W-:Y:S08]  /*630c0*/  HMMA.1688.F32.TF32 R12, R108.reuse, R60, R8 ;  /* 0x0000003c6c0c723c */ /* 0x040ff00000081008 */
[C---:B------:R-:W-:Y:S08]  /*630d0*/  HMMA.1688.F32.TF32 R16, R108.reuse, R56, R76 ;  /* 0x000000386c10723c */ /* 0x040ff0000008104c */
[----:B------:R-:W-:Y:S11]  /*630e0*/  HMMA.1688.F32.TF32 R20, R108, R52, R80 ;  /* 0x000000346c14723c */ /* 0x000ff60000081050 */
[----:B------:R-:W-:Y:S11]  /*630f0*/  @!UPT UIADD3 URZ, URZ, URZ, URZ ;  /* 0x0000003f3f3ff290 */ /* 0x000ff6000fffe03f */
[----:B------:R-:W-:Y:S01]  /*63100*/  @!UPT UIADD3 URZ, URZ, URZ, URZ ;  /* 0x0000003f3f3ff290 */ /* 0x000fe2000fffe03f */
[----:B------:R-:W-:Y:S04]  /*63110*/  STL.64 [R1], R20 ;  /* 0x0000001401007387 */ /* 0x000fe80000100a00 */
[----:B------:R-:W-:Y:S04]  /*63120*/  STL.64 [R1+0x8], R22 ;  /* 0x0000081601007387 */ /* 0x000fe80000100a00 */
[----:B------:R-:W2:Y:S04]  /*63130*/  LDL.LU R8, [R1+0x180] ;  /* 0x0001800001087983 */ /* 0x000ea80000300800 */
[----:B------:R-:W-:Y:S04]  /*63140*/  STL.64 [R1+0x20], R16 ;  /* 0x0000201001007387 */ /* 0x000fe80000100a00 */
[----:B------:R-:W-:Y:S04]  /*63150*/  STL.64 [R1+0x28], R18 ;  /* 0x0000281201007387 */ /* 0x000fe80000100a00 */
[----:B------:R1:W-:Y:S04]  /*63160*/  STL.64 [R1+0x40], R12 ;  /* 0x0000400c01007387 */ /* 0x0003e80000100a00 */
[----:B------:R3:W-:Y:S04]  /*63170*/  STL.64 [R1+0x48], R14 ;  /* 0x0000480e01007387 */ /* 0x0007e80000100a00 */
[----:B------:R-:W2:Y:S04]  /*63180*/  LDL.LU R9, [R1+0x184] ;  /* 0x0001840001097983 */ /* 0x000ea80000300800 */
[----:B------:R-:W2:Y:S04]  /*63190*/  LDL.LU R10, [R1+0x188] ;  /* 0x00018800010a7983 */ /* 0x000ea80000300800 */
[----:B------:R-:W2:Y:S04]  /*631a0*/  LDL.LU R11, [R1+0x18c] ;  /* 0x00018c00010b7983 */ /* 0x000ea80000300800 */
[----:B-1----:R-:W4:Y:S04]  /*631b0*/  LDL.LU R12, [R1+0x220] ;  /* 0x00022000010c7983 */ /* 0x002f280000300800 */
[----:B------:R-:W4:Y:S04]  /*631c0*/  LDL.LU R13, [R1+0x224] ;  /* 0x00022400010d7983 */ /* 0x000f280000300800 */
[----:B---3--:R-:W4:Y:S04]  /*631d0*/  LDL.LU R14, [R1+0x228] ;  /* 0x00022800010e7983 */ /* 0x008f280000300800 */
[----:B------:R-:W4:Y:S01]  /*631e0*/  LDL.LU R15, [R1+0x22c] ;  /* 0x00022c00010f7983 */ /* 0x000f220000300800 */
[C---:B------:R-:W-:Y:S03]  /*631f0*/  HMMA.1688.F32.TF32 R176, R104.reuse, R48, R84 ;  /* 0x0000003068b0723c */ /* 0x040fe60000081054 */
[----:B------:R-:W3:Y:S04]  /*63200*/  LDL.LU R16, [R1+0x2b0] ;  /* 0x0002b00001107983 */ /* 0x000ee80000300800 */
[----:B------:R-:W3:Y:S01]  /*63210*/  LDL.LU R17, [R1+0x2b4] ;  /* 0x0002b40001117983 */ /* 0x000ee20000300800 */
[C---:B------:R-:W-:Y:S03]  /*63220*/  HMMA.1688.F32.TF32 R168, R104.reuse, R52, R168 ;  /* 0x0000003468a8723c */ /* 0x040fe600000810a8 */
[----:B------:R-:W3:Y:S04]  /*63230*/  LDL.LU R18, [R1+0x2b8] ;  /* 0x0002b80001127983 */ /* 0x000ee80000300800 */
[----:B------:R-:W3:Y:S01]  /*63240*/  LDL.LU R19, [R1+0x2bc] ;  /* 0x0002bc0001137983 */ /* 0x000ee20000300800 */
[C---:B------:R-:W-:Y:S08]  /*63250*/  HMMA.1688.F32.TF32 R164, R104.reuse, R56, R164 ;  /* 0x0000003868a4723c */ /* 0x040ff000000810a4 */
[----:B------:R-:W-:Y:S01]  /*63260*/  HMMA.1688.F32.TF32 R148, R104, R60, R156 ;  /* 0x0000003c6894723c */ /* 0x000fe2000008109c */
        /* <DEDUP_REMOVED lines=36> */
[----:B--2---:R-:W-:Y:S03]  /*634b0*/  HMMA.1688.F32.TF32 R104, R108, R236, R104 ;  /* 0x000000ec6c68723c */ /* 0x004fe60000081068 */
[----:B------:R-:W2:Y:S04]  /*634c0*/  LDL.LU R108, [R1+0x1c0] ;  /* 0x0001c000016c7983 */ /* 0x000ea80000300800 */
[----:B------:R-:W2:Y:S04]  /*634d0*/  LDL.LU R109, [R1+0x1c4] ;  /* 0x0001c400016d7983 */ /* 0x000ea80000300800 */
[----:B------:R-:W2:Y:S04]  /*634e0*/  LDL.LU R110, [R1+0x1c8] ;  /* 0x0001c800016e7983 */ /* 0x000ea80000300800 */
[----:B------:R-:W2:Y:S01]  /*634f0*/  LDL.LU R111, [R1+0x1cc] ;  /* 0x0001cc00016f7983 */ /* 0x000ea20000300800 */
[C---:B---3--:R-:W-:Y:S08]  /*63500*/  HMMA.1688.F32.TF32 R160, R112.reuse, R60, R160 ;  /* 0x0000003c70a0723c */ /* 0x048ff000000810a0 */
[C---:B----4-:R-:W-:Y:S08]  /*63510*/  HMMA.1688.F32.TF32 R144, R112.reuse, R56, R144 ;  /* 0x000000387090723c */ /* 0x050ff00000081090 */
[----:B------:R-:W-:Y:S01]  /*63520*/  HMMA.1688.F32.TF32 R180, R112, R48, R180 ;  /* 0x0000003070b4723c */ /* 0x000fe200000810b4 */
[----:B------:R-:W-:-:S07]  /*63530*/  IMAD.MOV.U32 R248, RZ, RZ, R104 ;  /* 0x000000fffff87224 */ /* 0x000fce00078e0068 */
[C---:B------:R-:W-:Y:S01]  /*63540*/  HMMA.1688.F32.TF32 R20, R112.reuse, R52, R20 ;  /* 0x000000347014723c */ /* 0x040fe20000081014 */
[----:B------:R-:W-:Y:S01]  /*63550*/  IMAD.MOV.U32 R249, RZ, RZ, R105 ;  /* 0x000000fffff97224 */ /* 0x000fe200078e0069 */
[----:B------:R-:W3:Y:S01]  /*63560*/  LDL.LU R104, [R1+0x290] ;  /* 0x0002900001687983 */ /* 0x000ee20000300800 */
[----:B------:R-:W-:Y:S02]  /*63570*/  IMAD.MOV.U32 R250, RZ, RZ, R106 ;  /* 0x000000fffffa7224 */ /* 0x000fe400078e006a */
[----:B------:R-:W-:Y:S01]  /*63580*/  IMAD.MOV.U32 R251, RZ, RZ, R107 ;  /* 0x000000fffffb7224 */ /* 0x000fe200078e006b */
[----:B------:R-:W3:Y:S02]  /*63590*/  LDL.LU R105, [R1+0x294] ;  /* 0x0002940001697983 */ /* 0x000ee40000300800 */
[----:B------:R-:W-:Y:S02]  /*635a0*/  HMMA.1688.F32.TF32 R112, R112, R236, R16 ;  /* 0x000000ec7070723c */ /* 0x000fe40000081010 */
[----:B------:R-:W3:Y:S04]  /*635b0*/  LDL.LU R106, [R1+0x298] ;  /* 0x00029800016a7983 */ /* 0x000ee80000300800 */
[----:B------:R-:W3:Y:S04]  /*635c0*/  LDL.LU R107, [R1+0x29c] ;  /* 0x00029c00016b7983 */ /* 0x000ee80000300800 */
[----:B------:R-:W-:Y:S04]  /*635d0*/  STL.64 [R1+0x200], R180 ;  /* 0x000200b401007387 */ /* 0x000fe80000100a00 */
[----:B------:R1:W-:Y:S04]  /*635e0*/  STL.64 [R1+0x208], R182 ;  /* 0x000208b601007387 */ /* 0x0003e80000100a00 */
[----:B-1----:R-:W4:Y:S04]  /*635f0*/  LDL.LU.64 R182, [R1+0x4020] ;  /* 0x0040200001b67983 */ /* 0x002f280000300a00 */
[----:B------:R-:W4:Y:S04]  /*63600*/  LDL.LU.64 R180, [R1+0x4018] ;  /* 0x0040180001b47983 */ /* 0x000f280000300a00 */
[----:B------:R-:W-:Y:S04]  /*63610*/  STL.64 [R1+0x1f0], R20 ;  /* 0x0001f01401007387 */ /* 0x000fe80000100a00 */
[----:B------:R1:W-:Y:S04]  /*63620*/  STL.64 [R1+0x1f8], R22 ;  /* 0x0001f81601007387 */ /* 0x0003e80000100a00 */
[----:B-1----:R-:W3:Y:S04]  /*63630*/  LDL.LU.64 R22, [R1+0x4010] ;  /* 0x0040100001167983 */ /* 0x002ee80000300a00 */
        /* <DEDUP_REMOVED lines=9> */
[----:B------:R1:W-:Y:S04]  /*636d0*/  STL.64 [R1+0x140], R112 ;  /* 0x0001407001007387 */ /* 0x0003e80000100a00 */
[----:B------:R1:W-:Y:S04]  /*636e0*/  STL.64 [R1+0x148], R114 ;  /* 0x0001487201007387 */ /* 0x0003e80000100a00 */
[----:B-1----:R-:W3:Y:S04]  /*636f0*/  LDL.LU R112, [R1+0x210] ;  /* 0x0002100001707983 */ /* 0x002ee80000300800 */
[----:B------:R-:W3:Y:S04]  /*63700*/  LDL.LU R113, [R1+0x214] ;  /* 0x0002140001717983 */ /* 0x000ee80000300800 */
[----:B------:R-:W3:Y:S04]  /*63710*/  LDL.LU R114, [R1+0x218] ;  /* 0x0002180001727983 */ /* 0x000ee80000300800 */
[----:B------:R-:W3:Y:S01]  /*63720*/  LDL.LU R115, [R1+0x21c] ;  /* 0x00021c0001737983 */ /* 0x000ee20000300800 */
[C---:B------:R-:W-:Y:S08]  /*63730*/  HMMA.1688.F32.TF32 R84, R204.reuse, R48, R84 ;  /* 0x00000030cc54723c */ /* 0x040ff00000081054 */
[C---:B------:R-:W-:Y:S08]  /*63740*/  HMMA.1688.F32.TF32 R156, R204.reuse, R52, R156 ;  /* 0x00000034cc9c723c */ /* 0x040ff0000008109c */
[C---:B------:R-:W-:Y:S07]  /*63750*/  HMMA.1688.F32.TF32 R12, R204.reuse, R56, R12 ;  /* 0x00000038cc0c723c */ /* 0x040fee000008100c */
[----:B------:R-:W-:Y:S04]  /*63760*/  STL.64 [R1+0x240], R84 ;  /* 0x0002405401007387 */ /* 0x000fe80000100a00 */
[----:B------:R1:W-:Y:S04]  /*63770*/  STL.64 [R1+0x248], R86 ;  /* 0x0002485601007387 */ /* 0x0003e80000100a00 */
[----:B-1----:R-:W4:Y:S04]  /*63780*/  LDL.LU.64 R86, [R1+0x3fe0] ;  /* 0x003fe00001567983 */ /* 0x002f280000300a00 */
[----:B------:R-:W4:Y:S04]  /*63790*/  LDL.LU.64 R84, [R1+0x3fd8] ;  /* 0x003fd80001547983 */ /* 0x000f280000300a00 */
[----:B------:R-:W-:Y:S04]  /*637a0*/  STL.64 [R1+0x230], R156 ;  /* 0x0002309c01007387 */ /* 0x000fe80000100a00 */
[----:B------:R1:W-:Y:S04]  /*637b0*/  STL.64 [R1+0x238], R158 ;  /* 0x0002389e01007387 */ /* 0x0003e80000100a00 */
[----:B-1----:R-:W4:Y:S04]  /*637c0*/  LDL.LU.64 R158, [R1+0x3fd0] ;  /* 0x003fd000019e7983 */ /* 0x002f280000300a00 */
[----:B------:R-:W4:Y:S04]  /*637d0*/  LDL.LU.64 R156, [R1+0x3fc8] ;  /* 0x003fc800019c7983 */ /* 0x000f280000300a00 */
[----:B------:R-:W-:Y:S04]  /*637e0*/  STL.64 [R1+0x220], R12 ;  /* 0x0002200c01007387 */ /* 0x000fe80000100a00 */
[----:B------:R1:W-:Y:S04]  /*637f0*/  STL.64 [R1+0x228], R14 ;  /* 0x0002280e01007387 */ /* 0x0003e80000100a00 */
[----:B-1----:R-:W4:Y:S01]  /*63800*/  LDL.LU.64 R14, [R1+0x3fc0] ;  /* 0x003fc000010e7983 */ /* 0x002f220000300a00 */
[C---:B--2---:R-:W-:Y:S08]  /*63810*/  HMMA.1688.F32.TF32 R108, R204.reuse, R236, R108 ;  /* 0x000000eccc6c723c */ /* 0x044ff0000008106c */
[----:B---3--:R-:W-:Y:S11]  /*63820*/  HMMA.1688.F32.TF32 R112, R204, R60, R112 ;  /* 0x0000003ccc70723c */ /* 0x008ff60000081070 */
[----:B------:R-:W-:Y:S11]  /*63830*/  @!UPT UIADD3 URZ, URZ, URZ, URZ ;  /* 0x0000003f3f3ff290 */ /* 0x000ff6000fffe03f */
[----:B------:R-:W-:Y:S01]  /*63840*/  @!UPT UIADD3 URZ, URZ, URZ, URZ ;  /* 0x0000003f3f3ff290 */ /* 0x000fe2000fffe03f */
[----:B------:R1:W-:Y:S04]  /*63850*/  STL.64 [R1+0x210], R112 ;  /* 0x0002107001007387 */ /* 0x0003e80000100a00 */
[----:B------:R2:W-:Y:S04]  /*63860*/  STL.64 [R1+0x218], R114 ;  /* 0x0002187201007387 */ /* 0x0005e80000100a00 */
[----:B-1----:R-:W3:Y:S04]  /*63870*/  LDL.LU R112, [R1+0x270] ;  /* 0x0002700001707983 */ /* 0x002ee80000300800 */
[----:B------:R-:W3:Y:S04]  /*63880*/  LDL.LU R113, [R1+0x274] ;  /* 0x0002740001717983 */ /* 0x000ee80000300800 */
[----:B--2---:R-:W3:Y:S04]  /*63890*/  LDL.LU R114, [R1+0x278] ;  /* 0x0002780001727983 */ /* 0x004ee80000300800 */
[----:B------:R-:W3:Y:S04]  /*638a0*/  LDL.LU R115, [R1+0x27c] ;  /* 0x00027c0001737983 */ /* 0x000ee80000300800 */
[----:B------:R-:W2:Y:S04]  /*638b0*/  LDL.LU R204, [R1+0x190] ;  /* 0x0001900001cc7983 */ /* 0x000ea80000300800 */
[----:B------:R-:W-:Y:S04]  /*638c0*/  STL.64 [R1+0x1c0], R108 ;  /* 0x0001c06c01007387 */ /* 0x000fe80000100a00 */
[----:B------:R-:W-:Y:S04]  /*638d0*/  STL.64 [R1+0x1c8], R110 ;  /* 0x0001c86e01007387 */ /* 0x000fe80000100a00 */
[----:B------:R-:W2:Y:S04]  /*638e0*/  LDL.LU R205, [R1+0x194] ;  /* 0x0001940001cd7983 */ /* 0x000ea80000300800 */
[----:B------:R-:W2:Y:S04]  /*638f0*/  LDL.LU R206, [R1+0x198] ;  /* 0x0001980001ce7983 */ /* 0x000ea80000300800 */
[----:B------:R-:W2:Y:S01]  /*63900*/  LDL.LU R207, [R1+0x19c] ;  /* 0x00019c0001cf7983 */ /* 0x000ea20000300800 */
[C---:B------:R-:W-:Y:S03]  /*63910*/  HMMA.1688.F32.TF32 R80, R208.reuse, R48, R80 ;  /* 0x00000030d050723c */ /* 0x040fe60000081050 */
[----:B------:R-:W-:Y:S04]  /*63920*/  LDS R108, [R0+0xc3000] ;  /* 0x0c300000006c7984 */ /* 0x000fe80000000800 */
[----:B------:R-:W-:Y:S01]  /*63930*/  LDS R110, [R0+0xc3800] ;  /* 0x0c380000006e7984 */ /* 0x000fe20000000800 */
[C---:B------:R-:W-:Y:S03]  /*63940*/  HMMA.1688.F32.TF32 R76, R208.reuse, R52, R76 ;  /* 0x00000034d04c723c */ /* 0x040fe6000008104c */
[----:B------:R-:W-:Y:S04]  /*63950*/  LDS R109, [R2+0xc3000] ;  /* 0x0c300000026d7984 */ /* 0x000fe80000000800 */
[----:B------:R-:W1:Y:S08]  /*63960*/  LDS R111, [R2+0xc3800] ;  /* 0x0c380000026f7984 */ /* 0x000e700000000800 */
[----:B------:R-:W-:Y:S04]  /*63970*/  STL.64 [R1+0x1b0], R80 ;  /* 0x0001b05001007387 */ /* 0x000fe80000100a00 */
[----:B------:R4:W-:Y:S04]  /*63980*/  STL.64 [R1+0x1b8], R82 ;  /* 0x0001b85201007387 */ /* 0x0009e80000100a00 */
[----:B----4-:R-:W4:Y:S04]  /*63990*/  LDL.LU.64 R82, [R1+0x3fb8] ;  /* 0x003fb80001527983 */ /* 0x010f280000300a00 */
[----:B------:R-:W4:Y:S04]  /*639a0*/  LDL.LU.64 R80, [R1+0x3fb0] ;  /* 0x003fb00001507983 */ /* 0x000f280000300a00 */
[----:B------:R-:W-:Y:S04]  /*639b0*/  STL.64 [R1+0x1a0], R76 ;  /* 0x0001a04c01007387 */ /* 0x000fe80000100a00 */
[----:B------:R1:W-:Y:S04]  /*639c0*/  STL.64 [R1+0x1a8], R78 ;  /* 0x0001a84e01007387 */ /* 0x0003e80000100a00 */
[----:B-1----:R-:W3:Y:S04]  /*639d0*/  LDL.LU.64 R78, [R1+0x3fa8] ;  /* 0x003fa800014e7983 */ /* 0x002ee80000300a00 */
[----:B------:R-:W3:Y:S01]  /*639e0*/  LDL.LU.64 R76, [R1+0x3fa0] ;  /* 0x003fa000014c7983 */ /* 0x000ee20000300a00 */
[C---:B------:R-:W-:Y:S08]  /*639f0*/  HMMA.1688.F32.TF32 R104, R208.reuse, R236, R104 ;  /* 0x000000ecd068723c */ /* 0x040ff00000081068 */
[C---:B--2---:R-:W-:Y:S11]  /*63a00*/  HMMA.1688.F32.TF32 R204, R208.reuse, R56, R204 ;  /* 0x00000038d0cc723c */ /* 0x044ff600000810cc */
[----:B------:R-:W-:Y:S11]  /*63a10*/  @!UPT UIADD3 URZ, URZ, URZ, URZ ;  /* 0x0000003f3f3ff290 */ /* 0x000ff6000fffe03f */
[----:B------:R-:W-:Y:S01]  /*63a20*/  @!UPT UIADD3 URZ, URZ, URZ, URZ ;  /* 0x0000003f3f3ff290 */ /* 0x000fe2000fffe03f */
[----:B------:R-:W-:Y:S04]  /*63a30*/  STL.64 [R1+0x190], R204 ;  /* 0x000190cc01007387 */ /* 0x000fe80000100a00 */
[----:B------:R1:W-:Y:S02]  /*63a40*/  STL.64 [R1+0x198], R206 ;  /* 0x000198ce01007387 */ /* 0x0003e40000100a00 */
[----:B-1----:R-:W-:Y:S02]  /*63a50*/  HMMA.1688.F32.TF32 R204, R208, R60, R8 ;  /* 0x0000003cd0cc723c */ /* 0x002fe40000081008 */
[----:B------:R-:W2:Y:S11]  /*63a60*/  LDL.LU R8, [R1+0x250] ;  /* 0x0002500001087983 */ /* 0x000eb60000300800 */
[----:B------:R-:W-:Y:S10]  /*63a70*/  @!UPT UIADD3 URZ, URZ, URZ, URZ ;  /* 0x0000003f3f3ff290 */ /* 0x000ff4000fffe03f */
[----:B------:R1:W-:Y:S04]  /*63a80*/  STL.64 [R1+0x180], R204 ;  /* 0x000180cc01007387 */ /* 0x0003e80000100a00 */
[----:B------:R1:W-:Y:S04]  /*63a90*/  STL.64 [R1+0x188], R206 ;  /* 0x000188ce01007387 */ /* 0x0003e80000100a00 */
[----:B------:R-:W2:Y:S04]  /*63aa0*/  LDL.LU R9, [R1+0x254] ;  /* 0x0002540001097983 */ /* 0x000ea80000300800 */
[----:B------:R-:W2:Y:S04]  /*63ab0*/  LDL.LU R10, [R1+0x258] ;  /* 0x00025800010a7983 */ /* 0x000ea80000300800 */
[----:B------:R-:W2:Y:S04]  /*63ac0*/  LDL.LU R11, [R1+0x25c] ;  /* 0x00025c00010b7983 */ /* 0x000ea80000300800 */
[----:B-1----:R-:W4:Y:S04]  /*63ad0*/  LDL.LU R204, [R1+0xf0] ;  /* 0x0000f00001cc7983 */ /* 0x002f280000300800 */
[----:B------:R-:W4:Y:S04]  /*63ae0*/  LDL.LU R205, [R1+0xf4] ;  /* 0x0000f40001cd7983 */ /* 0x000f280000300800 */
[----:B------:R-:W4:Y:S04]  /*63af0*/  LDL.LU R206, [R1+0xf8] ;  /* 0x0000f80001ce7983 */ /* 0x000f280000300800 */
[----:B------:R-:W4:Y:S04]  /*63b00*/  LDL.LU R207, [R1+0xfc] ;  /* 0x0000fc0001cf7983 */ /* 0x000f280000300800 */
[----:B------:R1:W-:Y:S04]  /*63b10*/  STL.64 [R1+0x130], R104 ;  /* 0x0001306801007387 */ /* 0x0003e80000100a00 */
[----:B------:R-:W4:Y:S04]  /*63b20*/  LDL.LU R208, [R1+0x260] ;  /* 0x0002600001d07983 */ /* 0x000f280000300800 */
[----:B------:R-:W4:Y:S04]  /*63b30*/  LDL.LU R209, [R1+0x264] ;  /* 0x0002640001d17983 */ /* 0x000f280000300800 */
[----:B------:R-:W4:Y:S04]  /*63b40*/  LDL.LU R210, [R1+0x268] ;  /* 0x0002680001d27983 */ /* 0x000f280000300800 */
[----:B------:R-:W4:Y:S01]  /*63b50*/  LDL.LU R211, [R1+0x26c] ;  /* 0x00026c0001d37983 */ /* 0x000f220000300800 */
[----:B---3--:R-:W-:Y:S01]  /*63b60*/  HMMA.1688.F32.TF32 R112, R212, R48, R112 ;  /* 0x00000030d470723c */ /* 0x008fe20000081070 */
[----:B------:R-:W-:-:S02]  /*63b70*/  IMAD.MOV.U32 R37, RZ, RZ, R107 ;  /* 0x000000ffff257224 */ /* 0x000fc400078e006b */
[----:B------:R-:W-:Y:S01]  /*63b80*/  IMAD.MOV.U32 R5, RZ, RZ, R106 ;  /* 0x000000ffff057224 */ /* 0x000fe200078e006a */
[----:B-1----:R-:W3:Y:S04]  /*63b90*/  LDL.LU R104, [R1+0xe0] ;  /* 0x0000e00001687983 */ /* 0x002ee80000300800 */
[----:B------:R-:W3:Y:S04]  /*63ba0*/  LDL.LU R105, [R1+0xe4] ;  /* 0x0000e40001697983 */ /* 0x000ee80000300800 */
[----:B------:R-:W3:Y:S04]  /*63bb0*/  LDL.LU R106, [R1+0xe8] ;  /* 0x0000e800016a7983 */ /* 0x000ee80000300800 */
[----:B------:R-:W3:Y:S04]  /*63bc0*/  LDL.LU R107, [R1+0xec] ;  /* 0x0000ec00016b7983 */ /* 0x000ee80000300800 */
[----:B------:R-:W-:Y:S04]  /*63bd0*/  STL [R1+0x3f58], R37 ;  /* 0x003f582501007387 */ /* 0x000fe80000100800 */
[----:B------:R-:W-:Y:S01]  /*63be0*/  STL [R1+0x3f54], R5 ;  /* 0x003f540501007387 */ /* 0x000fe20000100800 */
[----:B------:R-:W-:-:S02]  /*63bf0*/  IMAD.MOV.U32 R48, RZ, RZ, R115 ;  /* 0x000000ffff307224 */ /* 0x000fc400078e0073 */
[----:B------:R-:W-:Y:S01]  /*63c00*/  IMAD.MOV.U32 R49, RZ, RZ, R114 ;  /* 0x000000ffff317224 */ /* 0x000fe200078e0072 */
[----:B------:R1:W-:Y:S04]  /*63c10*/  STL.64 [R1+0x120], R112 ;  /* 0x0001207001007387 */ /* 0x0003e80000100a00 */
[----:B-1----:R-:W3:Y:S04]  /*63c20*/  LDL.LU R112, [R1+0x280] ;  /* 0x0002800001707983 */ /* 0x002ee80000300800 */
[----:B------:R-:W3:Y:S04]  /*63c30*/  LDL.LU R113, [R1+0x284] ;  /* 0x0002840001717983 */ /* 0x000ee80000300800 */
[----:B------:R-:W3:Y:S04]  /*63c40*/  LDL.LU R114, [R1+0x288] ;  /* 0x0002880001727983 */ /* 0x000ee80000300800 */
[----:B------:R-:W3:Y:S04]  /*63c50*/  LDL.LU R115, [R1+0x28c] ;  /* 0x00028c0001737983 */ /* 0x000ee80000300800 */
[----:B------:R-:W-:Y:S04]  /*63c60*/  STL [R1+0x3f60], R48 ;  /* 0x003f603001007387 */ /* 0x000fe80000100800 */
[----:B------:R1:W-:Y:S01]  /*63c70*/  STL [R1+0x3f5c], R49 ;  /* 0x003f5c3101007387 */ /* 0x0003e20000100800 */
[C---:B--2---:R-:W-:Y:S08]  /*63c80*/  HMMA.1688.F32.TF32 R8, R212.reuse, R56, R8 ;  /* 0x00000038d408723c */ /* 0x044ff00000081008 */
[----:B----4-:R-:W-:Y:S11]  /*63c90*/  HMMA.1688.F32.TF32 R208, R212, R52, R208 ;  /* 0x00000034d4d0723c */ /* 0x010ff600000810d0 */
[----:B------:R-:W-:Y:S11]  /*63ca0*/  @!UPT UIADD3 URZ, URZ, URZ, URZ ;  /* 0x0000003f3f3ff290 */ /* 0x000ff6000fffe03f */
[----:B------:R-:W-:Y:S02]  /*63cb0*/  @!UPT UIADD3 URZ, URZ, URZ, URZ ;  /* 0x0000003f3f3ff290 */ /* 0x000fe4000fffe03f */
[----:B------:R-:W-:Y:S02]  /*63cc0*/  IMAD.MOV.U32 R37, RZ, RZ, R208 ;  /* 0x000000ffff257224 */ /* 0x000fe400078e00d0 */
[----:B------:R-:W-:Y:S02]  /*63cd0*/  IMAD.MOV.U32 R5, RZ, RZ, R209 ;  /* 0x000000ffff057224 */ /* 0x000fe400078e00d1 */
[----:B------:R-:W-:Y:S02]  /*63ce0*/  IMAD.MOV.U32 R208, RZ, RZ, R6 ;  /* 0x000000ffffd07224 */ /* 0x000fe400078e0006 */
[----:B------:R-:W3:Y:S01]  /*63cf0*/  LDL.LU R6, [R1+0x3f98] ;  /* 0x003f980001067983 */ /* 0x000ee20000300800 */
[----:B------:R-:W-:-:S03]  /*63d00*/  IMAD.MOV.U32 R209, RZ, RZ, R7 ;  /* 0x000000ffffd17224 */ /* 0x000fc600078e0007 */
[----:B------:R-:W3:Y:S01]  /*63d10*/  LDL.LU R7, [R1+0x3f94] ;  /* 0x003f940001077983 */ /* 0x000ee20000300800 */
[----:B------:R-:W-:Y:S02]  /*63d20*/  IMAD.MOV.U32 R53, RZ, RZ, R210 ;  /* 0x000000ffff357224 */ /* 0x000fe400078e00d2 */
[----:B------:R-:W-:Y:S02]  /*63d30*/  IMAD.MOV.U32 R210, RZ, RZ, R3 ;  /* 0x000000ffffd27224 */ /* 0x000fe400078e0003 */
[----:B------:R-:W2:Y:S01]  /*63d40*/  LDL.LU R3, [R1+0x3f90] ;  /* 0x003f900001037983 */ /* 0x000ea20000300800 */
[----:B------:R-:W-:Y:S02]  /*63d50*/  IMAD.MOV.U32 R57, RZ, RZ, R10 ;  /* 0x000000ffff397224 */ /* 0x000fe400078e000a */
[----:B------:R-:W-:Y:S02]  /*63d60*/  IMAD.MOV.U32 R56, RZ, RZ, R11 ;  /* 0x000000ffff387224 */ /* 0x000fe400078e000b */
[----:B------:R-:W4:Y:S01]  /*63d70*/  LDL.LU.64 R10, [R1+0x3f88] ;  /* 0x003f8800010a7983 */ /* 0x000f220000300a00 */
[----:B------:R-:W-:Y:S01]  /*63d80*/  HMMA.1688.F32.TF32 R204, R212, R60, R204 ;  /* 0x0000003cd4cc723c */ /* 0x000fe200000810cc */
[----:B-1----:R-:W-:-:S02]  /*63d90*/  IMAD.MOV.U32 R49, RZ, RZ, R9 ;  /* 0x000000ffff317224 */ /* 0x002fc400078e0009 */
[----:B------:R-:W-:Y:S02]  /*63da0*/  IMAD.MOV.U32 R52, RZ, RZ, R211 ;  /* 0x000000ffff347224 */ /* 0x000fe400078e00d3 */
[----:B------:R-:W-:Y:S02]  /*63db0*/  IMAD.MOV.U32 R48, RZ, RZ, R8 ;  /* 0x000000ffff307224 */ /* 0x000fe400078e0008 */
[----:B------:R-:W-:Y:S11]  /*63dc0*/  IMAD.MOV.U32 R211, RZ, RZ, R4 ;  /* 0x000000ffffd37224 */ /* 0x000ff600078e0004 */
[----:B------:R-:W-:Y:S06]  /*63dd0*/  @!UPT UIADD3 URZ, URZ, URZ, URZ ;  /* 0x0000003f3f3ff290 */ /* 0x000fec000fffe03f */
[----:B------:R-:W-:Y:S02]  /*63de0*/  IMAD.MOV.U32 R45, RZ, RZ, R204 ;  /* 0x000000ffff2d7224 */ /* 0x000fe400078e00cc */
[----:B------:R-:W-:Y:S02]  /*63df0*/  IMAD.MOV.U32 R204, RZ, RZ, R15 ;  /* 0x000000ffffcc7224 */ /* 0x000fe400078e000f */
[----:B------:R-:W-:Y:S02]  /*63e00*/  IMAD.MOV.U32 R44, RZ, RZ, R205 ;  /* 0x000000ffff2c7224 */ /* 0x000fe400078e00cd */
[----:B------:R-:W-:Y:S02]  /*63e10*/  IMAD.MOV.U32 R41, RZ, RZ, R206 ;  /* 0x000000ffff297224 */ /* 0x000fe400078e00ce */
[----:B------:R-:W-:Y:S01]  /*63e20*/  IMAD.MOV.U32 R40, RZ, RZ, R207 ;  /* 0x000000ffff287224 */ /* 0x000fe200078e00cf */
[----:B---3--:R-:W-:Y:S11]  /*63e30*/  HMMA.1688.F32.TF32 R112, R108, R6, R112 ;  /* 0x000000066c70723c */ /* 0x008ff60000081070 */
[----:B------:R-:W-:Y:S11]  /*63e40*/  @!UPT UIADD3 URZ, URZ, URZ, URZ ;  /* 0x0000003f3f3ff290 */ /* 0x000ff6000fffe03f */
[----:B------:R-:W-:Y:S02]  /*63e50*/  @!UPT UIADD3 URZ, URZ, URZ, URZ ;  /* 0x0000003f3f3ff290 */ /* 0x000fe4000fffe03f */
[----:B------:R-:W-:Y:S02]  /*63e60*/  IMAD.MOV.U32 R12, RZ, RZ, R112 ;  /* 0x000000ffff0c7224 */ /* 0x000fe400078e0070 */
[----:B------:R-:W-:Y:S01]  /*63e70*/  IMAD.MOV.U32 R9, RZ, RZ, R113 ;  /* 0x000000ffff097224 */ /* 0x000fe200078e0071 */
[----:B------:R-:W3:Y:S01]  /*63e80*/  LDL.LU R112, [R1+0x2e0] ;  /* 0x0002e00001707983 */ /* 0x000ee20000300800 */
[----:B------:R-:W-:Y:S02]  /*63e90*/  IMAD.MOV.U32 R8, RZ, RZ, R114 ;  /* 0x000000ffff087224 */ /* 0x000fe400078e0072 */
[----:B----4-:R-:W-:Y:S02]  /*63ea0*/  IMAD.MOV.U32 R113, RZ, RZ, R10 ;  /* 0x000000ffff717224 */ /* 0x010fe400078e000a */
[----:B------:R-:W-:Y:S01]  /*63eb0*/  IMAD.MOV.U32 R4, RZ, RZ, R115 ;  /* 0x000000ffff047224 */ /* 0x000fe200078e0073 */
[----:B------:R-:W4:Y:S01]  /*63ec0*/  LDL.LU R10, [R1+0x3f80] ;  /* 0x003f8000010a7983 */ /* 0x000f220000300800 */
[----:B------:R-:W-:-:S02]  /*63ed0*/  IMAD.MOV.U32 R114, RZ, RZ, R11 ;  /* 0x000000ffff727224 */ /* 0x000fc400078e000b */
[----:B------:R-:W-:Y:S01]  /*63ee0*/  IMAD.MOV.U32 R115, RZ, RZ, R14 ;  /* 0x000000ffff737224 */ /* 0x000fe200078e000e */
[----:B------:R-:W4:Y:S04]  /*63ef0*/  LDL.LU R11, [R1+0x3f7c] ;  /* 0x003f7c00010b7983 */ /* 0x000f280000300800 */
[----:B------:R-:W3:Y:S04]  /*63f00*/  LDL.LU R14, [R1+0x3f78] ;  /* 0x003f7800010e7983 */ /* 0x000ee80000300800 */
[----:B------:R-:W3:Y:S04]  /*63f10*/  LDL.LU R15, [R1+0x3f74] ;  /* 0x003f7400010f7983 */ /* 0x000ee80000300800 */
[----:B------:R-:W4:Y:S04]  /*63f20*/  LDL.LU R205, [R1+0x384] ;  /* 0x0003840001cd7983 */ /* 0x000f280000300800 */
[----:B------:R-:W4:Y:S04]  /*63f30*/  LDL.LU R206, [R1+0x388] ;  /* 0x0003880001ce7983 */ /* 0x000f280000300800 */
[----:B------:R-:W4:Y:S01]  /*63f40*/  LDL.LU R207, [R1+0x38c] ;  /* 0x00038c0001cf7983 */ /* 0x000f220000300800 */
[----:B------:R-:W-:Y:S08]  /*63f50*/  HMMA.1688.F32.TF32 R120, R108, R38, R120 ;  /* 0x000000266c78723c */ /* 0x000ff00000081078 */
[----:B------:R-:W-:Y:S11]  /*63f60*/  HMMA.1688.F32.TF32 R104, R212, R236, R104 ;  /* 0x000000ecd468723c */ /* 0x000ff60000081068 */
[----:B------:R-:W-:Y:S11]  /*63f70*/  @!UPT UIADD3 URZ, URZ, URZ, URZ ;  /* 0x0000003f3f3ff290 */ /* 0x000ff6000fffe03f */
[----:B------:R-:W-:Y:S02]  /*63f80*/  @!UPT UIADD3 URZ, URZ, URZ, URZ ;  /* 0x0000003f3f3ff290 */ /* 0x000fe4000fffe03f */
[----:B------:R-:W-:Y:S02]  /*63f90*/  IMAD.MOV.U32 R237, RZ, RZ, R104 ;  /* 0x000000ffffed7224 */ /* 0x000fe400078e0068 */
[----:B------:R-:W-:Y:S01]  /*63fa0*/  IMAD.MOV.U32 R236, RZ, RZ, R105 ;  /* 0x000000ffffec7224 */ /* 0x000fe200078e0069 */
[----:B--2---:R-:W-:Y:S01]  /*63fb0*/  LDS R104, [R3+0xc3000] ;  /* 0x0c30000003687984 */ /* 0x004fe20000000800 */
[----:B------:R-:W-:Y:S02]  /*63fc0*/  IMAD.MOV.U32 R61, RZ, RZ, R106 ;  /* 0x000000ffff3d7224 */ /* 0x000fe400078e006a */
[----:B------:R-:W-:Y:S01]  /*63fd0*/  IMAD.MOV.U32 R60, RZ, RZ, R107 ;  /* 0x000000ffff3c7224 */ /* 0x000fe200078e006b */
[----:B------:R-:W-:Y:S04]  /*63fe0*/  LDS R106, [R3+0xc3800] ;  /* 0x0c380000036a7984 */ /* 0x000fe80000000800 */
[----:B------:R-:W-:Y:S04]  /*63ff0*/  LDS R105, [R252+0xc3000] ;  /* 0x0c300000fc697984 */ /* 0x000fe80000000800 */
[----:B------:R-:W1:Y:S01]  /*64000*/  LDS R107, [R252+0xc3800] ;  /* 0x0c380000fc6b7984 */ /* 0x000e620000000800 */
[C---:B---3--:R-:W-:Y:S11]  /*64010*/  HMMA.1688.F32.TF32 R76, R108.reuse, R14, R76 ;  /* 0x0000000e6c4c723c */ /* 0x048ff6000008104c */
[----:B------:R-:W-:Y:S11]  /*64020*/  @!UPT UIADD3 URZ, URZ, URZ, URZ ;  /* 0x0000003f3f3ff290 */ /* 0x000ff6000fffe03f */
[----:B------:R-:W-:Y:S02]  /*64030*/  @!UPT UIADD3 URZ, URZ, URZ, URZ ;  /* 0x0000003f3f3ff290 */ /* 0x000fe4000fffe03f */
[----:B------:R-:W-:Y:S02]  /*64040*/  IMAD.MOV.U32 R28, RZ, RZ, R76 ;  /* 0x000000ffff1c7224 */ /* 0x000fe400078e004c */
[----:B------:R-:W-:Y:S02]  /*64050*/  IMAD.MOV.U32 R25, RZ, RZ, R77 ;  /* 0x000000ffff197224 */ /* 0x000fe400078e004d */
[----:B------:R-:W-:Y:S02]  /*64060*/  IMAD.MOV.U32 R24, RZ, RZ, R78 ;  /* 0x000000ffff187224 */ /* 0x000fe400078e004e */
[----:B------:R-:W-:Y:S02]  /*64070*/  IMAD.MOV.U32 R21, RZ, RZ, R79 ;  /* 0x000000ffff157224 */ /* 0x000fe400078e004f */
[C---:B------:R-:W-:Y:S08]  /*64080*/  HMMA.1688.F32.TF32 R76, R108.reuse, R18, R156 ;  /* 0x000000126c4c723c */ /* 0x040ff0000008109c */
[C---:B------:R-:W-:Y:S08]  /*64090*/  HMMA.1688.F32.TF32 R156, R108.reuse, R22, R160 ;  /* 0x000000166c9c723c */ /* 0x040ff000000810a0 */
[----:B------:R-:W-:Y:S08]  /*640a0*/  HMMA.1688.F32.TF32 R160, R108, R26, R180 ;  /* 0x0000001a6ca0723c */ /* 0x000ff000000810b4 */
[----:B------:R-:W-:-:S02]  /*640b0*/  IMAD.MOV.U32 R36, RZ, RZ, R76 ;  /* 0x000000ffff247224 */ /* 0x000fc400078e004c */
[----:B------:R-:W-:Y:S02]  /*640c0*/  IMAD.MOV.U32 R33, RZ, RZ, R77 ;  /* 0x000000ffff217224 */ /* 0x000fe400078e004d */
[----:B------:R-:W-:Y:S02]  /*640d0*/  IMAD.MOV.U32 R32, RZ, RZ, R78 ;  /* 0x000000ffff207224 */ /* 0x000fe400078e004e */
[----:B------:R-:W-:Y:S02]  /*640e0*/  IMAD.MOV.U32 R29, RZ, RZ, R79 ;  /* 0x000000ffff1d7224 */ /* 0x000fe400078e004f */
[C---:B------:R-:W-:Y:S01]  /*640f0*/  HMMA.1688.F32.TF32 R76, R108.reuse, R30, R192 ;  /* 0x0000001e6c4c723c */ /* 0x040fe200000810c0 */
[----:B------:R-:W-:Y:S04]  /*64100*/  STL.64 [R1+0x310], R156 ;  /* 0x0003109c01007387 */ /* 0x000fe80000100a00 */
[----:B------:R2:W-:Y:S04]  /*64110*/  STL.64 [R1+0x318], R158 ;  /* 0x0003189e01007387 */ /* 0x0005e80000100a00 */
[----:B------:R-:W-:Y:S04]  /*64120*/  STL.64 [R1+0x300], R160 ;  /* 0x000300a001007387 */ /* 0x000fe80000100a00 */
[----:B------:R-:W-:Y:S01]  /*64130*/  STL.64 [R1+0x308], R162 ;  /* 0x000308a201007387 */ /* 0x000fe20000100a00 */
[C---:B--2---:R-:W-:Y:S09]  /*64140*/  HMMA.1688.F32.TF32 R156, R108.reuse, R34, R196 ;  /* 0x000000226c9c723c */ /* 0x044ff200000810c4 */
[----:B------:R-:W-:Y:S04]  /*64150*/  STL.64 [R1+0x2f0], R76 ;  /* 0x0002f04c01007387 */ /* 0x000fe80000100a00 */
[----:B------:R2:W-:Y:S02]  /*64160*/  STL.64 [R1+0x2f8], R78 ;  /* 0x0002f84e01007387 */ /* 0x0005e40000100a00 */
[C---:B--2---:R-:W-:Y:S08]  /*64170*/  HMMA.1688.F32.TF32 R76, R108.reuse, R42, R200 ;  /* 0x0000002a6c4c723c */ /* 0x044ff000000810c8 */
[----:B------:R-:W-:Y:S04]  /*64180*/  STL.64 [R1+0x2c0], R156 ;  /* 0x0002c09c01007387 */ /* 0x000fe80000100a00 */
[----:B------:R2:W-:Y:S04]  /*64190*/  STL.64 [R1+0x2c8], R158 ;  /* 0x0002c89e01007387 */ /* 0x0005e80000100a00 */
[----:B------:R-:W-:Y:S04]  /*641a0*/  STL.64 [R1+0x2b0], R120 ;  /* 0x0002b07801007387 */ /* 0x000fe80000100a00 */
[----:B------:R3:W-:Y:S01]  /*641b0*/  STL.64 [R1+0x2b8], R122 ;  /* 0x0002b87a01007387 */ /* 0x0007e20000100a00 */
[C---:B--2---:R-:W-:Y:S03]  /*641c0*/  HMMA.1688.F32.TF32 R156, R108.reuse, R46, R216 ;  /* 0x0000002e6c9c723c */ /* 0x044fe600000810d8 */
[----:B------:R-:W-:Y:S04]  /*641d0*/  LDS R216, [R3+0xc3080] ;  /* 0x0c30800003d87984 */ /* 0x000fe80000000800 */
[----:B------:R-:W-:Y:S01]  /*641e0*/  LDS R218, [R3+0xc3880] ;  /* 0x0c38800003da7984 */ /* 0x000fe20000000800 */
[C---:B---3--:R-:W-:Y:S03]  /*641f0*/  HMMA.1688.F32.TF32 R120, R108.reuse, R50, R224 ;  /* 0x000000326c78723c */ /* 0x048fe600000810e0 */
[----:B------:R-:W-:Y:S04]  /*64200*/  STL.64 [R1+0x2a0], R76 ;  /* 0x0002a04c01007387 */ /* 0x000fe80000100a00 */
[----:B------:R2:W-:Y:S01]  /*64210*/  STL.64 [R1+0x2a8], R78 ;  /* 0x0002a84e01007387 */ /* 0x0005e20000100a00 */
[C---:B----4-:R-:W-:Y:S03]  /*64220*/  HMMA.1688.F32.TF32 R208, R108.reuse, R10, R208 ;  /* 0x0000000a6cd0723c */ /* 0x050fe600000810d0 */
[----:B------:R-:W-:Y:S04]  /*64230*/  LDS R217, [R252+0xc3080] ;  /* 0x0c308000fcd97984 */ /* 0x000fe80000000800 */
[----:B------:R-:W-:Y:S01]  /*64240*/  LDS R219, [R252+0xc3880] ;  /* 0x0c388000fcdb7984 */ /* 0x000fe20000000800 */
[C---:B--2---:R-:W-:Y:S03]  /*64250*/  HMMA.1688.F32.TF32 R76, R108.reuse, R54, R228 ;  /* 0x000000366c4c723c */ /* 0x044fe600000810e4 */
[----:B------:R-:W-:Y:S04]  /*64260*/  STL.64 [R1+0x290], R156 ;  /* 0x0002909c01007387 */ /* 0x000fe80000100a00 */
[----:B------:R2:W-:Y:S04]  /*64270*/  STL.64 [R1+0x298], R158 ;  /* 0x0002989e01007387 */ /* 0x0005e80000100a00 */
[----:B------:R-:W-:Y:S04]  /*64280*/  STL.64 [R1+0x280], R120 ;  /* 0x0002807801007387 */ /* 0x000fe80000100a00 */
[----:B------:R3:W-:Y:S01]  /*64290*/  STL.64 [R1+0x288], R122 ;  /* 0x0002887a01007387 */ /* 0x0007e20000100a00 */
[C---:B--2---:R-:W-:Y:S07]  /*642a0*/  HMMA.1688.F32.TF32 R156, R108.reuse, R58, R232 ;  /* 0x0000003a6c9c723c */ /* 0x044fee00000810e8 */
[----:B------:R-:W-:Y:S01]  /*642b0*/  STL.64 [R1+0x270], R76 ;  /* 0x0002704c01007387 */ /* 0x000fe20000100a00 */
[----:B---3--:R-:W-:Y:S03]  /*642c0*/  HMMA.1688.F32.TF32 R120, R108, R62, R240 ;  /* 0x0000003e6c78723c */ /* 0x008fe600000810f0 */
[----:B------:R2:W-:Y:S05]  /*642d0*/  STL.64 [R1+0x278], R78 ;  /* 0x0002784e01007387 */ /* 0x0005ea0000100a00 */
[----:B-1----:R-:W-:Y:S01]  /*642e0*/  HMMA.1688.F32.TF32 R72, R104, R38, R72 ;  /* 0x000000266848723c */ /* 0x002fe20000081048 */
[----:B------:R-:W-:Y:S01]  /*642f0*/  IMAD.MOV.U32 R20, RZ, RZ, R208 ;  /* 0x000000ffff147224 */ /* 0x000fe200078e00d0 */
[----:B------:R-:W-:Y:S01]  /*64300*/  LDS R240, [R0+0xc3100] ;  /* 0x0c31000000f07984 */ /* 0x000fe20000000800 */
[----:B------:R-:W-:-:S02]  /*64310*/  IMAD.MOV.U32 R17, RZ, RZ, R209 ;  /* 0x000000ffff117224 */ /* 0x000fc400078e00d1 */
[----:B------:R-:W-:Y:S01]  /*64320*/  IMAD.MOV.U32 R16, RZ, RZ, R210 ;  /* 0x000000ffff107224 */ /* 0x000fe200078e00d2 */
[----:B------:R-:W-:Y:S02]  /*64330*/  LDS R242, [R0+0xc3900] ;  /* 0x0c39000000f27984 */ /* 0x000fe40000000800 */
[----:B--2---:R-:W-:Y:S02]  /*64340*/  HMMA.1688.F32.TF32 R76, R108, R238, R244 ;  /* 0x000000ee6c4c723c */ /* 0x004fe400000810f4 */
[----:B------:R-:W-:Y:S04]  /*64350*/  STL.64 [R1+0x260], R156 ;  /* 0x0002609c01007387 */ /* 0x000fe80000100a00 */
[----:B------:R-:W-:Y:S04]  /*64360*/  STL.64 [R1+0x268], R158 ;  /* 0x0002689e01007387 */ /* 0x000fe80000100a00 */
[----:B------:R-:W-:Y:S04]  /*64370*/  STL.64 [R1+0x250], R120 ;  /* 0x0002507801007387 */ /* 0x000fe80000100a00 */
[----:B------:R1:W-:Y:S01]  /*64380*/  STL.64 [R1+0x258], R122 ;  /* 0x0002587a01007387 */ /* 0x0003e20000100a00 */
[----:B------:R-:W-:Y:S01]  /*64390*/  HMMA.1688.F32.TF32 R108, R104, R14, R80 ;  /* 0x0000000e686c723c */ /* 0x000fe20000081050 */
[----:B------:R-:W-:-:S02]  /*643a0*/  IMAD.MOV.U32 R13, RZ, RZ, R211 ;  /* 0x000000ffff0d7224 */ /* 0x000fc400078e00d3 */
[----:B------:R-:W-:Y:S04]  /*643b0*/  LDS R156, [R0+0xc3080] ;  /* 0x0c308000009c7984 */ /* 0x000fe80000000800 */
[----:B------:R-:W-:Y:S04]  /*643c0*/  LDS R158, [R0+0xc3880] ;  /* 0x0c388000009e7984 */ /* 0x000fe80000000800 */
[----:B------:R-:W-:Y:S01]  /*643d0*/  STL.64 [R1+0x170], R76 ;  /* 0x0001704c01007387 */ /* 0x000fe20000100a00 */
[C---:B-1----:R-:W-:Y:S03]  /*643e0*/  HMMA.1688.F32.TF32 R120, R104.reuse, R6, R204 ;  /* 0x000000066878723c */ /* 0x042fe600000810cc */
[----:B------:R1:W-:Y:S04]  /*643f0*/  STL.64 [R1+0x178], R78 ;  /* 0x0001784e01007387 */ /* 0x0003e80000100a00 */
[----:B------:R-:W-:Y:S04]  /*64400*/  LDS R157, [R2+0xc3080] ;  /* 0x0c308000029d7984 */ /* 0x000fe80000000800 */
[----:B------:R-:W2:Y:S01]  /*64410*/  LDS R159, [R2+0xc3880] ;  /* 0x0c388000029f7984 */ /* 0x000ea20000000800 */
[C---:B-1----:R-:W-:Y:S03]  /*64420*/  HMMA.1688.F32.TF32 R76, R104.reuse, R10, R112 ;  /* 0x0000000a684c723c */ /* 0x042fe60000081070 */
[----:B------:R-:W-:Y:S04]  /*64430*/  LDS R241, [R2+0xc3100] ;  /* 0x0c31000002f17984 */ /* 0x000fe80000000800 */
[----:B------:R-:W1:Y:S04]  /*64440*/  LDS R243, [R2+0xc3900] ;  /* 0x0c39000002f37984 */ /* 0x000e680000000800 */
[----:B------:R-:W-:Y:S01]  /*64450*/  STL.64 [R1+0x160], R120 ;  /* 0x0001607801007387 */ /* 0x000fe20000100a00 */
[C---:B------:R-:W-:Y:S03]  /*64460*/  HMMA.1688.F32.TF32 R80, R104.reuse, R18, R84 ;  /* 0x000000126850723c */ /* 0x040fe60000081054 */
[----:B------:R-:W-:Y:S08]  /*64470*/  STL.64 [R1+0x168], R122 ;  /* 0x0001687a01007387 */ /* 0x000ff00000100a00 */
[----:B------:R-:W-:Y:S04]  /*64480*/  STL.64 [R1+0x150], R76 ;  /* 0x0001504c01007387 */ /* 0x000fe80000100a00 */
[----:B------:R3:W-:Y:S02]  /*64490*/  STL.64 [R1+0x158], R78 ;  /* 0x0001584e01007387 */ /* 0x0007e40000100a00 */
[C---:B---3--:R-:W-:Y:S02]  /*644a0*/  HMMA.1688.F32.TF32 R76, R104.reuse, R22, R144 ;  /* 0x00000016684c723c */ /* 0x048fe40000081090 */
[----:B------:R-:W-:Y:S04]  /*644b0*/  STL.64 [R1+0xe0], R108 ;  /* 0x0000e06c01007387 */ /* 0x000fe80000100a00 */
[----:B------:R-:W-:Y:S02]  /*644c0*/  STL.64 [R1+0xe8], R110 ;  /* 0x0000e86e01007387 */ /* 0x000fe40000100a00 */
[C---:B------:R-:W-:Y:S02]  /*644d0*/  HMMA.1688.F32.TF32 R84, R104.reuse, R26, R172 ;  /* 0x0000001a6854723c */ /* 0x040fe400000810ac */
[----:B------:R-:W-:Y:S04]  /*644e0*/  STL.64 [R1+0xc0], R80 ;  /* 0x0000c05001007387 */ /* 0x000fe80000100a00 */
[----:B------:R3:W-:Y:S09]  /*644f0*/  STL.64 [R1+0xc8], R82 ;  /* 0x0000c85201007387 */ /* 0x0007f20000100a00 */
[----:B------:R-:W-:Y:S01]  /*64500*/  STL.64 [R1+0xa0], R76 ;  /* 0x0000a04c01007387 */ /* 0x000fe20000100a00 */
[C---:B---3--:R-:W-:Y:S03]  /*64510*/  HMMA.1688.F32.TF32 R80, R104.reuse, R30, R184 ;  /* 0x0000001e6850723c */ /* 0x048fe600000810b8 */
[----:B------:R3:W-:Y:S05]  /*64520*/  STL.64 [R1+0xa8], R78 ;  /* 0x0000a84e01007387 */ /* 0x0007ea0000100a00 */
[C---:B---3--:R-:W-:Y:S08]  /*64530*/  HMMA.1688.F32.TF32 R76, R104.reuse, R34, R68 ;  /* 0x00000022684c723c */ /* 0x048ff00000081044 */
[C---:B------:R-:W-:Y:S01]  /*64540*/  HMMA.1688.F32.TF32 R68, R104.reuse, R42, R88 ;  /* 0x0000002a6844723c */ /* 0x040fe20000081058 */
[----:B------:R-:W-:Y:S04]  /*64550*/  STL.64 [R1+0x90], R84 ;  /* 0x0000905401007387 */ /* 0x000fe80000100a00 */
[----:B------:R-:W-:Y:S04]  /*64560*/  STL.64 [R1+0x98], R86 ;  /* 0x0000985601007387 */ /* 0x000fe80000100a00 */
[----:B------:R-:W-:Y:S04]  /*64570*/  STL.64 [R1+0x70], R80 ;  /* 0x0000705001007387 */ /* 0x000fe80000100a00 */
[----:B------:R-:W-:Y:S04]  /*64580*/  STL.64 [R1+0x78], R82 ;  /* 0x0000785201007387 */ /* 0x000fe80000100a00 */
[----:B------:R-:W-:Y:S04]  /*64590*/  STL.64 [R1+0x60], R76 ;  /* 0x0000604c01007387 */ /* 0x000fe80000100a00 */
[----:B------:R-:W-:Y:S04]  /*645a0*/  STL.64 [R1+0x68], R78 ;  /* 0x0000684e01007387 */ /* 0x000fe80000100a00 */
[----:B------:R-:W3:Y:S04]  /*645b0*/  LDL.LU R112, [R1+0x360] ;  /* 0x0003600001707983 */ /* 0x000ee80000300800 */
[----:B------:R-:W-:Y:S04]  /*645c0*/  STL.64 [R1+0x50], R72 ;  /* 0x0000504801007387 */ /* 0x000fe80000100a00 */
[----:B------:R-:W-:Y:S04]  /*645d0*/  STL.64 [R1+0x58], R74 ;  /* 0x0000584a01007387 */ /* 0x000fe80000100a00 */
[----:B------:R-:W-:Y:S04]  /*645e0*/  STL.64 [R1+0x10], R68 ;  /* 0x0000104401007387 */ /* 0x000fe80000100a00 */
[----:B------:R4:W-:Y:S04]  /*645f0*/  STL.64 [R1+0x18], R70 ;  /* 0x0000184601007387 */ /* 0x0009e80000100a00 */
        /* <DEDUP_REMOVED lines=19> */
[C---:B----4-:R-:W-:Y:S08]  /*64730*/  HMMA.1688.F32.TF32 R68, R104.reuse, R46, R188 ;  /* 0x0000002e6844723c */ /* 0x050ff000000810bc */
[C---:B------:R-:W-:Y:S08]  /*64740*/  HMMA.1688.F32.TF32 R72, R104.reuse, R50, R220 ;  /* 0x000000326848723c */ /* 0x040ff000000810dc */
[C---:B------:R-:W-:Y:S08]  /*64750*/  HMMA.1688.F32.TF32 R76, R104.reuse, R54, R116 ;  /* 0x00000036684c723c */ /* 0x040ff00000081074 */
[C---:B------:R-:W-:Y:S08]  /*64760*/  HMMA.1688.F32.TF32 R80, R104.reuse, R58, R96 ;  /* 0x0000003a6850723c */ /* 0x040ff00000081060 */
[C---:B------:R-:W-:Y:S08]  /*64770*/  HMMA.1688.F32.TF32 R84, R104.reuse, R62, R92 ;  /* 0x0000003e6854723c */ /* 0x040ff0000008105c */
[----:B------:R-:W-:Y:S01]  /*64780*/  HMMA.1688.F32.TF32 R88, R104, R238, R100 ;  /* 0x000000ee6858723c */ /* 0x000fe20000081064 */
[----:B------:R-:W-:Y:S04]  /*64790*/  STL.64 [R1+0x3df8], R70 ;  /* 0x003df84601007387 */ /* 0x000fe80000100a00 */
[----:B------:R4:W-:Y:S04]  /*647a0*/  STL.64 [R1+0x3df0], R68 ;  /* 0x003df04401007387 */ /* 0x0009e80000100a00 */
[----:B------:R-:W-:Y:S01]  /*647b0*/  STL.64 [R1+0x3e08], R74 ;  /* 0x003e084a01007387 */ /* 0x000fe20000100a00 */
[C---:B--2---:R-:W-:Y:S03]  /*647c0*/  HMMA.1688.F32.TF32 R116, R156.reuse, R30, R124 ;  /* 0x0000001e9c74723c */ /* 0x044fe6000008107c */
[----:B------:R-:W-:Y:S04]  /*647d0*/  STL.64 [R1+0x3e00], R72 ;  /* 0x003e004801007387 */ /* 0x000fe80000100a00 */
[----:B------:R-:W-:Y:S01]  /*647e0*/  STL.64 [R1+0x3e18], R78 ;  /* 0x003e184e01007387 */ /* 0x000fe20000100a00 */
[C---:B------:R-:W-:Y:S03]  /*647f0*/  HMMA.1688.F32.TF32 R120, R156.reuse, R34, R128 ;  /* 0x000000229c78723c */ /* 0x040fe60000081080 */
        /* <DEDUP_REMOVED lines=9> */
[----:B------:R2:W-:Y:S05]  /*64890*/  STL.64 [R1+0x3e40], R88 ;  /* 0x003e405801007387 */ /* 0x0005ea0000100a00 */
[C---:B------:R-:W-:Y:S08]  /*648a0*/  HMMA.1688.F32.TF32 R136, R156.reuse, R50, R176 ;  /* 0x000000329c88723c */ /* 0x040ff000000810b0 */
[C---:B------:R-:W-:Y:S08]  /*648b0*/  HMMA.1688.F32.TF32 R140, R156.reuse, R54, R168 ;  /* 0x000000369c8c723c */ /* 0x040ff000000810a8 */
[C---:B------:R-:W-:Y:S08]  /*648c0*/  HMMA.1688.F32.TF32 R144, R156.reuse, R58, R164 ;  /* 0x0000003a9c90723c */ /* 0x040ff000000810a4 */
[C---:B------:R-:W-:Y:S08]  /*648d0*/  HMMA.1688.F32.TF32 R148, R156.reuse, R62, R148 ;  /* 0x0000003e9c94723c */ /* 0x040ff00000081094 */
[C---:B---3--:R-:W-:Y:S08]  /*648e0*/  HMMA.1688.F32.TF32 R108, R156.reuse, R22, R112 ;  /* 0x000000169c6c723c */ /* 0x048ff00000081070 */
[C---:B------:R-:W-:Y:S08]  /*648f0*/  HMMA.1688.F32.TF32 R96, R156.reuse, R10, R212 ;  /* 0x0000000a9c60723c */ /* 0x040ff000000810d4 */
[C---:B------:R-:W-:Y:S08]  /*64900*/  HMMA.1688.F32.TF32 R92, R156.reuse, R6, R160 ;  /* 0x000000069c5c723c */ /* 0x040ff000000810a0 */
[C---:B------:R-:W-:Y:S08]  /*64910*/  HMMA.1688.F32.TF32 R100, R156.reuse, R14, R208 ;  /* 0x0000000e9c64723c */ /* 0x040ff000000810d0 */
[C---:B------:R-:W-:Y:S08]  /*64920*/  HMMA.1688.F32.TF32 R112, R156.reuse, R26, R64 ;  /* 0x0000001a9c70723c */ /* 0x040ff00000081040 */
[C---:B------:R-:W-:Y:S01]  /*64930*/  HMMA.1688.F32.TF32 R104, R156.reuse, R18, R204 ;  /* 0x000000129c68723c */ /* 0x040fe200000810cc */
        /* <DEDUP_REMOVED lines=8> */
[----:B------:R-:W2:Y:S04]  /*649c0*/  LDL.LU R204, [R1+0x500] ;  /* 0x0005000001cc7983 */ /* 0x000ea80000300800 */
[----:B------:R-:W2:Y:S04]  /*649d0*/  LDL.LU R205, [R1+0x504] ;  /* 0x0005040001cd7983 */ /* 0x000ea80000300800 */
[----:B------:R-:W2:Y:S04]  /*649e0*/  LDL.LU R206, [R1+0x508] ;  /* 0x0005080001ce7983 */ /* 0x000ea80000300800 */
[----:B------:R-:W2:Y:S04]  /*649f0*/  LDL.LU R207, [R1+0x50c] ;  /* 0x00050c0001cf7983 */ /* 0x000ea80000300800 */
        /* <DEDUP_REMOVED lines=70> */
[----:B------:R-:W3:Y:S01]  /*64e60*/  LDL.LU R187, [R1+0x37c] ;  /* 0x00037c0001bb7983 */ /* 0x000ee20000300800 */
[----:B------:R-:W-:-:S02]  /*64e70*/  IMAD.MOV.U32 R244, RZ, RZ, R248 ;  /* 0x000000fffff47224 */ /* 0x000fc400078e00f8 */
[----:B------:R-:W-:Y:S02]  /*64e80*/  IMAD.MOV.U32 R245, RZ, RZ, R249 ;  /* 0x000000fffff57224 */ /* 0x000fe400078e00f9 */
[----:B------:R-:W-:Y:S02]  /*64e90*/  IMAD.MOV.U32 R246, RZ, RZ, R250 ;  /* 0x000000fffff67224 */ /* 0x000fe400078e00fa */
[----:B------:R-:W-:Y:S01]  /*64ea0*/  IMAD.MOV.U32 R247, RZ, RZ, R251 ;  /* 0x000000fffff77224 */ /* 0x000fe200078e00fb */
[C---:B--2---:R-:W-:Y:S01]  /*64eb0*/  HMMA.1688.F32.TF32 R156, R216.reuse, R6, R204 ;  /* 0x00000006d89c723c */ /* 0x044fe200000810cc */
[----:B------:R-:W2:Y:S04]  /*64ec0*/  LDL.LU R204, [R1] ;  /* 0x0000000001cc7983 */ /* 0x000ea80000300800 */
[----:B------:R-:W2:Y:S04]  /*64ed0*/  LDL.LU R205, [R1+0x4] ;  /* 0x0000040001cd7983 */ /* 0x000ea80000300800 */
[----:B------:R-:W2:Y:S04]  /*64ee0*/  LDL.LU R206, [R1+0x8] ;  /* 0x0000080001ce7983 */ /* 0x000ea80000300800 */
[----:B------:R-:W2:Y:S04]  /*64ef0*/  LDL.LU R207, [R1+0xc] ;  /* 0x00000c0001cf7983 */ /* 0x000ea80000300800 */
[----:B------:R-:W2:Y:S04]  /*64f00*/  LDL.LU R248, [R1+0x3f70] ;  /* 0x003f700001f87983 */ /* 0x000ea80000300800 */
[----:B------:R-:W2:Y:S04]  /*64f10*/  LDL.LU R249, [R1+0x3f6c] ;  /* 0x003f6c0001f97983 */ /* 0x000ea80000300800 */
[----:B------:R-:W2:Y:S04]  /*64f20*/  LDL.LU R250, [R1+0x3f68] ;  /* 0x003f680001fa7983 */ /* 0x000ea80000300800 */
[----:B------:R-:W2:Y:S04]  /*64f30*/  LDL.LU R251, [R1+0x3f64] ;  /* 0x003f640001fb7983 */ /* 0x000ea80000300800 */
[----:B----4-:R-:W1:Y:S04]  /*64f40*/  LDL.LU R68, [R1+0x700] ;  /* 0x0007000001447983 */ /* 0x010e680000300800 */
[----:B------:R-:W1:Y:S04]  /*64f50*/  LDL.LU R69, [R1+0x704] ;  /* 0x0007040001457983 */ /* 0x000e680000300800 */
[----:B------:R-:W1:Y:S04]  /*64f60*/  LDL.LU R70, [R1+0x708] ;  /* 0x0007080001467983 */ /* 0x000e680000300800 */
[----:B------:R-:W1:Y:S01]  /*64f70*/  LDL.LU R71, [R1+0x70c] ;  /* 0x00070c0001477983 */ /* 0x000e620000300800 */
[C---:B---3--:R-:W-:Y:S03]  /*64f80*/  HMMA.1688.F32.TF32 R164, R216.reuse, R14, R224 ;  /* 0x0000000ed8a4723c */ /* 0x048fe600000810e0 */
[----:B------:R-:W3:Y:S04]  /*64f90*/  LDL.LU R224, [R1+0x610] ;  /* 0x0006100001e07983 */ /* 0x000ee80000300800 */
[----:B------:R-:W3:Y:S04]  /*64fa0*/  LDL.LU R225, [R1+0x614] ;  /* 0x0006140001e17983 */ /* 0x000ee80000300800 */
[----:B------:R-:W3:Y:S04]  /*64fb0*/  LDL.LU R226, [R1+0x618] ;  /* 0x0006180001e27983 */ /* 0x000ee80000300800 */
[----:B------:R-:W3:Y:S01]  /*64fc0*/  LDL.LU R227, [R1+0x61c] ;  /* 0x00061c0001e37983 */ /* 0x000ee20000300800 */
[C---:B------:R-:W-:Y:S03]  /*64fd0*/  HMMA.1688.F32.TF32 R168, R216.reuse, R18, R228 ;  /* 0x00000012d8a8723c */ /* 0x040fe600000810e4 */
[----:B------:R-:W4:Y:S04]  /*64fe0*/  LDL.LU R228, [R1+0x5c0] ;  /* 0x0005c00001e47983 */ /* 0x000f280000300800 */
[----:B------:R-:W4:Y:S04]  /*64ff0*/  LDL.LU R229, [R1+0x5c4] ;  /* 0x0005c40001e57983 */ /* 0x000f280000300800 */
[----:B------:R-:W4:Y:S04]  /*65000*/  LDL.LU R230, [R1+0x5c8] ;  /* 0x0005c80001e67983 */ /* 0x000f280000300800 */
[----:B------:R-:W4:Y:S01]  /*65010*/  LDL.LU R231, [R1+0x5cc] ;  /* 0x0005cc0001e77983 */ /* 0x000f220000300800 */
[----:B------:R-:W-:Y:S03]  /*65020*/  HMMA.1688.F32.TF32 R172, R216, R22, R232 ;  /* 0x00000016d8ac723c */ /* 0x000fe600000810e8 */
[----:B------:R-:W2:Y:S04]  /*65030*/  LDL.LU R232, [R1+0x4e0] ;  /* 0x0004e00001e87983 */ /* 0x000ea80000300800 */
[----:B------:R-:W2:Y:S04]  /*65040*/  LDL.LU R233, [R1+0x4e4] ;  /* 0x0004e40001e97983 */ /* 0x000ea80000300800 */
[----:B------:R-:W2:Y:S04]  /*65050*/  LDL.LU R234, [R1+0x4e8] ;  /* 0x0004e80001ea7983 */ /* 0x000ea80000300800 */
[----:B------:R-:W2:Y:S01]  /*65060*/  LDL.LU R235, [R1+0x4ec] ;  /* 0x0004ec0001eb7983 */ /* 0x000ea20000300800 */
[C---:B-1----:R-:W-:Y:S11]  /*65070*/  HMMA.1688.F32.TF32 R220, R240.reuse, R6, R68 ;  /* 0x00000006f0dc723c */ /* 0x042ff60000081044 */
[----:B------:R-:W-:Y:S11]  /*65080*/  @!UPT UIADD3 URZ, URZ, URZ, URZ ;  /* 0x0000003f3f3ff290 */ /* 0x000ff6000fffe03f */
[----:B------:R-:W-:Y:S01]  /*65090*/  @!UPT UIADD3 URZ, URZ, URZ, URZ ;  /* 0x0000003f3f3ff290 */ /* 0x000fe2000fffe03f */
[----:B------:R-:W-:Y:S04]  /*650a0*/  STL [R1+0x3d78], R220 ;  /* 0x003d78dc01007387 */ /* 0x000fe80000100800 */
[----:B------:R-:W-:Y:S04]  /*650b0*/  STL [R1+0x3d74], R221 ;  /* 0x003d74dd01007387 */ /* 0x000fe80000100800 */
[----:B------:R-:W-:Y:S04]  /*650c0*/  STL [R1+0x3d70], R222 ;  /* 0x003d70de01007387 */ /* 0x000fe80000100800 */
[----:B------:R-:W-:Y:S01]  /*650d0*/  STL [R1+0x3d6c], R223 ;  /* 0x003d6cdf01007387 */ /* 0x000fe20000100800 */
[C---:B---3--:R-:W-:Y:S08]  /*650e0*/  HMMA.1688.F32.TF32 R224, R240.reuse, R10, R224 ;  /* 0x0000000af0e0723c */ /* 0x048ff000000810e0 */
[C---:B----4-:R-:W-:Y:S11]  /*650f0*/  HMMA.1688.F32.TF32 R228, R240.reuse, R14, R228 ;  /* 0x0000000ef0e4723c */ /* 0x050ff600000810e4 */
[----:B------:R-:W-:Y:S04]  /*65100*/  @!UPT UIADD3 URZ, URZ, URZ, URZ ;  /* 0x0000003f3f3ff290 */ /* 0x000fe8000fffe03f */
        /* <DEDUP_REMOVED lines=36> */
[C---:B--2---:R-:W-:Y:S03]  /*65350*/  HMMA.1688.F32.TF32 R232, R240.reuse, R18, R232 ;  /* 0x00000012f0e8723c */ /* 0x044fe600000810e8 */
        /* <DEDUP_REMOVED lines=8> */
[----:B------:R-:W-:Y:S04]  /*653e0*/  STL [R1+0x3da0], R232 ;  /* 0x003da0e801007387 */ /* 0x000fe80000100800 */
[----:B------:R-:W-:Y:S04]  /*653f0*/  STL [R1+0x3d9c], R233 ;  /* 0x003d9ce901007387 */ /* 0x000fe80000100800 */
[----:B------:R-:W-:Y:S04]  /*65400*/  STL [R1+0x3d98], R234 ;  /* 0x003d98ea01007387 */ /* 0x000fe80000100800 */
[----:B------:R-:W-:Y:S01]  /*65410*/  STL [R1+0x3d64], R235 ;  /* 0x003d64eb01007387 */ /* 0x000fe20000100800 */
[C---:B----4-:R-:W-:Y:S08]  /*65420*/  HMMA.1688.F32.TF32 R64, R240.reuse, R22, R100 ;  /* 0x00000016f040723c */ /* 0x050ff00000081064 */
[C---:B---3--:R-:W-:Y:S11]  /*65430*/  HMMA.1688.F32.TF32 R96, R240.reuse, R26, R96 ;  /* 0x0000001af060723c */ /* 0x048ff60000081060 */
[----:B------:R-:W-:Y:S04]  /*65440*/  @!UPT UIADD3 URZ, URZ, URZ, URZ ;  /* 0x0000003f3f3ff290 */ /* 0x000fe8000fffe03f */
[----:B------:R-:W-:Y:S04]  /*65450*/  STL [R1+0x3dac], R64 ;  /* 0x003dac4001007387 */ /* 0x000fe80000100800 */
[----:B------:R-:W-:Y:S04]  /*65460*/  STL [R1+0x3da8], R65 ;  /* 0x003da84101007387 */ /* 0x000fe80000100800 */
[----:B------:R-:W-:Y:S04]  /*65470*/  STL [R1+0x3da4], R66 ;  /* 0x003da44201007387 */ /* 0x000fe80000100800 */
[----:B------:R1:W-:Y:S02]  /*65480*/  STL [R1+0x3d60], R67 ;  /* 0x003d604301007387 */ /* 0x0003e40000100800 */
[C---:B-1----:R-:W-:Y:S02]  /*65490*/  HMMA.1688.F32.TF32 R64, R240.reuse, R30, R72 ;  /* 0x0000001ef040723c */ /* 0x042fe40000081048 */
[----:B------:R-:W3:Y:S04]  /*654a0*/  LDL.LU R72, [R1+0x1e0] ;  /* 0x0001e00001487983 */ /* 0x000ee80000300800 */
[----:B------:R-:W-:Y:S04]  /*654b0*/  STL.64 [R1], R96 ;  /* 0x0000006001007387 */ /* 0x000fe80000100a00 */
[----:B------:R-:W-:Y:S11]  /*654c0*/  STL.64 [R1+0x8], R98 ;  /* 0x0000086201007387 */ /* 0x000ff60000100a00 */
[----:B------:R-:W-:Y:S02]  /*654d0*/  @!UPT UIADD3 URZ, URZ, URZ, URZ ;  /* 0x0000003f3f3ff290 */ /* 0x000fe4000fffe03f */
[----:B------:R-:W-:Y:S04]  /*654e0*/  STL.64 [R1+0x20], R64 ;  /* 0x0000204001007387 */ /* 0x000fe80000100a00 */
[----:B------:R1:W-:Y:S04]  /*654f0*/  STL.64 [R1+0x28], R66 ;  /* 0x0000284201007387 */ /* 0x0003e80000100a00 */
[----:B------:R-:W3:Y:S04]  /*65500*/  LDL.LU R73, [R1+0x1e4] ;  /* 0x0001e40001497983 */ /* 0x000ee80000300800 */
[----:B------:R-:W3:Y:S04]  /*65510*/  LDL.LU R74, [R1+0x1e8] ;  /* 0x0001e800014a7983 */ /* 0x000ee80000300800 */
[----:B------:R-:W3:Y:S01]  /*65520*/  LDL.LU R75, [R1+0x1ec] ;  /* 0x0001ec00014b7983 */ /* 0x000ee20000300800 */
[C---:B-1----:R-:W-:Y:S03]  /*65530*/  HMMA.1688.F32.TF32 R64, R240.reuse, R34, R68 ;  /* 0x00000022f040723c */ /* 0x042fe60000081044 */
[----:B------:R-:W3:Y:S11]  /*65540*/  LDL.LU R68, [R1+0x1d0] ;  /* 0x0001d00001447983 */ /* 0x000ef60000300800 */
[----:B------:R-:W-:Y:S09]  /*65550*/  @!UPT UIADD3 URZ, URZ, URZ, URZ ;  /* 0x0000003f3f3ff290 */ /* 0x000ff2000fffe03f */
[----:B------:R-:W-:Y:S04]  /*65560*/  STL.64 [R1+0x30], R64 ;  /* 0x0000304001007387 */ /* 0x000fe80000100a00 */
[----:B------:R1:W-:Y:S04]  /*65570*/  STL.64 [R1+0x38], R66 ;  /* 0x0000384201007387 */ /* 0x0003e80000100a00 */
[----:B------:R-:W3:Y:S04]  /*65580*/  LDL.LU R69, [R1+0x1d4] ;  /* 0x0001d40001457983 */ /* 0x000ee80000300800 */
[----:B------:R-:W3:Y:S04]  /*65590*/  LDL.LU R70, [R1+0x1d8] ;  /* 0x0001d80001467983 */ /* 0x000ee80000300800 */
[----:B------:R-:W3:Y:S01]  /*655a0*/  LDL.LU R71, [R1+0x1dc] ;  /* 0x0001dc0001477983 */ /* 0x000ee20000300800 */
[C---:B-1----:R-:W-:Y:S08]  /*655b0*/  HMMA.1688.F32.TF32 R64, R240.reuse, R38, R92 ;  /* 0x00000026f040723c */ /* 0x042ff0000008105c */
[C---:B------:R-:W-:Y:S08]  /*655c0*/  HMMA.1688.F32.TF32 R84, R240.reuse, R46, R84 ;  /* 0x0000002ef054723c */ /* 0x040ff00000081054 */
[----:B------:R-:W-:Y:S07]  /*655d0*/  HMMA.1688.F32.TF32 R88, R240, R42, R88 ;  /* 0x0000002af058723c */ /* 0x000fee0000081058 */
[----:B------:R1:W-:Y:S04]  /*655e0*/  STL.64 [R1+0x40], R64 ;  /* 0x0000404001007387 */ /* 0x0003e80000100a00 */
[----:B------:R2:W-:Y:S05]  /*655f0*/  STL.64 [R1+0x48], R66 ;  /* 0x0000484201007387 */ /* 0x0005ea0000100a00 */
[----:B------:R-:W-:-:S02]  /*65600*/  IMAD.MOV.U32 R232, RZ, RZ, R87 ;  /* 0x000000ffffe87224 */ /* 0x000fc400078e0057 */
[----:B-1----:R-:W-:Y:S02]  /*65610*/  IMAD.MOV.U32 R65, RZ, RZ, R85 ;  /* 0x000000ffff417224 */ /* 0x002fe400078e0055 */
[----:B------:R-:W-:Y:S02]  /*65620*/  IMAD.MOV.U32 R64, RZ, RZ, R84 ;  /* 0x000000ffff407224 */ /* 0x000fe400078e0054 */
[----:B--2---:R-:W-:Y:S01]  /*65630*/  IMAD.MOV.U32 R66, RZ, RZ, R86 ;  /* 0x000000ffff427224 */ /* 0x004fe200078e0056 */
[----:B------:R-:W-:Y:S04]  /*65640*/  STL.64 [R1+0x4a0], R88 ;  /* 0x0004a05801007387 */ /* 0x000fe80000100a00 */
[----:B------:R-:W-:Y:S04]  /*65650*/  STL.64 [R1+0x4a8], R90 ;  /* 0x0004a85a01007387 */ /* 0x000fe80000100a00 */
[----:B------:R-:W-:Y:S01]  /*65660*/  STL [R1+0x3dbc], R232 ;  /* 0x003dbce801007387 */ /* 0x000fe20000100800 */
[C---:B------:R-:W-:Y:S03]  /*65670*/  HMMA.1688.F32.TF32 R76, R240.reuse, R54, R76 ;  /* 0x00000036f04c723c */ /* 0x040fe6000008104c */
[----:B------:R-:W-:Y:S04]  /*65680*/  STL [R1+0x3db8], R66 ;  /* 0x003db84201007387 */ /* 0x000fe80000100800 */
[----:B------:R-:W-:Y:S04]  /*65690*/  STL [R1+0x3db4], R65 ;  /* 0x003db44101007387 */ /* 0x000fe80000100800 */
[----:B------:R1:W-:Y:S02]  /*656a0*/  STL [R1+0x3db0], R64 ;  /* 0x003db04001007387 */ /* 0x0003e40000100800 */
[----:B-1----:R-:W-:Y:S11]  /*656b0*/  HMMA.1688.F32.TF32 R64, R240, R50, R80 ;  /* 0x00000032f040723c */ /* 0x002ff60000081050 */
[----:B------:R-:W-:Y:S11]  /*656c0*/  IMAD.MOV.U32 R232, RZ, RZ, R76 ;  /* 0x000000ffffe87224 */ /* 0x000ff600078e004c */
[----:B------:R-:W-:Y:S01]  /*656d0*/  @!UPT UIADD3 URZ, URZ, URZ, URZ ;  /* 0x0000003f3f3ff290 */ /* 0x000fe2000fffe03f */
[----:B------:R1:W-:Y:S04]  /*656e0*/  STL.64 [R1+0x480], R64 ;  /* 0x0004804001007387 */ /* 0x0003e80000100a00 */
[----:B------:R2:W-:Y:S04]  /*656f0*/  STL.64 [R1+0x488], R66 ;  /* 0x0004884201007387 */ /* 0x0005e80000100a00 */
[----:B------:R-:W4:Y:S01]  /*65700*/  LDL.LU R84, [R1+0x140] ;  /* 0x0001400001547983 */ /* 0x000f220000300800 */
[----:B-1----:R-:W-:-:S03]  /*65710*/  IMAD.MOV.U32 R64, RZ, RZ, R79 ;  /* 0x000000ffff407224 */ /* 0x002fc600078e004f */
[----:B------:R-:W4:Y:S01]  /*65720*/  LDL.LU R85, [R1+0x144] ;  /* 0x0001440001557983 */ /* 0x000f220000300800 */
[----:B------:R-:W-:Y:S02]  /*65730*/  IMAD.MOV.U32 R65, RZ, RZ, R78 ;  /* 0x000000ffff417224 */ /* 0x000fe400078e004e */
[----:B--2---:R-:W-:Y:S01]  /*65740*/  IMAD.MOV.U32 R66, RZ, RZ, R77 ;  /* 0x000000ffff427224 */ /* 0x004fe200078e004d */
[----:B------:R-:W4:Y:S04]  /*65750*/  LDL.LU R86, [R1+0x148] ;  /* 0x0001480001567983 */ /* 0x000f280000300800 */
[----:B------:R-:W4:Y:S04]  /*65760*/  LDL.LU R87, [R1+0x14c] ;  /* 0x00014c0001577983 */ /* 0x000f280000300800 */
[----:B------:R-:W-:Y:S04]  /*65770*/  STL [R1+0x3dcc], R64 ;  /* 0x003dcc4001007387 */ /* 0x000fe80000100800 */
[----:B------:R-:W-:Y:S04]  /*65780*/  STL [R1+0x3dc8], R65 ;  /* 0x003dc84101007387 */ /* 0x000fe80000100800 */
[----:B------:R-:W-:Y:S04]  /*65790*/  STL [R1+0x3dc4], R232 ;  /* 0x003dc4e801007387 */ /* 0x000fe80000100800 */
[----:B------:R3:W-:Y:S04]  /*657a0*/  STL [R1+0x3dc0], R66 ;  /* 0x003dc04201007387 */ /* 0x0007e80000100800 */
[----:B------:R-:W2:Y:S01]  /*657b0*/  LDL.LU R80, [R1+0x7f0] ;  /* 0x0007f00001507983 */ /* 0x000ea20000300800 */
[C---:B---3--:R-:W-:Y:S11]  /*657c0*/  HMMA.1688.F32.TF32 R64, R240.reuse, R58, R72 ;  /* 0x0000003af040723c */ /* 0x048ff60000081048 */
[----:B------:R-:W-:Y:S11]  /*657d0*/  @!UPT UIADD3 URZ, URZ, URZ, URZ ;  /* 0x0000003f3f3ff290 */ /* 0x000ff6000fffe03f */
[----:B------:R-:W-:Y:S01]  /*657e0*/  @!UPT UIADD3 URZ, URZ, URZ, URZ ;  /* 0x0000003f3f3ff290 */ /* 0x000fe2000fffe03f */
[----:B------:R-:W-:Y:S04]  /*657f0*/  STL.64 [R1+0x460], R64 ;  /* 0x0004604001007387 */ /* 0x000fe80000100a00 */
[----:B------:R1:W-:Y:S04]  /*65800*/  STL.64 [R1+0x468], R66 ;  /* 0x0004684201007387 */ /* 0x0003e80000100a00 */
[----:B------:R-:W2:Y:S04]  /*65810*/  LDL.LU R81, [R1+0x7f4] ;  /* 0x0007f40001517983 */ /* 0x000ea80000300800 */
[----:B------:R-:W2:Y:S04]  /*65820*/  LDL.LU R82, [R1+0x7f8] ;  /* 0x0007f80001527983 */ /* 0x000ea80000300800 */
[----:B------:R-:W2:Y:S01]  /*65830*/  LDL.LU R83, [R1+0x7fc] ;  /* 0x0007fc0001537983 */ /* 0x000ea20000300800 */
[----:B-1----:R-:W-:Y:S03]  /*65840*/  HMMA.1688.F32.TF32 R64, R240, R62, R68 ;  /* 0x0000003ef040723c */ /* 0x002fe60000081044 */
        /* <DEDUP_REMOVED lines=22> */
[----:B------:R-:W-:Y:S08]  /*659b0*/  HMMA.1688.F32.TF32 R212, R216, R62, R212 ;  /* 0x0000003ed8d4723c */ /* 0x000ff000000810d4 */
[----:B----4-:R-:W-:Y:S01]  /*659c0*/  HMMA.1688.F32.TF32 R84, R240, R238, R84 ;  /* 0x000000eef054723c */ /* 0x010fe20000081054 */
[----:B------:R-:W-:Y:S01]  /*659d0*/  IMAD.MOV.U32 R229, RZ, RZ, R67 ;  /* 0x000000ffffe57224 */ /* 0x000fe200078e0043 */
[----:B------:R-:W-:Y:S01]  /*659e0*/  LDS R240, [R0+0xc3180] ;  /* 0x0c31800000f07984 */ /* 0x000fe20000000800 */
[----:B------:R-:W-:-:S02]  /*659f0*/  IMAD.MOV.U32 R228, RZ, RZ, R66 ;  /* 0x000000ffffe47224 */ /* 0x000fc400078e0042 */
[----:B------:R-:W-:Y:S01]  /*65a00*/  IMAD.MOV.U32 R234, RZ, RZ, R65 ;  /* 0x000000ffffea7224 */ /* 0x000fe200078e0041 */
[----:B------:R-:W-:Y:S02]  /*65a10*/  LDS R248, [R3+0xc3180] ;  /* 0x0c31800003f87984 */ /* 0x000fe40000000800 */
[----:B------:R-:W-:Y:S02]  /*65a20*/  HMMA.1688.F32.TF32 R216, R216, R238, R244 ;  /* 0x000000eed8d8723c */ /* 0x000fe400000810f4 */
[----:B------:R-:W-:Y:S04]  /*65a30*/  LDS R244, [R3+0xc3100] ;  /* 0x0c31000003f47984 */ /* 0x000fe80000000800 */
[----:B------:R-:W-:Y:S04]  /*65a40*/  LDS R246, [R3+0xc3900] ;  /* 0x0c39000003f67984 */ /* 0x000fe80000000800 */
[----:B------:R-:W-:Y:S04]  /*65a50*/  LDS R245, [R252+0xc3100] ;  /* 0x0c310000fcf57984 */ /* 0x000fe80000000800 */
[----:B------:R-:W2:Y:S01]  /*65a60*/  LDS R247, [R252+0xc3900] ;  /* 0x0c390000fcf77984 */ /* 0x000ea20000000800 */
[----:B------:R-:W-:-:S02]  /*65a70*/  IMAD.MOV.U32 R233, RZ, RZ, R64 ;  /* 0x000000ffffe97224 */ /* 0x000fc400078e0040 */
[----:B------:R-:W-:Y:S01]  /*65a80*/  IMAD.MOV.U32 R66, RZ, RZ, R87 ;  /* 0x000000ffff427224 */ /* 0x000fe200078e0057 */
[----:B------:R-:W-:Y:S01]  /*65a90*/  STL [R1+0x3ddc], R229 ;  /* 0x003ddce501007387 */ /* 0x000fe20000100800 */
[----:B------:R-:W-:Y:S02]  /*65aa0*/  IMAD.MOV.U32 R232, RZ, RZ, R86 ;  /* 0x000000ffffe87224 */ /* 0x000fe400078e0056 */
[----:B------:R-:W-:Y:S01]  /*65ab0*/  IMAD.MOV.U32 R64, RZ, RZ, R84 ;  /* 0x000000ffff407224 */ /* 0x000fe200078e0054 */
[----:B------:R-:W-:Y:S01]  /*65ac0*/  STL [R1+0x3dd8], R228 ;  /* 0x003dd8e401007387 */ /* 0x000fe20000100800 */
[----:B------:R-:W-:-:S03]  /*65ad0*/  IMAD.MOV.U32 R65, RZ, RZ, R85 ;  /* 0x000000ffff417224 */ /* 0x000fc600078e0055 */
[----:B------:R-:W-:Y:S04]  /*65ae0*/  STL [R1+0x3dd4], R234 ;  /* 0x003dd4ea01007387 */ /* 0x000fe80000100800 */
[----:B------:R-:W-:Y:S04]  /*65af0*/  STL [R1+0x3dd0], R233 ;  /* 0x003dd0e901007387 */ /* 0x000fe80000100800 */
[----:B------:R-:W-:Y:S04]  /*65b00*/  STL [R1+0x3dec], R66 ;  /* 0x003dec4201007387 */ /* 0x000fe80000100800 */
[----:B------:R-:W-:Y:S04]  /*65b10*/  STL [R1+0x3de8], R232 ;  /* 0x003de8e801007387 */ /* 0x000fe80000100800 */
[----:B------:R-:W-:Y:S04]  /*65b20*/  STL [R1+0x3de4], R64 ;  /* 0x003de44001007387 */ /* 0x000fe80000100800 */
[----:B------:R3:W-:Y:S04]  /*65b30*/  STL [R1+0x3de0], R65 ;  /* 0x003de04101007387 */ /* 0x0007e80000100800 */
[----:B------:R-:W-:Y:S04]  /*65b40*/  LDS R242, [R0+0xc3980] ;  /* 0x0c39800000f27984 */ /* 0x000fe80000000800 */
[----:B------:R-:W-:Y:S04]  /*65b50*/  LDS R241, [R2+0xc3180] ;  /* 0x0c31800002f17984 */ /* 0x000fe80000000800 */
[----:B------:R-:W1:Y:S04]  /*65b60*/  LDS R243, [R2+0xc3980] ;  /* 0x0c39800002f37984 */ /* 0x000e680000000800 */
[----:B------:R-:W-:Y:S04]  /*65b70*/  LDS R250, [R3+0xc3980] ;  /* 0x0c39800003fa7984 */ /* 0x000fe80000000800 */
[----:B------:R-:W-:Y:S04]  /*65b80*/  LDS R249, [R252+0xc3180] ;  /* 0x0c318000fcf97984 */ /* 0x000fe80000000800 */
[----:B------:R-:W4:Y:S01]  /*65b90*/  LDS R251, [R252+0xc3980] ;  /* 0x0c398000fcfb7984 */ /* 0x000f220000000800 */
[C---:B--2---:R-:W-:Y:S11]  /*65ba0*/  HMMA.1688.F32.TF32 R80, R244.reuse, R6, R80 ;  /* 0x00000006f450723c */ /* 0x044ff60000081050 */
[----:B------:R-:W-:Y:S11]  /*65bb0*/  @!UPT UIADD3 URZ, URZ, URZ, URZ ;  /* 0x0000003f3f3ff290 */ /* 0x000ff6000fffe03f */
[----:B------:R-:W-:Y:S02]  /*65bc0*/  @!UPT UIADD3 URZ, URZ, URZ, URZ ;  /* 0x0000003f3f3ff290 */ /* 0x000fe4000fffe03f */
[----:B------:R-:W-:Y:S02]  /*65bd0*/  IMAD.MOV.U32 R227, RZ, RZ, R80 ;  /* 0x000000ffffe37224 */ /* 0x000fe400078e0050 */
[----:B------:R-:W-:Y:S01]  /*65be0*/  IMAD.MOV.U32 R220, RZ, RZ, R81 ;  /* 0x000000ffffdc7224 */ /* 0x000fe200078e0051 */
[----:B---3--:R-:W-:Y:S01]  /*65bf0*/  HMMA.1688.F32.TF32 R64, R244, R10, R76 ;  /* 0x0000000af440723c */ /* 0x008fe2000008104c */
[----:B------:R-:W2:Y:S04]  /*65c00*/  LDL.LU R76, [R1+0x600] ;  /* 0x00060000014c7983 */ /* 0x000ea80000300800 */
[----:B------:R-:W2:Y:S01]  /*65c10*/  LDL.LU R77, [R1+0x604] ;  /* 0x00060400014d7983 */ /* 0x000ea20000300800 */
[----:B------:R-:W-:-:S03]  /*65c20*/  IMAD.MOV.U32 R221, RZ, RZ, R82 ;  /* 0x000000ffffdd7224 */ /* 0x000fc600078e0052 */
[----:B------:R-:W2:Y:S01]  /*65c30*/  LDL.LU R78, [R1+0x608] ;  /* 0x00060800014e7983 */ /* 0x000ea20000300800 */
[----:B------:R-:W-:-:S03]  /*65c40*/  IMAD.MOV.U32 R222, RZ, RZ, R83 ;  /* 0x000000ffffde7224 */ /* 0x000fc600078e0053 */
[----:B------:R-:W2:Y:S04]  /*65c50*/  LDL.LU R79, [R1+0x60c] ;  /* 0x00060c00014f7983 */ /* 0x000ea80000300800 */
[----:B------:R-:W3:Y:S04]  /*65c60*/  LDL.LU R80, [R1+0x690] ;  /* 0x0006900001507983 */ /* 0x000ee80000300800 */
[----:B------:R-:W3:Y:S04]  /*65c70*/  LDL.LU R81, [R1+0x694] ;  /* 0x0006940001517983 */ /* 0x000ee80000300800 */
[----:B------:R-:W3:Y:S04]  /*65c80*/  LDL.LU R82, [R1+0x698] ;  /* 0x0006980001527983 */ /* 0x000ee80000300800 */
[----:B------:R-:W3:Y:S04]  /*65c90*/  LDL.LU R83, [R1+0x69c] ;  /* 0x00069c0001537983 */ /* 0x000ee80000300800 */
[----:B------:R-:W2:Y:S04]  /*65ca0*/  LDL.LU R84, [R1+0x740] ;  /* 0x0007400001547983 */ /* 0x000ea80000300800 */
[----:B------:R-:W2:Y:S04]  /*65cb0*/  LDL.LU R85, [R1+0x744] ;  /* 0x0007440001557983 */ /* 0x000ea80000300800 */
[----:B------:R-:W2:Y:S04]  /*65cc0*/  LDL.LU R86, [R1+0x748] ;  /* 0x0007480001567983 */ /* 0x000ea80000300800 */
[----:B------:R-:W2:Y:S01]  /*65cd0*/  LDL.LU R87, [R1+0x74c] ;  /* 0x00074c0001577983 */ /* 0x000ea20000300800 */
[C---:B------:R-:W-:Y:S03]  /*65ce0*/  HMMA.1688.F32.TF32 R72, R244.reuse, R14, R72 ;  /* 0x0000000ef448723c */ /* 0x040fe60000081048 */
        /* <DEDUP_REMOVED lines=24> */
[----:B------:R-:W2:Y:S01]  /*65e70*/  LDL.LU R123, [R1+0x24c] ;  /* 0x00024c00017b7983 */ /* 0x000ea20000300800 */
[----:B------:R-:W-:-:S03]  /*65e80*/  IMAD.MOV.U32 R230, RZ, RZ, R72 ;  /* 0x000000ffffe67224 */ /* 0x000fc600078e0048 */
        /* <DEDUP_REMOVED lines=39> */
[----:B------:R-:W1:Y:S04]  /*66100*/  LDL.LU R100, [R1+0x890] ;  /* 0x0008900001647983 */ /* 0x000e680000300800 */
[----:B------:R-:W1:Y:S04]  /*66110*/  LDL.LU R101, [R1+0x894] ;  /* 0x0008940001657983 */ /* 0x000e680000300800 */
[----:B------:R-:W1:Y:S04]  /*66120*/  LDL.LU R102, [R1+0x898] ;  /* 0x0008980001667983 */ /* 0x000e680000300800 */
[----:B------:R-:W1:Y:S04]  /*66130*/  LDL.LU R103, [R1+0x89c] ;  /* 0x00089c0001677983 */ /* 0x000e680000300800 */
[----:B------:R-:W4:Y:S04]  /*66140*/  LDL.LU R92, [R1+0x810] ;  /* 0x00081000015c7983 */ /* 0x000f280000300800 */
[----:B------:R-:W4:Y:S04]  /*66150*/  LDL.LU R93, [R1+0x814] ;  /* 0x00081400015d7983 */ /* 0x000f280000300800 */
[----:B------:R-:W4:Y:S04]  /*66160*/  LDL.LU R94, [R1+0x818] ;  /* 0x00081800015e7983 */ /* 0x000f280000300800 */
[----:B------:R-:W4:Y:S01]  /*66170*/  LDL.LU R95, [R1+0x81c] ;  /* 0x00081c00015f7983 */ /* 0x000f220000300800 */
[----:B------:R-:W-:-:S02]  /*66180*/  IMAD.MOV.U32 R235, RZ, RZ, R66 ;  /* 0x000000ffffeb7224 */ /* 0x000fc400078e0042 */
[----:B------:R-:W-:Y:S02]  /*66190*/  IMAD.MOV.U32 R223, RZ, RZ, R64 ;  /* 0x000000ffffdf7224 */ /* 0x000fe400078e0040 */
[----:B------:R-:W-:Y:S01]  /*661a0*/  IMAD.MOV.U32 R231, RZ, RZ, R65 ;  /* 0x000000ffffe77224 */ /* 0x000fe200078e0041 */
[C---:B--2---:R-:W-:Y:S08]  /*661b0*/  HMMA.1688.F32.TF32 R72, R244.reuse, R22, R72 ;  /* 0x00000016f448723c */ /* 0x044ff00000081048 */
[C---:B---3--:R-:W-:Y:S11]  /*661c0*/  HMMA.1688.F32.TF32 R68, R244.reuse, R26, R68 ;  /* 0x0000001af444723c */ /* 0x048ff60000081044 */
[----:B------:R-:W-:Y:S05]  /*661d0*/  @!UPT UIADD3 URZ, URZ, URZ, URZ ;  /* 0x0000003f3f3ff290 */ /* 0x000fea000fffe03f */
[----:B------:R-:W-:Y:S02]  /*661e0*/  IMAD.MOV.U32 R66, RZ, RZ, R72 ;  /* 0x000000ffff427224 */ /* 0x000fe400078e0048 */
[----:B------:R-:W2:Y:S01]  /*661f0*/  LDL.LU R72, [R1+0x5b0] ;  /* 0x0005b00001487983 */ /* 0x000ea20000300800 */
[----:B------:R-:W-:Y:S02]  /*66200*/  IMAD.MOV.U32 R232, RZ, RZ, R73 ;  /* 0x000000ffffe87224 */ /* 0x000fe400078e0049 */
[----:B------:R-:W-:Y:S02]  /*66210*/  IMAD.MOV.U32 R64, RZ, RZ, R74 ;  /* 0x000000ffff407224 */ /* 0x000fe400078e004a */
[----:B------:R-:W-:Y:S01]  /*66220*/  IMAD.MOV.U32 R65, RZ, RZ, R75 ;  /* 0x000000ffff417224 */ /* 0x000fe200078e004b */
[----:B------:R3:W-:Y:S04]  /*66230*/  STL.64 [R1+0x570], R68 ;  /* 0x0005704401007387 */ /* 0x0007e80000100a00 */
[----:B------:R3:W-:Y:S04]  /*66240*/  STL.64 [R1+0x578], R70 ;  /* 0x0005784601007387 */ /* 0x0007e80000100a00 */
[----:B------:R-:W2:Y:S04]  /*66250*/  LDL.LU R73, [R1+0x5b4] ;  /* 0x0005b40001497983 */ /* 0x000ea80000300800 */
[----:B------:R-:W2:Y:S04]  /*66260*/  LDL.LU R74, [R1+0x5b8] ;  /* 0x0005b800014a7983 */ /* 0x000ea80000300800 */
[----:B------:R-:W2:Y:S01]  /*66270*/  LDL.LU R75, [R1+0x5bc] ;  /* 0x0005bc00014b7983 */ /* 0x000ea20000300800 */
[C---:B----4-:R-:W-:Y:S03]  /*66280*/  HMMA.1688.F32.TF32 R136, R244.reuse, R34, R136 ;  /* 0x00000022f488723c */ /* 0x050fe60000081088 */
[----:B---3--:R-:W3:Y:S04]  /*66290*/  LDL.LU R68, [R1+0x560] ;  /* 0x0005600001447983 */ /* 0x008ee80000300800 */
[----:B------:R-:W3:Y:S01]  /*662a0*/  LDL.LU R69, [R1+0x564] ;  /* 0x0005640001457983 */ /* 0x000ee20000300800 */
[C---:B------:R-:W-:Y:S03]  /*662b0*/  HMMA.1688.F32.TF32 R140, R244.reuse, R30, R140 ;  /* 0x0000001ef48c723c */ /* 0x040fe6000008108c */
        /* <DEDUP_REMOVED lines=8> */
[C---:B------:R-:W-:Y:S01]  /*66340*/  HMMA.1688.F32.TF32 R108, R244.reuse, R62, R108 ;  /* 0x0000003ef46c723c */ /* 0x040fe2000008106c */
[----:B------:R-:W-:Y:S07]  /*66350*/  STL.64 [R1+0x5a0], R140 ;  /* 0x0005a08c01007387 */ /* 0x000fee0000100a00 */
[----:B------:R-:W-:Y:S01]  /*66360*/  HMMA.1688.F32.TF32 R244, R244, R238, R104 ;  /* 0x000000eef4f4723c */ /* 0x000fe20000081068 */
[----:B------:R-:W-:Y:S04]  /*66370*/  STL.64 [R1+0x5a8], R142 ;  /* 0x0005a88e01007387 */ /* 0x000fe80000100a00 */
[----:B------:R-:W-:Y:S03]  /*66380*/  STL.64 [R1+0x5d0], R136 ;  /* 0x0005d08801007387 */ /* 0x000fe60000100a00 */
[C---:B-1----:R-:W-:Y:S01]  /*66390*/  HMMA.1688.F32.TF32 R100, R240.reuse, R6, R100 ;  /* 0x00000006f064723c */ /* 0x042fe20000081064 */
[----:B------:R-:W-:Y:S04]  /*663a0*/  STL.64 [R1+0x5d8], R138 ;  /* 0x0005d88a01007387 */ /* 0x000fe80000100a00 */
[----:B------:R-:W-:Y:S03]  /*663b0*/  STL.64 [R1+0x640], R132 ;  /* 0x0006408401007387 */ /* 0x000fe60000100a00 */
[C---:B------:R-:W-:Y:S01]  /*663c0*/  HMMA.1688.F32.TF32 R96, R240.reuse, R10, R96 ;  /* 0x0000000af060723c */ /* 0x040fe20000081060 */
[----:B------:R-:W-:Y:S04]  /*663d0*/  STL.64 [R1+0x648], R134 ;  /* 0x0006488601007387 */ /* 0x000fe80000100a00 */
[----:B------:R-:W-:Y:S03]  /*663e0*/  STL.64 [R1+0x630], R128 ;  /* 0x0006308001007387 */ /* 0x000fe60000100a00 */
[C---:B------:R-:W-:Y:S01]  /*663f0*/  HMMA.1688.F32.TF32 R92, R240.reuse, R14, R92 ;  /* 0x0000000ef05c723c */ /* 0x040fe2000008105c */
[----:B------:R-:W-:Y:S04]  /*66400*/  STL.64 [R1+0x638], R130 ;  /* 0x0006388201007387 */ /* 0x000fe80000100a00 */
[----:B------:R-:W-:Y:S03]  /*66410*/  STL.64 [R1+0x620], R124 ;  /* 0x0006207c01007387 */ /* 0x000fe60000100a00 */
[C---:B------:R-:W-:Y:S01]  /*66420*/  HMMA.1688.F32.TF32 R88, R240.reuse, R18, R88 ;  /* 0x00000012f058723c */ /* 0x040fe20000081058 */
[----:B------:R-:W-:Y:S07]  /*66430*/  STL.64 [R1+0x628], R126 ;  /* 0x0006287e01007387 */ /* 0x000fee0000100a00 */
[C---:B------:R-:W-:Y:S01]  /*66440*/  HMMA.1688.F32.TF32 R76, R240.reuse, R30, R76 ;  /* 0x0000001ef04c723c */ /* 0x040fe2000008104c */
[----:B------:R-:W-:Y:S07]  /*66450*/  STL.64 [R1+0x610], R120 ;  /* 0x0006107801007387 */ /* 0x000fee0000100a00 */
[C---:B------:R-:W-:Y:S01]  /*66460*/  HMMA.1688.F32.TF32 R84, R240.reuse, R22, R84 ;  /* 0x00000016f054723c */ /* 0x040fe20000081054 */
[----:B------:R-:W-:Y:S04]  /*66470*/  STL.64 [R1+0x618], R122 ;  /* 0x0006187a01007387 */ /* 0x000fe80000100a00 */
[----:B------:R-:W-:Y:S03]  /*66480*/  STL.64 [R1+0x680], R116 ;  /* 0x0006807401007387 */ /* 0x000fe60000100a00 */
[----:B------:R-:W-:Y:S01]  /*66490*/  HMMA.1688.F32.TF32 R80, R240, R26, R80 ;  /* 0x0000001af050723c */ /* 0x000fe20000081050 */
[----:B------:R-:W-:Y:S04]  /*664a0*/  STL.64 [R1+0x688], R118 ;  /* 0x0006887601007387 */ /* 0x000fe80000100a00 */
[----:B------:R-:W-:Y:S04]  /*664b0*/  STL.64 [R1+0x670], R112 ;  /* 0x0006707001007387 */ /* 0x000fe80000100a00 */
[----:B------:R-:W-:Y:S04]  /*664c0*/  STL.64 [R1+0x678], R114 ;  /* 0x0006787201007387 */ /* 0x000fe80000100a00 */
[----:B------:R-:W-:Y:S04]  /*664d0*/  STL [R1+0x3d3c], R244 ;  /* 0x003d3cf401007387 */ /* 0x000fe80000100800 */
[----:B------:R-:W-:Y:S04]  /*664e0*/  STL.64 [R1+0x660], R108 ;  /* 0x0006606c01007387 */ /* 0x000fe80000100a00 */
[----:B------:R-:W-:Y:S04]  /*664f0*/  STL.64 [R1+0x668], R110 ;  /* 0x0006686e01007387 */ /* 0x000fe80000100a00 */
[----:B------:R-:W-:Y:S04]  /*66500*/  STL [R1+0x3d38], R245 ;  /* 0x003d38f501007387 */ /* 0x000fe80000100800 */
[----:B------:R-:W-:Y:S04]  /*66510*/  STL [R1+0x3d34], R246 ;  /* 0x003d34f601007387 */ /* 0x000fe80000100800 */
[----:B------:R1:W-:Y:S04]  /*66520*/  STL [R1+0x3d30], R247 ;  /* 0x003d30f701007387 */ /* 0x0003e80000100800 */
[----:B------:R-:W-:Y:S04]  /*66530*/  STL.64 [R1+0x6b0], R100 ;  /* 0x0006b06401007387 */ /* 0x000fe80000100a00 */
[----:B------:R-:W-:Y:S04]  /*66540*/  STL.64 [R1+0x6b8], R102 ;  /* 0x0006b86601007387 */ /* 0x000fe80000100a00 */
[----:B------:R-:W-:Y:S04]  /*66550*/  STL.64 [R1+0x6d0], R96 ;  /* 0x0006d06001007387 */ /* 0x000fe80000100a00 */
[----:B------:R-:W-:Y:S01]  /*66560*/  STL.64 [R1+0x6d8], R98 ;  /* 0x0006d86201007387 */ /* 0x000fe20000100a00 */
[----:B-1----:R-:W-:-:S03]  /*66570*/  IMAD.MOV.U32 R247, RZ, RZ, R79 ;  /* 0x000000fffff77224 */ /* 0x002fc600078e004f */
[----:B------:R-:W-:Y:S01]  /*66580*/  STL.64 [R1+0x6f0], R92 ;  /* 0x0006f05c01007387 */ /* 0x000fe20000100a00 */
[----:B------:R-:W-:-:S03]  /*66590*/  IMAD.MOV.U32 R246, RZ, RZ, R78 ;  /* 0x000000fffff67224 */ /* 0x000fc600078e004e */
[----:B------:R-:W-:Y:S01]  /*665a0*/  STL.64 [R1+0x6f8], R94 ;  /* 0x0006f85e01007387 */ /* 0x000fe20000100a00 */
[----:B------:R-:W-:-:S03]  /*665b0*/  IMAD.MOV.U32 R245, RZ, RZ, R77 ;  /* 0x000000fffff57224 */ /* 0x000fc600078e004d */
[----:B------:R-:W-:Y:S01]  /*665c0*/  STL.64 [R1+0x720], R88 ;  /* 0x0007205801007387 */ /* 0x000fe20000100a00 */
[----:B------:R-:W-:-:S03]  /*665d0*/  IMAD.MOV.U32 R244, RZ, RZ, R76 ;  /* 0x000000fffff47224 */ /* 0x000fc600078e004c */
[----:B------:R-:W-:Y:S04]  /*665e0*/  STL.64 [R1+0x728], R90 ;  /* 0x0007285a01007387 */ /* 0x000fe80000100a00 */
[----:B------:R-:W-:Y:S04]  /*665f0*/  STL.64 [R1+0x740], R84 ;  /* 0x0007405401007387 */ /* 0x000fe80000100a00 */
[----:B------:R-:W-:Y:S04]  /*66600*/  STL.64 [R1+0x748], R86 ;  /* 0x0007485601007387 */ /* 0x000fe80000100a00 */
[----:B------:R1:W-:Y:S04]  /*66610*/  STL.64 [R1+0x8a0], R80 ;  /* 0x0008a05001007387 */ /* 0x0003e80000100a00 */
[----:B------:R-:W-:Y:S04]  /*66620*/  STL.64 [R1+0x8a8], R82 ;  /* 0x0008a85201007387 */ /* 0x000fe80000100a00 */
[----:B------:R-:W-:Y:S04]  /*66630*/  STL [R1+0x3d4c], R247 ;  /* 0x003d4cf701007387 */ /* 0x000fe80000100800 */
[----:B------:R-:W-:Y:S01]  /*66640*/  STL [R1+0x3d48], R246 ;  /* 0x003d48f601007387 */ /* 0x000fe20000100800 */
[----:B------:R-:W-:-:S03]  /*66650*/  IMAD.MOV.U32 R76, RZ, RZ, R48 ;  /* 0x000000ffff4c7224 */ /* 0x000fc600078e0030 */
[----:B------:R-:W-:Y:S01]  /*66660*/  STL [R1+0x3d44], R245 ;  /* 0x003d44f501007387 */ /* 0x000fe20000100800 */
[----:B------:R-:W-:-:S03]  /*66670*/  IMAD.MOV.U32 R77, RZ, RZ, R49 ;  /* 0x000000ffff4d7224 */ /* 0x000fc600078e0031 */
[----:B------:R4:W-:Y:S01]  /*66680*/  STL [R1+0x3d40], R244 ;  /* 0x003d40f401007387 */ /* 0x0009e20000100800 */
[----:B-1----:R-:W-:Y:S02]  /*66690*/  IMAD.MOV.U32 R80, RZ, RZ, R37 ;  /* 0x000000ffff507224 */ /* 0x002fe400078e0025 */
[----:B------:R-:W-:Y:S01]  /*666a0*/  IMAD.MOV.U32 R81, RZ, RZ, R5 ;  /* 0x000000ffff517224 */ /* 0x000fe200078e0005 */
[----:B--2---:R-:W-:Y:S11]  /*666b0*/  HMMA.1688.F32.TF32 R72, R240, R34, R72 ;  /* 0x00000022f048723c */ /* 0x004ff60000081048 */
[----:B------:R-:W-:Y:S11]  /*666c0*/  @!UPT UIADD3 URZ, URZ, URZ, URZ ;  /* 0x0000003f3f3ff290 */ /* 0x000ff6000fffe03f */
[----:B------:R-:W-:Y:S01]  /*666d0*/  @!UPT UIADD3 URZ, URZ, URZ, URZ ;  /* 0x0000003f3f3ff290 */ /* 0x000fe2000fffe03f */
[----:B------:R-:W-:Y:S04]  /*666e0*/  STL.64 [R1+0x880], R72 ;  /* 0x0008804801007387 */ /* 0x000fe80000100a00 */
[----:B------:R-:W-:Y:S04]  /*666f0*/  STL.64 [R1+0x888], R74 ;  /* 0x0008884a01007387 */ /* 0x000fe80000100a00 */
        /* <DEDUP_REMOVED lines=60> */
[----:B------:R-:W-:Y:S03]  /*66ac0*/  HMMA.1688.F32.TF32 R68, R240, R38, R68 ;  /* 0x00000026f044723c */ /* 0x000fe60000081044 */
[----:B------:R-:W3:Y:S04]  /*66ad0*/  LDL.LU R116, [R1+0x8d0] ;  /* 0x0008d00001747983 */ /* 0x000ee80000300800 */
[----:B------:R-:W3:Y:S04]  /*66ae0*/  LDL.LU R117, [R1+0x8d4] ;  /* 0x0008d40001757983 */ /* 0x000ee80000300800 */
[----:B------:R-:W3:Y:S04]  /*66af0*/  LDL.LU R118, [R1+0x8d8] ;  /* 0x0008d80001767983 */ /* 0x000ee80000300800 */
[----:B------:R-:W3:Y:S04]  /*66b00*/  LDL.LU R119, [R1+0x8dc] ;  /* 0x0008dc0001777983 */ /* 0x000ee80000300800 */
[----:B------:R-:W3:Y:S04]  /*66b10*/  LDL.LU R100, [R1+0x6a0] ;  /* 0x0006a00001647983 */ /* 0x000ee80000300800 */
[----:B------:R-:W3:Y:S01]  /*66b20*/  LDL.LU R101, [R1+0x6a4] ;  /* 0x0006a40001657983 */ /* 0x000ee20000300800 */
[----:B----4-:R-:W-:-:S03]  /*66b30*/  IMAD.MOV.U32 R244, RZ, RZ, R71 ;  /* 0x000000fffff47224 */ /* 0x010fc600078e0047 */
[----:B------:R-:W4:Y:S01]  /*66b40*/  LDL.LU R102, [R1+0x6a8] ;  /* 0x0006a80001667983 */ /* 0x000f220000300800 */
[----:B------:R-:W-:-:S03]  /*66b50*/  IMAD.MOV.U32 R245, RZ, RZ, R70 ;  /* 0x000000fffff57224 */ /* 0x000fc600078e0046 */
[----:B------:R-:W4:Y:S01]  /*66b60*/  LDL.LU R103, [R1+0x6ac] ;  /* 0x0006ac0001677983 */ /* 0x000f220000300800 */
[----:B------:R-:W-:-:S03]  /*66b70*/  IMAD.MOV.U32 R247, RZ, RZ, R68 ;  /* 0x000000fffff77224 */ /* 0x000fc600078e0044 */
[----:B------:R-:W4:Y:S01]  /*66b80*/  LDL.LU R88, [R1+0x400] ;  /* 0x0004000001587983 */ /* 0x000f220000300800 */
[----:B------:R-:W-:-:S03]  /*66b90*/  IMAD.MOV.U32 R246, RZ, RZ, R69 ;  /* 0x000000fffff67224 */ /* 0x000fc600078e0045 */
[----:B------:R-:W4:Y:S01]  /*66ba0*/  LDL.LU R89, [R1+0x404] ;  /* 0x0004040001597983 */ /* 0x000f220000300800 */
[----:B--2---:R-:W-:Y:S02]  /*66bb0*/  IMAD.MOV.U32 R91, RZ, RZ, R5 ;  /* 0x000000ffff5b7224 */ /* 0x004fe400078e0005 */
[----:B---3--:R-:W-:Y:S02]  /*66bc0*/  IMAD.MOV.U32 R90, RZ, RZ, R37 ;  /* 0x000000ffff5a7224 */ /* 0x008fe400078e0025 */
[----:B------:R-:W2:Y:S04]  /*66bd0*/  LDL.LU R37, [R1+0x3f48] ;  /* 0x003f480001257983 */ /* 0x000ea80000300800 */
[----:B------:R-:W3:Y:S04]  /*66be0*/  LDL.LU R5, [R1+0x3f44] ;  /* 0x003f440001057983 */ /* 0x000ee80000300800 */
[----:B------:R1:W-:Y:S04]  /*66bf0*/  STL [R1+0x3d5c], R244 ;  /* 0x003d5cf401007387 */ /* 0x0003e80000100800 */
[----:B------:R1:W-:Y:S04]  /*66c00*/  STL [R1+0x3d58], R245 ;  /* 0x003d58f501007387 */ /* 0x0003e80000100800 */
[----:B------:R2:W-:Y:S04]  /*66c10*/  STL [R1+0x3d54], R247 ;  /* 0x003d54f701007387 */ /* 0x0005e80000100800 */
[----:B------:R3:W-:Y:S04]  /*66c20*/  STL [R1+0x3d50], R246 ;  /* 0x003d50f601007387 */ /* 0x0007e80000100800 */
[----:B-1----:R-:W4:Y:S04]  /*66c30*/  LDL.LU R244, [R1+0x4f0] ;  /* 0x0004f00001f47983 */ /* 0x002f280000300800 */
[----:B------:R-:W4:Y:S01]  /*66c40*/  LDL.LU R245, [R1+0x4f4] ;  /* 0x0004f40001f57983 */ /* 0x000f220000300800 */
[C---:B------:R-:W-:Y:S08]  /*66c50*/  HMMA.1688.F32.TF32 R148, R240.reuse, R46, R148 ;  /* 0x0000002ef094723c */ /* 0x040ff00000081094 */
[C---:B------:R-:W-:Y:S08]  /*66c60*/  HMMA.1688.F32.TF32 R144, R240.reuse, R50, R144 ;  /* 0x00000032f090723c */ /* 0x040ff00000081090 */
[C---:B------:R-:W-:Y:S08]  /*66c70*/  HMMA.1688.F32.TF32 R140, R240.reuse, R54, R140 ;  /* 0x00000036f08c723c */ /* 0x040ff0000008108c */
[C---:B------:R-:W-:Y:S08]  /*66c80*/  HMMA.1688.F32.TF32 R136, R240.reuse, R58, R136 ;  /* 0x0000003af088723c */ /* 0x040ff00000081088 */
[----:B------:R-:W-:Y:S01]  /*66c90*/  HMMA.1688.F32.TF32 R132, R240, R62, R132 ;  /* 0x0000003ef084723c */ /* 0x000fe20000081084 */
[----:B--2---:R-:W-:-:S02]  /*66ca0*/  IMAD.MOV.U32 R247, RZ, RZ, R37 ;  /* 0x000000fffff77224 */ /* 0x004fc400078e0025 */
[----:B---3--:R-:W-:Y:S02]  /*66cb0*/  IMAD.MOV.U32 R246, RZ, RZ, R5 ;  /* 0x000000fffff67224 */ /* 0x008fe400078e0005 */
[----:B------:R-:W2:Y:S05]  /*66cc0*/  LDL.LU R5, [R1+0x3f40] ;  /* 0x003f400001057983 */ /* 0x000eaa0000300800 */
[C---:B----4-:R-:W-:Y:S08]  /*66cd0*/  HMMA.1688.F32.TF32 R244, R240.reuse, R42, R244 ;  /* 0x0000002af0f4723c */ /* 0x050ff000000810f4 */
[----:B------:R-:W-:Y:S11]  /*66ce0*/  HMMA.1688.F32.TF32 R240, R240, R238, R128 ;  /* 0x000000eef0f0723c */ /* 0x000ff60000081080 */
[----:B------:R-:W-:Y:S04]  /*66cf0*/  @!UPT UIADD3 URZ, URZ, URZ, URZ ;  /* 0x0000003f3f3ff290 */ /* 0x000fe8000fffe03f */
[----:B------:R1:W-:Y:S04]  /*66d00*/  STL.64 [R1+0x860], R244 ;  /* 0x000860f401007387 */ /* 0x0003e80000100a00 */
[----:B------:R3:W-:Y:S01]  /*66d10*/  STL.64 [R1+0x868], R246 ;  /* 0x000868f601007387 */ /* 0x0007e20000100a00 */
[----:B-1----:R-:W-:Y:S02]  /*66d20*/  IMAD.MOV.U32 R244, RZ, RZ, R148 ;  /* 0x000000fffff47224 */ /* 0x002fe400078e0094 */
[----:B------:R-:W-:Y:S02]  /*66d30*/  IMAD.MOV.U32 R245, RZ, RZ, R149 ;  /* 0x000000fffff57224 */ /* 0x000fe400078e0095 */
[----:B---3--:R-:W-:Y:S02]  /*66d40*/  IMAD.MOV.U32 R247, RZ, RZ, R150 ;  /* 0x000000fffff77224 */ /* 0x008fe400078e0096 */
[----:B------:R-:W-:-:S02]  /*66d50*/  IMAD.MOV.U32 R246, RZ, RZ, R151 ;  /* 0x000000fffff67224 */ /* 0x000fc400078e0097 */
[----:B------:R-:W3:Y:S04]  /*66d60*/  LDL.LU.64 R150, [R1+0x3f38] ;  /* 0x003f380001967983 */ /* 0x000ee80000300a00 */
[----:B------:R-:W3:Y:S04]  /*66d70*/  LDL.LU.64 R148, [R1+0x3f30] ;  /* 0x003f300001947983 */ /* 0x000ee80000300a00 */
[----:B------:R-:W-:Y:S04]  /*66d80*/  STL.64 [R1+0x840], R144 ;  /* 0x0008409001007387 */ /* 0x000fe80000100a00 */
[----:B------:R1:W-:Y:S04]  /*66d90*/  STL.64 [R1+0x848], R146 ;  /* 0x0008489201007387 */ /* 0x0003e80000100a00 */
[----:B-1----:R-:W4:Y:S04]  /*66da0*/  LDL.LU.64 R146, [R1+0x3f28] ;  /* 0x003f280001927983 */ /* 0x002f280000300a00 */
[----:B------:R-:W4:Y:S04]  /*66db0*/  LDL.LU.64 R144, [R1+0x3f20] ;  /* 0x003f200001907983 */ /* 0x000f280000300a00 */
        /* <DEDUP_REMOVED lines=25> */
[----:B------:R-:W-:Y:S01]  /*66f50*/  HMMA.1688.F32.TF32 R100, R248, R34, R100 ;  /* 0x00000022f864723c */ /* 0x000fe20000081064 */
[----:B--2---:R-:W-:-:S07]  /*66f60*/  IMAD.MOV.U32 R243, RZ, RZ, R5 ;  /* 0x000000fffff37224 */ /* 0x004fce00078e0005 */
[C---:B---3--:R-:W-:Y:S11]  /*66f70*/  HMMA.1688.F32.TF32 R240, R248.reuse, R6, R240 ;  /* 0x00000006f8f0723c */ /* 0x048ff600000810f0 */
[----:B------:R-:W-:Y:S11]  /*66f80*/  @!UPT UIADD3 URZ, URZ, URZ, URZ ;  /* 0x0000003f3f3ff290 */ /* 0x000ff6000fffe03f */
[----:B------:R-:W-:Y:S01]  /*66f90*/  @!UPT UIADD3 URZ, URZ, URZ, URZ ;  /* 0x0000003f3f3ff290 */ /* 0x000fe2000fffe03f */
        /* <DEDUP_REMOVED lines=16> */
[----:B------:R-:W2:Y:S01]  /*670a0*/  LDL R5, [R1+0x544] ;  /* 0x0005440001057983 */ /* 0x000ea20000100800 */
[----:B------:R-:W-:Y:S01]  /*670b0*/  HMMA.1688.F32.TF32 R96, R248, R38, R96 ;  /* 0x00000026f860723c */ /* 0x000fe20000081060 */
[----:B------:R-:W-:-:S02]  /*670c0*/  IMAD.MOV.U32 R74, RZ, RZ, R41 ;  /* 0x000000ffff4a7224 */ /* 0x000fc400078e0029 */
[----:B------:R-:W-:Y:S01]  /*670d0*/  IMAD.MOV.U32 R75, RZ, RZ, R40 ;  /* 0x000000ffff4b7224 */ /* 0x000fe200078e0028 */
[----:B------:R-:W-:Y:S04]  /*670e0*/  LDS R240, [R3+0xc4000] ;  /* 0x0c40000003f07984 */ /* 0x000fe80000000800 */
[C---:B------:R-:W-:Y:S01]  /*670f0*/  HMMA.1688.F32.TF32 R40, R248.reuse, R42, R92 ;  /* 0x0000002af828723c */ /* 0x040fe2000008105c */
[----:B------:R-:W-:Y:S01]  /*67100*/  IMAD.MOV.U32 R86, RZ, RZ, R49 ;  /* 0x000000ffff567224 */ /* 0x000fe200078e0031 */
[----:B------:R-:W-:Y:S01]  /*67110*/  LDS R242, [R3+0xc4800] ;  /* 0x0c48000003f27984 */ /* 0x000fe20000000800 */
[----:B------:R-:W-:Y:S02]  /*67120*/  IMAD.MOV.U32 R87, RZ, RZ, R48 ;  /* 0x000000ffff577224 */ /* 0x000fe400078e0030 */
[----:B------:R-:W-:Y:S01]  /*67130*/  IMAD.MOV.U32 R82, RZ, RZ, R53 ;  /* 0x000000ffff527224 */ /* 0x000fe200078e0035 */
[----:B------:R-:W-:Y:S01]  /*67140*/  LDS R241, [R252+0xc4000] ;  /* 0x0c400000fcf17984 */ /* 0x000fe20000000800 */
[----:B------:R-:W-:Y:S01]  /*67150*/  IMAD.MOV.U32 R83, RZ, RZ, R52 ;  /* 0x000000ffff537224 */ /* 0x000fe200078e0034 */
[----:B------:R-:W-:Y:S01]  /*67160*/  HMMA.1688.F32.TF32 R88, R248, R46, R88 ;  /* 0x0000002ef858723c */ /* 0x000fe20000081058 */
[----:B------:R-:W-:Y:S01]  /*67170*/  IMAD.MOV.U32 R72, RZ, RZ, R45 ;  /* 0x000000ffff487224 */ /* 0x000fe200078e002d */
[----:B------:R-:W-:Y:S01]  /*67180*/  LDS R243, [R252+0xc4800] ;  /* 0x0c480000fcf37984 */ /* 0x000fe20000000800 */
[----:B------:R-:W-:-:S04]  /*67190*/  IMAD.MOV.U32 R73, RZ, RZ, R44 ;  /* 0x000000ffff497224 */ /* 0x000fc800078e002c */
[----:B------:R-:W-:Y:S01]  /*671a0*/  STL.64 [R1+0x7a0], R96 ;  /* 0x0007a06001007387 */ /* 0x000fe20000100a00 */
[C---:B------:R-:W-:Y:S03]  /*671b0*/  HMMA.1688.F32.TF32 R44, R248.reuse, R50, R84 ;  /* 0x00000032f82c723c */ /* 0x040fe60000081054 */
[----:B------:R-:W-:Y:S04]  /*671c0*/  STL.64 [R1+0x7a8], R98 ;  /* 0x0007a86201007387 */ /* 0x000fe80000100a00 */
[----:B------:R-:W-:Y:S04]  /*671d0*/  STL.64 [R1+0x760], R40 ;  /* 0x0007602801007387 */ /* 0x000fe80000100a00 */
[----:B------:R1:W-:Y:S02]  /*671e0*/  STL.64 [R1+0x768], R42 ;  /* 0x0007682a01007387 */ /* 0x0003e40000100a00 */
[----:B-1----:R-:W-:Y:S01]  /*671f0*/  HMMA.1688.F32.TF32 R40, R248, R54, R80 ;  /* 0x00000036f828723c */ /* 0x002fe20000081050 */
[----:B------:R-:W-:-:S02]  /*67200*/  IMAD.MOV.U32 R78, RZ, RZ, R57 ;  /* 0x000000ffff4e7224 */ /* 0x000fc400078e0039 */
[----:B------:R-:W-:Y:S01]  /*67210*/  IMAD.MOV.U32 R79, RZ, RZ, R56 ;  /* 0x000000ffff4f7224 */ /* 0x000fe200078e0038 */
[----:B------:R-:W-:Y:S01]  /*67220*/  STL.64 [R1+0x750], R88 ;  /* 0x0007505801007387 */ /* 0x000fe20000100a00 */
[----:B------:R-:W-:Y:S02]  /*67230*/  IMAD.MOV.U32 R68, RZ, RZ, R237 ;  /* 0x000000ffff447224 */ /* 0x000fe400078e00ed */
[----:B------:R-:W-:Y:S02]  /*67240*/  IMAD.MOV.U32 R69, RZ, RZ, R236 ;  /* 0x000000ffff457224 */ /* 0x000fe400078e00ec */
[----:B------:R-:W-:Y:S02]  /*67250*/  IMAD.MOV.U32 R70, RZ, RZ, R61 ;  /* 0x000000ffff467224 */ /* 0x000fe400078e003d */
[----:B------:R-:W-:Y:S01]  /*67260*/  IMAD.MOV.U32 R71, RZ, RZ, R60 ;  /* 0x000000ffff477224 */ /* 0x000fe200078e003c */
[----:B------:R-:W-:Y:S01]  /*67270*/  STL.64 [R1+0x758], R90 ;  /* 0x0007585a01007387 */ /* 0x000fe20000100a00 */
[C---:B------:R-:W-:Y:S03]  /*67280*/  HMMA.1688.F32.TF32 R48, R248.reuse, R58, R76 ;  /* 0x0000003af830723c */ /* 0x040fe6000008104c */
[----:B------:R-:W-:Y:S04]  /*67290*/  STL.64 [R1+0x730], R44 ;  /* 0x0007302c01007387 */ /* 0x000fe80000100a00 */
[----:B------:R1:W-:Y:S04]  /*672a0*/  STL.64 [R1+0x738], R46 ;  /* 0x0007382e01007387 */ /* 0x0003e80000100a00 */
[----:B------:R-:W-:Y:S04]  /*672b0*/  STL.64 [R1+0x710], R40 ;  /* 0x0007102801007387 */ /* 0x000fe80000100a00 */
[----:B------:R3:W-:Y:S01]  /*672c0*/  STL.64 [R1+0x718], R42 ;  /* 0x0007182a01007387 */ /* 0x0007e20000100a00 */
[C---:B-1----:R-:W-:Y:S03]  /*672d0*/  HMMA.1688.F32.TF32 R44, R248.reuse, R62, R72 ;  /* 0x0000003ef82c723c */ /* 0x042fe60000081048 */
[----:B------:R-:W-:Y:S04]  /*672e0*/  LDS R236, [R0+0xc4000] ;  /* 0x0c40000000ec7984 */ /* 0x000fe80000000800 */
[----:B------:R-:W-:Y:S01]  /*672f0*/  LDS R237, [R2+0xc4000] ;  /* 0x0c40000002ed7984 */ /* 0x000fe20000000800 */
[----:B---3--:R-:W-:Y:S03]  /*67300*/  HMMA.1688.F32.TF32 R40, R248, R238, R68 ;  /* 0x000000eef828723c */ /* 0x008fe60000081044 */
[----:B------:R-:W-:Y:S04]  /*67310*/  STL.64 [R1+0x700], R48 ;  /* 0x0007003001007387 */ /* 0x000fe80000100a00 */
[----:B------:R-:W-:Y:S01]  /*67320*/  STL.64 [R1+0x708], R50 ;  /* 0x0007083201007387 */ /* 0x000fe20000100a00 */
[----:B------:R-:W-:-:S03]  /*67330*/  IMAD.MOV.U32 R72, RZ, RZ, R36 ;  /* 0x000000ffff487224 */ /* 0x000fc600078e0024 */
[----:B------:R-:W-:Y:S04]  /*67340*/  LDS R238, [R0+0xc4800] ;  /* 0x0c48000000ee7984 */ /* 0x000fe80000000800 */
[----:B------:R-:W-:Y:S04]  /*67350*/  LDS R239, [R2+0xc4800] ;  /* 0x0c48000002ef7984 */ /* 0x000fe80000000800 */
[----:B------:R-:W-:Y:S04]  /*67360*/  STL.64 [R1+0x6e0], R44 ;  /* 0x0006e02c01007387 */ /* 0x000fe80000100a00 */
[----:B------:R-:W-:Y:S04]  /*67370*/  STL.64 [R1+0x6e8], R46 ;  /* 0x0006e82e01007387 */ /* 0x000fe80000100a00 */
[----:B------:R-:W-:Y:S04]  /*67380*/  STL.64 [R1+0x6a0], R40 ;  /* 0x0006a02801007387 */ /* 0x000fe80000100a00 */
[----:B------:R-:W-:Y:S01]  /*67390*/  STL.64 [R1+0x6a8], R42 ;  /* 0x0006a82a01007387 */ /* 0x000fe20000100a00 */
        /* <DEDUP_REMOVED lines=14> */
[----:B------:R-:W-:Y:S01]  /*67480*/  IMAD.MOV.U32 R83, RZ, RZ, R4 ;  /* 0x000000ffff537224 */ /* 0x000fe200078e0004 */
[----:B--2---:R-:W1:Y:S04]  /*67490*/  LDSM.16.M88.4 R60, [R5+0x80] ;  /* 0x00008000053c783b */ /* 0x004e680000000200 */
[----:B------:R-:W2:Y:S04]  /*674a0*/  LDSM.16.M88.4 R56, [R5+0x4080] ;  /* 0x004080000538783b */ /* 0x000ea80000000200 */
[----:B------:R-:W3:Y:S04]  /*674b0*/  LDSM.16.M88.4 R52, [R5+0x8080] ;  /* 0x008080000534783b */ /* 0x000ee80000000200 */
[----:B------:R-:W1:Y:S04]  /*674c0*/  LDSM.16.M88.4 R48, [R5+0xc080] ;  /* 0x00c080000530783b */ /* 0x000e680000000200 */
[----:B------:R-:W1:Y:S04]  /*674d0*/  LDSM.16.M88.4 R44, [R5+0x10080] ;  /* 0x01008000052c783b */ /* 0x000e680000000200 */
[----:B------:R-:W1:Y:S04]  /*674e0*/  LDSM.16.M88.4 R40, [R5+0x14080] ;  /* 0x014080000528783b */ /* 0x000e680000000200 */
[----:B------:R-:W1:Y:S04]  /*674f0*/  LDSM.16.M88.4 R36, [R5+0x18080] ;  /* 0x018080000524783b */ /* 0x000e680000000200 */
[----:B------:R-:W2:Y:S04]  /*67500*/  LDSM.16.M88.4 R32, [R5+0x1c080] ;  /* 0x01c080000520783b */ /* 0x000ea80000000200 */
[----:B------:R-:W2:Y:S04]  /*67510*/  LDSM.16.M88.4 R28, [R5+0x20080] ;  /* 0x02008000051c783b */ /* 0x000ea80000000200 */
[----:B------:R-:W3:Y:S04]  /*67520*/  LDSM.16.M88.4 R24, [R5+0x24080] ;  /* 0x024080000518783b */ /* 0x000ee80000000200 */
[----:B------:R-:W3:Y:S04]  /*67530*/  LDSM.16.M88.4 R20, [R5+0x28080] ;  /* 0x028080000514783b */ /* 0x000ee80000000200 */
[----:B------:R-:W4:Y:S04]  /*67540*/  LDSM.16.M88.4 R16, [R5+0x2c080] ;  /* 0x02c080000510783b */ /* 0x000f280000000200 */
[----:B------:R-:W4:Y:S04]  /*67550*/  LDSM.16.M88.4 R12, [R5+0x30080] ;  /* 0x03008000050c783b */ /* 0x000f280000000200 */
[----:B------:R-:W4:Y:S04]  /*67560*/  LDSM.16.M88.4 R8, [R5+0x34080] ;  /* 0x034080000508783b */ /* 0x000f280000000200 */
[----:B------:R-:W4:Y:S04]  /*67570*/  LDSM.16.M88.4 R248, [R5+0x38080] ;  /* 0x0380800005f8783b */ /* 0x000f280000000200 */
[----:B------:R-:W4:Y:S04]  /*67580*/  LDSM.16.M88.4 R4, [R5+0x3c080] ;  /* 0x03c080000504783b */ /* 0x000f280000000200 */
[----:B-1----:R-:W-:Y:S04]  /*67590*/  STL [R1+0x3c88], R62 ;  /* 0x003c883e01007387 */ /* 0x002fe80000100800 */
[----:B------:R-:W-:Y:S04]  /*675a0*/  STL [R1+0x3c84], R63 ;  /* 0x003c843f01007387 */ /* 0x000fe80000100800 */
[----:B--2---:R-:W-:Y:S04]  /*675b0*/  STL [R1+0x3c80], R58 ;  /* 0x003c803a01007387 */ /* 0x004fe80000100800 */
[----:B------:R-:W-:Y:S04]  /*675c0*/  STL [R1+0x3c7c], R59 ;  /* 0x003c7c3b01007387 */ /* 0x000fe80000100800 */
[----:B---3--:R-:W-:Y:S04]  /*675d0*/  STL [R1+0x3c8c], R54 ;  /* 0x003c8c3601007387 */ /* 0x008fe80000100800 */
[----:B------:R-:W-:Y:S01]  /*675e0*/  STL [R1+0x3c78], R55 ;  /* 0x003c783701007387 */ /* 0x000fe20000100800 */
[C---:B------:R-:W-:Y:S03]  /*675f0*/  HMMA.1688.F32.TF32 R80, R236.reuse, R60, R80 ;  /* 0x0000003cec50723c */ /* 0x040fe60000081050 */
[----:B------:R-:W-:Y:S04]  /*67600*/  STL [R1+0x3c94], R50 ;  /* 0x003c943201007387 */ /* 0x000fe80000100800 */
[----:B------:R-:W-:Y:S01]  /*67610*/  STL [R1+0x3c90], R51 ;  /* 0x003c903301007387 */ /* 0x000fe20000100800 */
[----:B------:R-:W-:Y:S03]  /*67620*/  HMMA.1688.F32.TF32 R68, R236, R56, R68 ;  /* 0x00000038ec44723c */ /* 0x000fe60000081044 */
        /* <DEDUP_REMOVED lines=14> */
[----:B----4-:R-:W-:Y:S04]  /*67710*/  STL [R1+0x3cd4], R18 ;  /* 0x003cd41201007387 */ /* 0x010fe80000100800 */
[----:B------:R-:W-:Y:S04]  /*67720*/  STL [R1+0x3cd0], R19 ;  /* 0x003cd01301007387 */ /* 0x000fe80000100800 */
[----:B------:R1:W-:Y:S04]  /*67730*/  STL [R1+0x3cdc], R14 ;  /* 0x003cdc0e01007387 */ /* 0x0003e80000100800 */
[----:B------:R2:W-:Y:S04]  /*67740*/  STL [R1+0x3cd8], R15 ;  /* 0x003cd80f01007387 */ /* 0x0005e80000100800 */
[----:B------:R-:W-:Y:S04]  /*67750*/  STL [R1+0x3c50], R10 ;  /* 0x003c500a01007387 */ /* 0x000fe80000100800 */
[----:B------:R-:W-:Y:S04]  /*67760*/  STL [R1+0x3c4c], R11 ;  /* 0x003c4c0b01007387 */ /* 0x000fe80000100800 */
[----:B------:R-:W-:Y:S04]  /*67770*/  STL [R1+0x3c58], R250 ;  /* 0x003c58fa01007387 */ /* 0x000fe80000100800 */
[----:B------:R-:W-:Y:S04]  /*67780*/  STL [R1+0x3c54], R251 ;  /* 0x003c54fb01007387 */ /* 0x000fe80000100800 */
[----:B------:R-:W-:Y:S04]  /*67790*/  STL [R1+0x3c5c], R6 ;  /* 0x003c5c0601007387 */ /* 0x000fe80000100800 */
[----:B------:R-:W-:Y:S04]  /*677a0*/  STL [R1+0x3c48], R7 ;  /* 0x003c480701007387 */ /* 0x000fe80000100800 */
[----:B------:R-:W-:Y:S01]  /*677b0*/  STL.64 [R1+0x6c0], R80 ;  /* 0x0006c05001007387 */ /* 0x000fe20000100a00 */
[----:B-1----:R-:W-:-:S03]  /*677c0*/  IMAD.MOV.U32 R14, RZ, RZ, R70 ;  /* 0x000000ffff0e7224 */ /* 0x002fc600078e0046 */
[----:B------:R-:W-:Y:S01]  /*677d0*/  STL.64 [R1+0x6c8], R82 ;  /* 0x0006c85201007387 */ /* 0x000fe20000100a00 */
[----:B--2---:R-:W-:-:S03]  /*677e0*/  IMAD.MOV.U32 R15, RZ, RZ, R71 ;  /* 0x000000ffff0f7224 */ /* 0x004fc600078e0047 */
[----:B------:R1:W-:Y:S04]  /*677f0*/  STL.64 [R1+0x690], R68 ;  /* 0x0006904401007387 */ /* 0x0003e80000100a00 */
[----:B-1----:R-:W2:Y:S04]  /*67800*/  LDL.LU R68, [R1+0x310] ;  /* 0x0003100001447983 */ /* 0x002ea80000300800 */
[----:B------:R-:W2:Y:S04]  /*67810*/  LDL.LU R69, [R1+0x314] ;  /* 0x0003140001457983 */ /* 0x000ea80000300800 */
[----:B------:R-:W2:Y:S04]  /*67820*/  LDL.LU R70, [R1+0x318] ;  /* 0x0003180001467983 */ /* 0x000ea80000300800 */
[----:B------:R-:W2:Y:S01]  /*67830*/  LDL.LU R71, [R1+0x31c] ;  /* 0x00031c0001477983 */ /* 0x000ea20000300800 */
[C---:B------:R-:W-:Y:S08]  /*67840*/  HMMA.1688.F32.TF32 R76, R236.reuse, R52, R76 ;  /* 0x00000034ec4c723c */ /* 0x040ff0000008104c */
[----:B------:R-:W-:Y:S01]  /*67850*/  HMMA.1688.F32.TF32 R72, R236, R48, R72 ;  /* 0x00000030ec48723c */ /* 0x000fe20000081048 */
[----:B------:R-:W-:Y:S04]  /*67860*/  STL [R1+0x3ce4], R15 ;  /* 0x003ce40f01007387 */ /* 0x000fe80000100800 */
[----:B------:R-:W-:Y:S04]  /*67870*/  STL [R1+0x3ce0], R14 ;  /* 0x003ce00e01007387 */ /* 0x000fe80000100800 */
[----:B------:R-:W3:Y:S04]  /*67880*/  LDL.LU R84, [R1+0x300] ;  /* 0x0003000001547983 */ /* 0x000ee80000300800 */
[----:B------:R-:W3:Y:S03]  /*67890*/  LDL.LU R85, [R1+0x304] ;  /* 0x0003040001557983 */ /* 0x000ee60000300800 */
[----:B------:R-:W-:Y:S01]  /*678a0*/  IMAD.MOV.U32 R31, RZ, RZ, R79 ;  /* 0x000000ffff1f7224 */ /* 0x000fe200078e004f */
[----:B------:R-:W3:Y:S01]  /*678b0*/  LDL.LU R86, [R1+0x308] ;  /* 0x0003080001567983 */ /* 0x000ee20000300800 */
[----:B------:R-:W-:-:S02]  /*678c0*/  IMAD.MOV.U32 R30, RZ, RZ, R78 ;  /* 0x000000ffff1e7224 */ /* 0x000fc400078e004e */
[----:B------:R-:W-:Y:S01]  /*678d0*/  IMAD.MOV.U32 R27, RZ, RZ, R77 ;  /* 0x000000ffff1b7224 */ /* 0x000fe200078e004d */
[----:B------:R-:W3:Y:S01]  /*678e0*/  LDL.LU R87, [R1+0x30c] ;  /* 0x00030c0001577983 */ /* 0x000ee20000300800 */
[----:B------:R-:W-:-:S03]  /*678f0*/  IMAD.MOV.U32 R26, RZ, RZ, R76 ;  /* 0x000000ffff1a7224 */ /* 0x000fc600078e004c */
[----:B------:R-:W-:Y:S01]  /*67900*/  STL [R1+0x3cf4], R31 ;  /* 0x003cf41f01007387 */ /* 0x000fe20000100800 */
[----:B------:R-:W-:-:S03]  /*67910*/  IMAD.MOV.U32 R34, RZ, RZ, R72 ;  /* 0x000000ffff227224 */ /* 0x000fc600078e0048 */
[----:B------:R-:W-:Y:S01]  /*67920*/  STL [R1+0x3cf0], R30 ;  /* 0x003cf01e01007387 */ /* 0x000fe20000100800 */
[----:B------:R-:W-:-:S03]  /*67930*/  IMAD.MOV.U32 R35, RZ, RZ, R73 ;  /* 0x000000ffff237224 */ /* 0x000fc600078e0049 */
[----:B------:R1:W-:Y:S01]  /*67940*/  STL [R1+0x3cec], R27 ;  /* 0x003cec1b01007387 */ /* 0x0003e20000100800 */
[----:B------:R-:W-:-:S03]  /*67950*/  IMAD.MOV.U32 R38, RZ, RZ, R74 ;  /* 0x000000ffff267224 */ /* 0x000fc600078e004a */
[----:B------:R4:W-:Y:S01]  /*67960*/  STL [R1+0x3ce8], R26 ;  /* 0x003ce81a01007387 */ /* 0x0009e20000100800 */
[----:B------:R-:W-:-:S03]  /*67970*/  IMAD.MOV.U32 R39, RZ, RZ, R75 ;  /* 0x000000ffff277224 */ /* 0x000fc600078e004b */
        /* <DEDUP_REMOVED lines=12> */
[----:B------:R-:W-:Y:S04]  /*67a40*/  STL [R1+0x3d04], R39 ;  /* 0x003d042701007387 */ /* 0x000fe80000100800 */
[----:B------:R-:W-:Y:S04]  /*67a50*/  STL [R1+0x3d00], R38 ;  /* 0x003d002601007387 */ /* 0x000fe80000100800 */
[----:B------:R1:W-:Y:S04]  /*67a60*/  STL [R1+0x3cfc], R35 ;  /* 0x003cfc2301007387 */ /* 0x0003e80000100800 */
[----:B------:R1:W-:Y:S01]  /*67a70*/  STL [R1+0x3cf8], R34 ;  /* 0x003cf82201007387 */ /* 0x0003e20000100800 */
[C---:B--2---:R-:W-:Y:S11]  /*67a80*/  HMMA.1688.F32.TF32 R68, R236.reuse, R44, R68 ;  /* 0x0000002cec44723c */ /* 0x044ff60000081044 */
[----:B------:R-:W-:Y:S11]  /*67a90*/  @!UPT UIADD3 URZ, URZ, URZ, URZ ;  /* 0x0000003f3f3ff290 */ /* 0x000ff6000fffe03f */
[----:B------:R-:W-:Y:S02]  /*67aa0*/  @!UPT UIADD3 URZ, URZ, URZ, URZ ;  /* 0x0000003f3f3ff290 */ /* 0x000fe4000fffe03f */
[----:B------:R-:W-:Y:S02]  /*67ab0*/  IMAD.MOV.U32 R42, RZ, RZ, R68 ;  /* 0x000000ffff2a7224 */ /* 0x000fe400078e0044 */
[----:B------:R-:W-:Y:S01]  /*67ac0*/  IMAD.MOV.U32 R43, RZ, RZ, R69 ;  /* 0x000000ffff2b7224 */ /* 0x000fe200078e0045 */
[----:B------:R-:W2:Y:S01]  /*67ad0*/  LDL.LU R68, [R1+0x2a0] ;  /* 0x0002a00001447983 */ /* 0x000ea20000300800 */
[----:B------:R-:W-:Y:S02]  /*67ae0*/  IMAD.MOV.U32 R46, RZ, RZ, R70 ;  /* 0x000000ffff2e7224 */ /* 0x000fe400078e0046 */
[----:B------:R-:W-:Y:S01]  /*67af0*/  IMAD.MOV.U32 R47, RZ, RZ, R71 ;  /* 0x000000ffff2f7224 */ /* 0x000fe200078e0047 */
[----:B------:R-:W2:Y:S04]  /*67b00*/  LDL.LU R69, [R1+0x2a4] ;  /* 0x0002a40001457983 */ /* 0x000ea80000300800 */
[----:B------:R-:W2:Y:S04]  /*67b10*/  LDL.LU R70, [R1+0x2a8] ;  /* 0x0002a80001467983 */ /* 0x000ea80000300800 */
[----:B------:R-:W2:Y:S01]  /*67b20*/  LDL.LU R71, [R1+0x2ac] ;  /* 0x0002ac0001477983 */ /* 0x000ea20000300800 */
[C---:B---3--:R-:W-:Y:S03]  /*67b30*/  HMMA.1688.F32.TF32 R84, R236.reuse, R40, R84 ;  /* 0x00000028ec54723c */ /* 0x048fe60000081054 */
[----:B------:R-:W-:Y:S05]  /*67b40*/  STL [R1+0x3d14], R47 ;  /* 0x003d142f01007387 */ /* 0x000fea0000100800 */
[C---:B----4-:R-:W-:Y:S08]  /*67b50*/  HMMA.1688.F32.TF32 R72, R236.reuse, R28, R72 ;  /* 0x0000001cec48723c */ /* 0x050ff00000081048 */
[C---:B------:R-:W-:Y:S08]  /*67b60*/  HMMA.1688.F32.TF32 R80, R236.reuse, R36, R80 ;  /* 0x00000024ec50723c */ /* 0x040ff00000081050 */
[----:B------:R-:W-:Y:S01]  /*67b70*/  IMAD.MOV.U32 R62, RZ, RZ, R87 ;  /* 0x000000ffff3e7224 */ /* 0x000fe200078e0057 */
[----:B------:R-:W-:Y:S01]  /*67b80*/  STL [R1+0x3d10], R46 ;  /* 0x003d102e01007387 */ /* 0x000fe20000100800 */
[----:B------:R-:W-:Y:S01]  /*67b90*/  IMAD.MOV.U32 R54, RZ, RZ, R86 ;  /* 0x000000ffff367224 */ /* 0x000fe200078e0056 */
[----:B------:R-:W-:Y:S01]  /*67ba0*/  HMMA.1688.F32.TF32 R76, R236, R32, R76 ;  /* 0x00000020ec4c723c */ /* 0x000fe2000008104c */
[----:B------:R-:W-:Y:S01]  /*67bb0*/  IMAD.MOV.U32 R51, RZ, RZ, R85 ;  /* 0x000000ffff337224 */ /* 0x000fe200078e0055 */
[----:B------:R3:W-:Y:S01]  /*67bc0*/  STL [R1+0x3d0c], R43 ;  /* 0x003d0c2b01007387 */ /* 0x0007e20000100800 */
[----:B------:R-:W-:-:S03]  /*67bd0*/  IMAD.MOV.U32 R50, RZ, RZ, R84 ;  /* 0x000000ffff327224 */ /* 0x000fc600078e0054 */
[----:B------:R4:W-:Y:S07]  /*67be0*/  STL [R1+0x3d08], R42 ;  /* 0x003d082a01007387 */ /* 0x0009ee0000100800 */
[----:B------:R-:W-:Y:S01]  /*67bf0*/  IMAD.MOV.U32 R58, RZ, RZ, R81 ;  /* 0x000000ffff3a7224 */ /* 0x000fe200078e0051 */
[----:B------:R-:W-:Y:S01]  /*67c00*/  STL [R1+0x3d24], R62 ;  /* 0x003d243e01007387 */ /* 0x000fe20000100800 */
[----:B------:R-:W-:-:S03]  /*67c10*/  IMAD.MOV.U32 R63, RZ, RZ, R80 ;  /* 0x000000ffff3f7224 */ /* 0x000fc600078e0050 */
[----:B------:R-:W-:Y:S01]  /*67c20*/  STL [R1+0x3d20], R54 ;  /* 0x003d203601007387 */ /* 0x000fe20000100800 */
[----:B-1----:R-:W-:-:S03]  /*67c30*/  IMAD.MOV.U32 R27, RZ, RZ, R72 ;  /* 0x000000ffff1b7224 */ /* 0x002fc600078e0048 */
[----:B------:R1:W-:Y:S01]  /*67c40*/  STL [R1+0x3d1c], R51 ;  /* 0x003d1c3301007387 */ /* 0x0003e20000100800 */
[----:B------:R-:W-:-:S03]  /*67c50*/  IMAD.MOV.U32 R26, RZ, RZ, R73 ;  /* 0x000000ffff1a7224 */ /* 0x000fc600078e0049 */
[----:B------:R1:W-:Y:S01]  /*67c60*/  STL [R1+0x3d18], R50 ;  /* 0x003d183201007387 */ /* 0x0003e20000100800 */
[----:B------:R-:W-:-:S03]  /*67c70*/  IMAD.MOV.U32 R15, RZ, RZ, R74 ;  /* 0x000000ffff0f7224 */ /* 0x000fc600078e004a */
[----:B------:R1:W-:Y:S01]  /*67c80*/  STL [R1+0x3d2c], R58 ;  /* 0x003d2c3a01007387 */ /* 0x0003e20000100800 */
[----:B------:R-:W-:-:S03]  /*67c90*/  IMAD.MOV.U32 R14, RZ, RZ, R75 ;  /* 0x000000ffff0e7224 */ /* 0x000fc600078e004b */
[----:B------:R1:W-:Y:S01]  /*67ca0*/  STL [R1+0x3d28], R63 ;  /* 0x003d283f01007387 */ /* 0x0003e20000100800 */
[----:B------:R-:W-:-:S03]  /*67cb0*/  IMAD.MOV.U32 R18, RZ, RZ, R76 ;  /* 0x000000ffff127224 */ /* 0x000fc600078e004c */
[----:B------:R-:W3:Y:S01]  /*67cc0*/  LDL.LU R72, [R1+0x60] ;  /* 0x0000600001487983 */ /* 0x000ee20000300800 */
[----:B------:R-:W-:-:S03]  /*67cd0*/  IMAD.MOV.U32 R19, RZ, RZ, R77 ;  /* 0x000000ffff137224 */ /* 0x000fc600078e004d */
[----:B------:R-:W3:Y:S01]  /*67ce0*/  LDL.LU R73, [R1+0x64] ;  /* 0x0000640001497983 */ /* 0x000ee20000300800 */
[----:B------:R-:W-:-:S03]  /*67cf0*/  IMAD.MOV.U32 R22, RZ, RZ, R78 ;  /* 0x000000ffff167224 */ /* 0x000fc600078e004e */
[----:B------:R-:W3:Y:S01]  /*67d00*/  LDL.LU R74, [R1+0x68] ;  /* 0x00006800014a7983 */ /* 0x000ee20000300800 */
[----:B------:R-:W-:-:S03]  /*67d10*/  IMAD.MOV.U32 R23, RZ, RZ, R79 ;  /* 0x000000ffff177224 */ /* 0x000fc600078e004f */
[----:B------:R-:W3:Y:S04]  /*67d20*/  LDL.LU R75, [R1+0x6c] ;  /* 0x00006c00014b7983 */ /* 0x000ee80000300800 */
[----:B------:R-:W4:Y:S04]  /*67d30*/  LDL.LU R76, [R1+0x70] ;  /* 0x00007000014c7983 */ /* 0x000f280000300800 */
        /* <DEDUP_REMOVED lines=53> */
[----:B------:R-:W2:Y:S11]  /*68090*/  LDL.LU R87, [R1+0xac] ;  /* 0x0000ac0001577983 */ /* 0x000eb60000300800 */
        /* <DEDUP_REMOVED lines=9> */
[C---:B---3--:R-:W-:Y:S08]  /*68130*/  HMMA.1688.F32.TF32 R72, R240.reuse, R32, R72 ;  /* 0x00000020f048723c */ /* 0x048ff00000081048 */
[C---:B----4-:R-:W-:Y:S08]  /*68140*/  HMMA.1688.F32.TF32 R76, R240.reuse, R36, R76 ;  /* 0x00000024f04c723c */ /* 0x050ff0000008104c */
[C---:B------:R-:W-:Y:S08]  /*68150*/  HMMA.1688.F32.TF32 R80, R240.reuse, R40, R80 ;  /* 0x00000028f050723c */ /* 0x040ff00000081050 */
[C---:B------:R-:W-:Y:S08]  /*68160*/  HMMA.1688.F32.TF32 R88, R240.reuse, R48, R88 ;  /* 0x00000030f058723c */ /* 0x040ff00000081058 */
[----:B------:R-:W-:Y:S08]  /*68170*/  HMMA.1688.F32.TF32 R92, R240, R52, R92 ;  /* 0x00000034f05c723c */ /* 0x000ff0000008105c */
[C---:B------:R-:W-:Y:S08]  /*68180*/  HMMA.1688.F32.TF32 R124, R236.reuse, R20, R124 ;  /* 0x00000014ec7c723c */ /* 0x040ff0000008107c */
[C---:B------:R-:W-:Y:S08]  /*68190*/  HMMA.1688.F32.TF32 R120, R236.reuse, R16, R120 ;  /* 0x00000010ec78723c */ /* 0x040ff00000081078 */
[C---:B------:R-:W-:Y:S08]  /*681a0*/  HMMA.1688.F32.TF32 R108, R236.reuse, R248, R108 ;  /* 0x000000f8ec6c723c */ /* 0x040ff0000008106c */
[C---:B------:R-:W-:Y:S08]  /*681b0*/  HMMA.1688.F32.TF32 R116, R236.reuse, R12, R116 ;  /* 0x0000000cec74723c */ /* 0x040ff00000081074 */
[----:B------:R-:W-:Y:S01]  /*681c0*/  HMMA.1688.F32.TF32 R112, R236, R8, R112 ;  /* 0x00000008ec70723c */ /* 0x000fe20000081070 */
[----:B------:R-:W-:-:S07]  /*681d0*/  IMAD.MOV.U32 R39, RZ, RZ, R126 ;  /* 0x000000ffff277224 */ /* 0x000fce00078e007e */
[----:B------:R-:W-:Y:S01]  /*681e0*/  HMMA.1688.F32.TF32 R236, R236, R4, R104 ;  /* 0x00000004ecec723c */ /* 0x000fe20000081068 */
[----:B------:R-:W-:Y:S02]  /*681f0*/  IMAD.MOV.U32 R38, RZ, RZ, R127 ;  /* 0x000000ffff267224 */ /* 0x000fe400078e007f */
[----:B------:R-:W-:Y:S01]  /*68200*/  IMAD.MOV.U32 R43, RZ, RZ, R124 ;  /* 0x000000ffff2b7224 */ /* 0x000fe200078e007c */
[----:B------:R-:W3:Y:S01]  /*68210*/  LDL.LU.64 R126, [R1+0x3ed8] ;  /* 0x003ed800017e7983 */ /* 0x000ee20000300a00 */
[----:B------:R-:W-:Y:S02]  /*68220*/  IMAD.MOV.U32 R42, RZ, RZ, R125 ;  /* 0x000000ffff2a7224 */ /* 0x000fe400078e007d */
[----:B------:R-:W-:Y:S01]  /*68230*/  IMAD.MOV.U32 R47, RZ, RZ, R122 ;  /* 0x000000ffff2f7224 */ /* 0x000fe200078e007a */
[----:B------:R-:W3:Y:S01]  /*68240*/  LDL.LU.64 R124, [R1+0x3ed0] ;  /* 0x003ed000017c7983 */ /* 0x000ee20000300a00 */
[----:B------:R-:W-:Y:S01]  /*68250*/  IMAD.MOV.U32 R46, RZ, RZ, R123 ;  /* 0x000000ffff2e7224 */ /* 0x000fe200078e007b */
[----:B------:R-:W-:Y:S01]  /*68260*/  HMMA.1688.F32.TF32 R96, R240, R56, R96 ;  /* 0x00000038f060723c */ /* 0x000fe20000081060 */
[----:B-1----:R-:W-:Y:S01]  /*68270*/  IMAD.MOV.U32 R51, RZ, RZ, R120 ;  /* 0x000000ffff337224 */ /* 0x002fe200078e0078 */
[----:B------:R-:W4:Y:S01]  /*68280*/  LDL.LU.64 R122, [R1+0x3ec8] ;  /* 0x003ec800017a7983 */ /* 0x000f220000300a00 */
[----:B------:R-:W-:-:S02]  /*68290*/  IMAD.MOV.U32 R50, RZ, RZ, R121 ;  /* 0x000000ffff327224 */ /* 0x000fc400078e0079 */
[----:B------:R-:W-:Y:S01]  /*682a0*/  IMAD.MOV.U32 R62, RZ, RZ, R118 ;  /* 0x000000ffff3e7224 */ /* 0x000fe200078e0076 */
[----:B------:R-:W4:Y:S01]  /*682b0*/  LDL.LU.64 R120, [R1+0x3ec0] ;  /* 0x003ec00001787983 */ /* 0x000f220000300a00 */
[----:B------:R-:W-:Y:S02]  /*682c0*/  IMAD.MOV.U32 R54, RZ, RZ, R119 ;  /* 0x000000ffff367224 */ /* 0x000fe400078e0077 */
[----:B------:R-:W-:Y:S01]  /*682d0*/  IMAD.MOV.U32 R58, RZ, RZ, R116 ;  /* 0x000000ffff3a7224 */ /* 0x000fe200078e0074 */
[----:B------:R-:W3:Y:S01]  /*682e0*/  LDL.LU.64 R118, [R1+0x3eb8] ;  /* 0x003eb80001767983 */ /* 0x000ee20000300a00 */
[C---:B------:R-:W-:Y:S01]  /*682f0*/  HMMA.1688.F32.TF32 R100, R240.reuse, R60, R100 ;  /* 0x0000003cf064723c */ /* 0x040fe20000081064 */
[----:B------:R-:W-:Y:S02]  /*68300*/  IMAD.MOV.U32 R63, RZ, RZ, R117 ;  /* 0x000000ffff3f7224 */ /* 0x000fe400078e0075 */
[----:B------:R-:W3:Y:S04]  /*68310*/  LDL.LU.64 R116, [R1+0x3eb0] ;  /* 0x003eb00001747983 */ /* 0x000ee80000300a00 */
[----:B------:R-:W-:Y:S04]  /*68320*/  STL.64 [R1+0x510], R112 ;  /* 0x0005107001007387 */ /* 0x000fe80000100a00 */
[----:B------:R1:W-:Y:S01]  /*68330*/  STL.64 [R1+0x518], R114 ;  /* 0x0005187201007387 */ /* 0x0003e20000100a00 */
[C---:B--2---:R-:W-:Y:S03]  /*68340*/  HMMA.1688.F32.TF32 R84, R240.reuse, R44, R84 ;  /* 0x0000002cf054723c */ /* 0x044fe60000081054 */
[----:B-1----:R-:W2:Y:S04]  /*68350*/  LDL.LU.64 R114, [R1+0x3ea8] ;  /* 0x003ea80001727983 */ /* 0x002ea80000300a00 */
[----:B------:R-:W2:Y:S04]  /*68360*/  LDL.LU.64 R112, [R1+0x3ea0] ;  /* 0x003ea00001707983 */ /* 0x000ea80000300a00 */
[----:B------:R-:W-:Y:S04]  /*68370*/  STL.64 [R1+0x4f0], R108 ;  /* 0x0004f06c01007387 */ /* 0x000fe80000100a00 */
[----:B------:R1:W-:Y:S04]  /*68380*/  STL.64 [R1+0x4f8], R110 ;  /* 0x0004f86e01007387 */ /* 0x0003e80000100a00 */
[----:B-1----:R-:W2:Y:S04]  /*68390*/  LDL.LU.64 R110, [R1+0x3e98] ;  /* 0x003e9800016e7983 */ /* 0x002ea80000300a00 */
[----:B------:R-:W2:Y:S04]  /*683a0*/  LDL.LU.64 R108, [R1+0x3e90] ;  /* 0x003e9000016c7983 */ /* 0x000ea80000300a00 */
[----:B------:R-:W2:Y:S04]  /*683b0*/  LDL.LU.64 R106, [R1+0x3e88] ;  /* 0x003e8800016a7983 */ /* 0x000ea80000300a00 */
[----:B------:R-:W2:Y:S04]  /*683c0*/  LDL.LU.64 R104, [R1+0x3e80] ;  /* 0x003e800001687983 */ /* 0x000ea80000300a00 */
[----:B------:R1:W-:Y:S04]  /*683d0*/  STL.64 [R1+0x4c0], R236 ;  /* 0x0004c0ec01007387 */ /* 0x0003e80000100a00 */
[----:B------:R1:W-:Y:S04]  /*683e0*/  STL.64 [R1+0x4c8], R238 ;  /* 0x0004c8ee01007387 */ /* 0x0003e80000100a00 */
[----:B-1----:R-:W2:Y:S04]  /*683f0*/  LDL.LU R236, [R1+0x10] ;  /* 0x0000100001ec7983 */ /* 0x002ea80000300800 */
[----:B------:R-:W2:Y:S04]  /*68400*/  LDL.LU R237, [R1+0x14] ;  /* 0x0000140001ed7983 */ /* 0x000ea80000300800 */
[----:B------:R-:W2:Y:S04]  /*68410*/  LDL.LU R238, [R1+0x18] ;  /* 0x0000180001ee7983 */ /* 0x000ea80000300800 */
[----:B------:R-:W2:Y:S04]  /*68420*/  LDL.LU R239, [R1+0x1c] ;  /* 0x00001c0001ef7983 */ /* 0x000ea80000300800 */
[----:B------:R-:W-:Y:S04]  /*68430*/  STL.64 [R1+0x4b0], R100 ;  /* 0x0004b06401007387 */ /* 0x000fe80000100a00 */
[----:B------:R1:W-:Y:S01]  /*68440*/  STL.64 [R1+0x4b8], R102 ;  /* 0x0004b86601007387 */ /* 0x0003e20000100a00 */
[C---:B------:R-:W-:Y:S03]  /*68450*/  HMMA.1688.F32.TF32 R68, R240.reuse, R28, R68 ;  /* 0x0000001cf044723c */ /* 0x040fe60000081044 */
        /* <DEDUP_REMOVED lines=32> */
[----:B-1----:R-:W4:Y:S04]  /*68660*/  LDL.LU.64 R70, [R1+0x3df8] ;  /* 0x003df80001467983 */ /* 0x002f280000300a00 */
[----:B------:R-:W4:Y:S01]  /*68670*/  LDL.LU.64 R68, [R1+0x3df0] ;  /* 0x003df00001447983 */ /* 0x000f220000300a00 */
[C---:B--2---:R-:W-:Y:S11]  /*68680*/  HMMA.1688.F32.TF32 R236, R240.reuse, R24, R236 ;  /* 0x00000018f0ec723c */ /* 0x044ff600000810ec */
[----:B------:R-:W-:Y:S11]  /*68690*/  @!UPT UIADD3 URZ, URZ, URZ, URZ ;  /* 0x0000003f3f3ff290 */ /* 0x000ff6000fffe03f */
[----:B------:R-:W-:Y:S01]  /*686a0*/  @!UPT UIADD3 URZ, URZ, URZ, URZ ;  /* 0x0000003f3f3ff290 */ /* 0x000fe2000fffe03f */
[----:B------:R-:W-:Y:S04]  /*686b0*/  STL.64 [R1+0x3a0], R236 ;  /* 0x0003a0ec01007387 */ /* 0x000fe80000100a00 */
[----:B------:R4:W-:Y:S01]  /*686c0*/  STL.64 [R1+0x3a8], R238 ;  /* 0x0003a8ee01007387 */ /* 0x0009e20000100a00 */
[C---:B---3--:R-:W-:Y:S08]  /*686d0*/  HMMA.1688.F32.TF32 R80, R240.reuse, R8, R80 ;  /* 0x00000008f050723c */ /* 0x048ff00000081050 */
[C---:B----4-:R-:W-:Y:S08]  /*686e0*/  HMMA.1688.F32.TF32 R236, R240.reuse, R20, R68 ;  /* 0x00000014f0ec723c */ /* 0x050ff00000081044 */
[C---:B------:R-:W-:Y:S01]  /*686f0*/  HMMA.1688.F32.TF32 R68, R240.reuse, R16, R72 ;  /* 0x00000010f044723c */ /* 0x040fe20000081048 */
[----:B------:R-:W-:Y:S04]  /*68700*/  LDS R72, [R0+0xc4080] ;  /* 0x0c40800000487984 */ /* 0x000fe80000000800 */
[----:B------:R-:W-:Y:S04]  /*68710*/  LDS R74, [R0+0xc4880] ;  /* 0x0c488000004a7984 */ /* 0x000fe80000000800 */
[----:B------:R-:W-:Y:S04]  /*68720*/  LDS R73, [R2+0xc4080] ;  /* 0x0c40800002497984 */ /* 0x000fe80000000800 */
[----:B------:R-:W1:Y:S04]  /*68730*/  LDS R75, [R2+0xc4880] ;  /* 0x0c488000024b7984 */ /* 0x000e680000000800 */
[----:B------:R-:W-:Y:S04]  /*68740*/  STL.64 [R1+0x390], R236 ;  /* 0x000390ec01007387 */ /* 0x000fe80000100a00 */
[----:B------:R-:W-:Y:S04]  /*68750*/  STL.64 [R1+0x398], R238 ;  /* 0x000398ee01007387 */ /* 0x000fe80000100a00 */
[----:B------:R-:W-:Y:S04]  /*68760*/  STL.64 [R1+0x380], R68 ;  /* 0x0003804401007387 */ /* 0x000fe80000100a00 */
[----:B------:R2:W-:Y:S02]  /*68770*/  STL.64 [R1+0x388], R70 ;  /* 0x0003884601007387 */ /* 0x0005e40000100a00 */
[C---:B--2---:R-:W-:Y:S08]  /*68780*/  HMMA.1688.F32.TF32 R68, R240.reuse, R12, R76 ;  /* 0x0000000cf044723c */ /* 0x044ff0000008104c */
[----:B------:R-:W-:Y:S11]  /*68790*/  HMMA.1688.F32.TF32 R76, R240, R248, R84 ;  /* 0x000000f8f04c723c */ /* 0x000ff60000081054 */
[----:B------:R-:W-:Y:S04]  /*687a0*/  @!UPT UIADD3 URZ, URZ, URZ, URZ ;  /* 0x0000003f3f3ff290 */ /* 0x000fe8000fffe03f */
[----:B------:R-:W-:Y:S04]  /*687b0*/  STL.64 [R1+0x370], R68 ;  /* 0x0003704401007387 */ /* 0x000fe80000100a00 */
[----:B------:R-:W-:Y:S04]  /*687c0*/  STL.64 [R1+0x378], R70 ;  /* 0x0003784601007387 */ /* 0x000fe80000100a00 */
[----:B------:R-:W-:Y:S04]  /*687d0*/  STL.64 [R1+0x360], R80 ;  /* 0x0003605001007387 */ /* 0x000fe80000100a00 */
[----:B------:R-:W-:Y:S04]  /*687e0*/  STL.64 [R1+0x368], R82 ;  /* 0x0003685201007387 */ /* 0x000fe80000100a00 */
[----:B------:R-:W-:Y:S04]  /*687f0*/  STL.64 [R1+0x350], R76 ;  /* 0x0003504c01007387 */ /* 0x000fe80000100a00 */
[----:B------:R1:W-:Y:S02]  /*68800*/  STL.64 [R1+0x358], R78 ;  /* 0x0003584e01007387 */ /* 0x0003e40000100a00 */
[----:B-1----:R-:W-:Y:S08]  /*68810*/  HMMA.1688.F32.TF32 R76, R72, R60, R92 ;  /* 0x0000003c484c723c */ /* 0x002ff0000008105c */
[----:B------:R-:W-:Y:S11]  /*68820*/  HMMA.1688.F32.TF32 R68, R240, R4, R88 ;  /* 0x00000004f044723c */ /* 0x000ff60000081058 */
[----:B------:R-:W-:Y:S05]  /*68830*/  @!UPT UIADD3 URZ, URZ, URZ, URZ ;  /* 0x0000003f3f3ff290 */ /* 0x000fea000fffe03f */
[----:B------:R-:W-:Y:S02]  /*68840*/  IMAD.MOV.U32 R251, RZ, RZ, R76 ;  /* 0x000000fffffb7224 */ /* 0x000fe400078e004c */
[----:B------:R-:W-:Y:S02]  /*68850*/  IMAD.MOV.U32 R10, RZ, RZ, R77 ;  /* 0x000000ffff0a7224 */ /* 0x000fe400078e004d */
[----:B------:R-:W-:Y:S02]  /*68860*/  IMAD.MOV.U32 R11, RZ, RZ, R78 ;  /* 0x000000ffff0b7224 */ /* 0x000fe400078e004e */
[----:B------:R-:W-:Y:S02]  /*68870*/  IMAD.MOV.U32 R7, RZ, RZ, R79 ;  /* 0x000000ffff077224 */ /* 0x000fe400078e004f */
[----:B------:R-:W-:Y:S01]  /*68880*/  HMMA.1688.F32.TF32 R76, R72, R56, R96 ;  /* 0x00000038484c723c */ /* 0x000fe20000081060 */
[----:B------:R-:W-:Y:S02]  /*68890*/  IMAD.MOV.U32 R250, RZ, RZ, R71 ;  /* 0x000000fffffa7224 */ /* 0x000fe400078e0047 */
[----:B------:R-:W-:Y:S01]  /*688a0*/  IMAD.MOV.U32 R6, RZ, RZ, R70 ;  /* 0x000000ffff067224 */ /* 0x000fe200078e0046 */
[----:B------:R-:W-:Y:S04]  /*688b0*/  STL.64 [R1+0x340], R68 ;  /* 0x0003404401007387 */ /* 0x000fe80000100a00 */
[----:B------:R1:W-:Y:S04]  /*688c0*/  STL [R1+0x3c64], R250 ;  /* 0x003c64fa01007387 */ /* 0x0003e80000100800 */
[----:B------:R2:W-:Y:S04]  /*688d0*/  STL [R1+0x3c60], R6 ;  /* 0x003c600601007387 */ /* 0x0005e80000100800 */
[----:B------:R-:W-:Y:S04]  /*688e0*/  STL [R1+0x3c74], R7 ;  /* 0x003c740701007387 */ /* 0x000fe80000100800 */
[----:B------:R-:W-:Y:S04]  /*688f0*/  STL [R1+0x3c70], R11 ;  /* 0x003c700b01007387 */ /* 0x000fe80000100800 */
[----:B------:R-:W-:Y:S01]  /*68900*/  STL [R1+0x3c6c], R10 ;  /* 0x003c6c0a01007387 */ /* 0x000fe20000100800 */
[----:B-1----:R-:W-:-:S02]  /*68910*/  IMAD.MOV.U32 R250, RZ, RZ, R78 ;  /* 0x000000fffffa7224 */ /* 0x002fc400078e004e */
[----:B--2---:R-:W-:Y:S01]  /*68920*/  IMAD.MOV.U32 R6, RZ, RZ, R79 ;  /* 0x000000ffff067224 */ /* 0x004fe200078e004f */
[----:B------:R-:W-:Y:S04]  /*68930*/  STL [R1+0x3c68], R251 ;  /* 0x003c68fb01007387 */ /* 0x000fe80000100800 */
[----:B------:R1:W-:Y:S01]  /*68940*/  STL.64 [R1+0x320], R76 ;  /* 0x0003204c01007387 */ /* 0x0003e20000100a00 */
[C---:B------:R-:W-:Y:S03]  /*68950*/  HMMA.1688.F32.TF32 R84, R72.reuse, R44, R108 ;  /* 0x0000002c4854723c */ /* 0x040fe6000008106c */
[----:B------:R-:W-:Y:S04]  /*68960*/  LDS R68, [R3+0xc4080] ;  /* 0x0c40800003447984 */ /* 0x000fe80000000800 */
[----:B------:R-:W-:Y:S01]  /*68970*/  LDS R70, [R3+0xc4880] ;  /* 0x0c48800003467984 */ /* 0x000fe20000000800 */
[C---:B-1----:R-:W-:Y:S03]  /*68980*/  HMMA.1688.F32.TF32 R76, R72.reuse, R52, R100 ;  /* 0x00000034484c723c */ /* 0x042fe60000081064 */
[----:B------:R-:W-:Y:S04]  /*68990*/  LDS R69, [R252+0xc4080] ;  /* 0x0c408000fc457984 */ /* 0x000fe80000000800 */
[----:B------:R-:W1:Y:S11]  /*689a0*/  LDS R71, [R252+0xc4880] ;  /* 0x0c488000fc477984 */ /* 0x000e760000000800 */
[----:B------:R-:W-:Y:S06]  /*689b0*/  @!UPT UIADD3 URZ, URZ, URZ, URZ ;  /* 0x0000003f3f3ff290 */ /* 0x000fec000fffe03f */
[----:B------:R-:W-:Y:S02]  /*689c0*/  IMAD.MOV.U32 R7, RZ, RZ, R76 ;  /* 0x000000ffff077224 */ /* 0x000fe400078e004c */
[----:B------:R-:W-:Y:S02]  /*689d0*/  IMAD.MOV.U32 R11, RZ, RZ, R77 ;  /* 0x000000ffff0b7224 */ /* 0x000fe400078e004d */
[----:B------:R-:W-:Y:S02]  /*689e0*/  IMAD.MOV.U32 R10, RZ, RZ, R78 ;  /* 0x000000ffff0a7224 */ /* 0x000fe400078e004e */
[----:B------:R-:W-:Y:S02]  /*689f0*/  IMAD.MOV.U32 R251, RZ, RZ, R79 ;  /* 0x000000fffffb7224 */ /* 0x000fe400078e004f */
[C---:B------:R-:W-:Y:S08]  /*68a00*/  HMMA.1688.F32.TF32 R76, R72.reuse, R48, R104 ;  /* 0x00000030484c723c */ /* 0x040ff00000081068 */
[C---:B------:R-:W-:Y:S11]  /*68a10*/  HMMA.1688.F32.TF32 R80, R72.reuse, R40, R112 ;  /* 0x000000284850723c */ /* 0x040ff60000081070 */
[----:B------:R-:W-:Y:S04]  /*68a20*/  @!UPT UIADD3 URZ, URZ, URZ, URZ ;  /* 0x0000003f3f3ff290 */ /* 0x000fe8000fffe03f */
[----:B------:R-:W-:Y:S04]  /*68a30*/  STL.64 [R1+0x300], R76 ;  /* 0x0003004c01007387 */ /* 0x000fe80000100a00 */
[----:B------:R2:W-:Y:S02]  /*68a40*/  STL.64 [R1+0x308], R78 ;  /* 0x0003084e01007387 */ /* 0x0005e40000100a00 */
[C---:B--2---:R-:W-:Y:S02]  /*68a50*/  HMMA.1688.F32.TF32 R76, R72.reuse, R36, R116 ;  /* 0x00000024484c723c */ /* 0x044fe40000081074 */
[----:B------:R-:W-:Y:S04]  /*68a60*/  STL.64 [R1+0x2f0], R84 ;  /* 0x0002f05401007387 */ /* 0x000fe80000100a00 */
[----:B------:R2:W-:Y:S04]  /*68a70*/  STL.64 [R1+0x2f8], R86 ;  /* 0x0002f85601007387 */ /* 0x0005e80000100a00 */
[----:B------:R-:W-:Y:S04]  /*68a80*/  STL.64 [R1+0x2e0], R80 ;  /* 0x0002e05001007387 */ /* 0x000fe80000100a00 */
[----:B------:R3:W-:Y:S01]  /*68a90*/  STL.64 [R1+0x2e8], R82 ;  /* 0x0002e85201007387 */ /* 0x0007e20000100a00 */
[C---:B--2---:R-:W-:Y:S08]  /*68aa0*/  HMMA.1688.F32.TF32 R84, R72.reuse, R32, R120 ;  /* 0x000000204854723c */ /* 0x044ff00000081078 */
[----:B------:R-:W-:Y:S01]  /*68ab0*/  STL.64 [R1+0x2d0], R76 ;  /* 0x0002d04c01007387 */ /* 0x000fe20000100a00 */
[C---:B---3--:R-:W-:Y:S03]  /*68ac0*/  HMMA.1688.F32.TF32 R80, R72.reuse, R28, R124 ;  /* 0x0000001c4850723c */ /* 0x048fe6000008107c */
[----:B------:R2:W-:Y:S05]  /*68ad0*/  STL.64 [R1+0x2d8], R78 ;  /* 0x0002d84e01007387 */ /* 0x0005ea0000100a00 */
[C---:B--2---:R-:W-:Y:S06]  /*68ae0*/  HMMA.1688.F32.TF32 R76, R72.reuse, R24, R128 ;  /* 0x00000018484c723c */ /* 0x044fec0000081080 */
[----:B------:R-:W-:Y:S04]  /*68af0*/  STL.64 [R1+0x2c0], R84 ;  /* 0x0002c05401007387 */ /* 0x000fe80000100a00 */
[----:B------:R2:W-:Y:S05]  /*68b00*/  STL.64 [R1+0x2c8], R86 ;  /* 0x0002c85601007387 */ /* 0x0005ea0000100a00 */
[----:B------:R-:W-:Y:S04]  /*68b10*/  STL.64 [R1+0x2b0], R80 ;  /* 0x0002b05001007387 */ /* 0x000fe80000100a00 */
[----:B------:R3:W-:Y:S01]  /*68b20*/  STL.64 [R1+0x2b8], R82 ;  /* 0x0002b85201007387 */ /* 0x0007e20000100a00 */
[C---:B--2---:R-:W-:Y:S03]  /*68b30*/  HMMA.1688.F32.TF32 R84, R72.reuse, R20, R132 ;  /* 0x000000144854723c */ /* 0x044fe60000081084 */
[----:B------:R-:W-:Y:S05]  /*68b40*/  STL.64 [R1+0x2a0], R76 ;  /* 0x0002a04c01007387 */ /* 0x000fea0000100a00 */
[C---:B---3--:R-:W-:Y:S01]  /*68b50*/  HMMA.1688.F32.TF32 R80, R72.reuse, R16, R136 ;  /* 0x000000104850723c */ /* 0x048fe20000081088 */
[----:B------:R2:W-:Y:S07]  /*68b60*/  STL.64 [R1+0x2a8], R78 ;  /* 0x0002a84e01007387 */ /* 0x0005ee0000100a00 */
[C---:B--2---:R-:W-:Y:S07]  /*68b70*/  HMMA.1688.F32.TF32 R76, R72.reuse, R12, R140 ;  /* 0x0000000c484c723c */ /* 0x044fee000008108c */
[----:B------:R-:W-:Y:S04]  /*68b80*/  STL.64 [R1+0x290], R84 ;  /* 0x0002905401007387 */ /* 0x000fe80000100a00 */
[----:B------:R2:W-:Y:S04]  /*68b90*/  STL.64 [R1+0x298], R86 ;  /* 0x0002985601007387 */ /* 0x0005e80000100a00 */
[----:B------:R-:W-:Y:S04]  /*68ba0*/  STL.64 [R1+0x280], R80 ;  /* 0x0002805001007387 */ /* 0x000fe80000100a00 */
[----:B------:R3:W-:Y:S01]  /*68bb0*/  STL.64 [R1+0x288], R82 ;  /* 0x0002885201007387 */ /* 0x0007e20000100a00 */
[C---:B--2---:R-:W-:Y:S03]  /*68bc0*/  HMMA.1688.F32.TF32 R84, R72.reuse, R8, R144 ;  /* 0x000000084854723c */ /* 0x044fe60000081090 */
[----:B------:R-:W-:Y:S05]  /*68bd0*/  STL.64 [R1+0x270], R76 ;  /* 0x0002704c01007387 */ /* 0x000fea0000100a00 */
[----:B---3--:R-:W-:Y:S01]  /*68be0*/  HMMA.1688.F32.TF32 R80, R72, R248, R148 ;  /* 0x000000f84850723c */ /* 0x008fe20000081094 */
[----:B------:R2:W-:Y:S01]  /*68bf0*/  STL.64 [R1+0x278], R78 ;  /* 0x0002784e01007387 */ /* 0x0005e20000100a00 */
[----:B------:R-:W-:-:S02]  /*68c00*/  IMAD.MOV.U32 R240, RZ, RZ, R227 ;  /* 0x000000fffff07224 */ /* 0x000fc400078e00e3 */
[----:B------:R-:W-:Y:S01]  /*68c10*/  IMAD.MOV.U32 R241, RZ, RZ, R220 ;  /* 0x000000fffff17224 */ /* 0x000fe200078e00dc */
[----:B------:R-:W-:Y:S01]  /*68c20*/  LDS R148, [R3+0xc4100] ;  /* 0x0c41000003947984 */ /* 0x000fe20000000800 */
[----:B------:R-:W-:Y:S02]  /*68c30*/  IMAD.MOV.U32 R242, RZ, RZ, R221 ;  /* 0x000000fffff27224 */ /* 0x000fe400078e00dd */
[----:B------:R-:W-:Y:S01]  /*68c40*/  IMAD.MOV.U32 R243, RZ, RZ, R222 ;  /* 0x000000fffff37224 */ /* 0x000fe200078e00de */
[----:B------:R-:W-:Y:S01]  /*68c50*/  LDS R150, [R3+0xc4900] ;  /* 0x0c49000003967984 */ /* 0x000fe20000000800 */
[----:B--2---:R-:W-:Y:S05]  /*68c60*/  HMMA.1688.F32.TF32 R76, R72, R4, R152 ;  /* 0x00000004484c723c */ /* 0x004fea0000081098 */
[----:B------:R-:W-:Y:S04]  /*68c70*/  STL.64 [R1+0x260], R84 ;  /* 0x0002605401007387 */ /* 0x000fe80000100a00 */
[----:B------:R-:W-:Y:S01]  /*68c80*/  STL.64 [R1+0x268], R86 ;  /* 0x0002685601007387 */ /* 0x000fe20000100a00 */
[----:B-1----:R-:W-:Y:S03]  /*68c90*/  HMMA.1688.F32.TF32 R72, R68, R60, R156 ;  /* 0x0000003c4448723c */ /* 0x002fe6000008109c */
[----:B------:R-:W-:Y:S04]  /*68ca0*/  STL.64 [R1+0x250], R80 ;  /* 0x0002505001007387 */ /* 0x000fe80000100a00 */
[----:B------:R1:W-:Y:S01]  /*68cb0*/  STL.64 [R1+0x258], R82 ;  /* 0x0002585201007387 */ /* 0x0003e20000100a00 */
[----:B------:R-:W-:-:S02]  /*68cc0*/  IMAD.MOV.U32 R88, RZ, RZ, R223 ;  /* 0x000000ffff587224 */ /* 0x000fc400078e00df */
[----:B------:R-:W-:Y:S01]  /*68cd0*/  IMAD.MOV.U32 R89, RZ, RZ, R231 ;  /* 0x000000ffff597224 */ /* 0x000fe200078e00e7 */
[----:B------:R-:W-:Y:S01]  /*68ce0*/  LDS R149, [R252+0xc4100] ;  /* 0x0c410000fc957984 */ /* 0x000fe20000000800 */
[----:B------:R-:W-:Y:S02]  /*68cf0*/  IMAD.MOV.U32 R90, RZ, RZ, R235 ;  /* 0x000000ffff5a7224 */ /* 0x000fe400078e00eb */
[----:B------:R-:W-:Y:S01]  /*68d00*/  IMAD.MOV.U32 R91, RZ, RZ, R67 ;  /* 0x000000ffff5b7224 */ /* 0x000fe200078e0043 */
[----:B------:R-:W-:Y:S01]  /*68d10*/  LDS R151, [R252+0xc4900] ;  /* 0x0c490000fc977984 */ /* 0x000fe20000000800 */
[C---:B-1----:R-:W-:Y:S03]  /*68d20*/  HMMA.1688.F32.TF32 R80, R68.reuse, R56, R160 ;  /* 0x000000384450723c */ /* 0x042fe600000810a0 */
[----:B------:R-:W-:Y:S04]  /*68d30*/  STL.64 [R1+0x240], R76 ;  /* 0x0002404c01007387 */ /* 0x000fe80000100a00 */
[----:B------:R1:W-:Y:S02]  /*68d40*/  STL.64 [R1+0x248], R78 ;  /* 0x0002484e01007387 */ /* 0x0003e40000100a00 */
[C---:B-1----:R-:W-:Y:S02]  /*68d50*/  HMMA.1688.F32.TF32 R76, R68.reuse, R52, R164 ;  /* 0x00000034444c723c */ /* 0x042fe400000810a4 */
[----:B------:R-:W-:Y:S04]  /*68d60*/  STL.64 [R1+0x230], R72 ;  /* 0x0002304801007387 */ /* 0x000fe80000100a00 */
[----:B------:R1:W-:Y:S08]  /*68d70*/  STL.64 [R1+0x238], R74 ;  /* 0x0002384a01007387 */ /* 0x0003f00000100a00 */
[----:B------:R-:W-:Y:S04]  /*68d80*/  STL.64 [R1+0x220], R80 ;  /* 0x0002205001007387 */ /* 0x000fe80000100a00 */
[----:B------:R2:W-:Y:S01]  /*68d90*/  STL.64 [R1+0x228], R82 ;  /* 0x0002285201007387 */ /* 0x0005e20000100a00 */
[C---:B-1----:R-:W-:Y:S04]  /*68da0*/  HMMA.1688.F32.TF32 R72, R68.reuse, R48, R168 ;  /* 0x000000304448723c */ /* 0x042fe800000810a8 */
[----:B------:R-:W-:Y:S04]  /*68db0*/  STL.64 [R1+0x210], R76 ;  /* 0x0002104c01007387 */ /* 0x000fe80000100a00 */
[C---:B--2---:R-:W-:Y:S01]  /*68dc0*/  HMMA.1688.F32.TF32 R80, R68.reuse, R44, R172 ;  /* 0x0000002c4450723c */ /* 0x044fe200000810ac */
[----:B------:R1:W-:Y:S07]  /*68dd0*/  STL.64 [R1+0x218], R78 ;  /* 0x0002184e01007387 */ /* 0x0003ee0000100a00 */
[C---:B-1----:R-:W-:Y:S07]  /*68de0*/  HMMA.1688.F32.TF32 R76, R68.reuse, R40, R176 ;  /* 0x00000028444c723c */ /* 0x042fee00000810b0 */
[----:B------:R-:W-:Y:S04]  /*68df0*/  STL.64 [R1+0x200], R72 ;  /* 0x0002004801007387 */ /* 0x000fe80000100a00 */
[----:B------:R1:W-:Y:S04]  /*68e00*/  STL.64 [R1+0x208], R74 ;  /* 0x0002084a01007387 */ /* 0x0003e80000100a00 */
[----:B------:R-:W-:Y:S04]  /*68e10*/  STL.64 [R1+0x1f0], R80 ;  /* 0x0001f05001007387 */ /* 0x000fe80000100a00 */
[----:B------:R2:W-:Y:S01]  /*68e20*/  STL.64 [R1+0x1f8], R82 ;  /* 0x0001f85201007387 */ /* 0x0005e20000100a00 */
[C---:B-1----:R-:W-:Y:S03]  /*68e30*/  HMMA.1688.F32.TF32 R72, R68.reuse, R36, R180 ;  /* 0x000000244448723c */ /* 0x042fe600000810b4 */
[----:B------:R-:W-:Y:S05]  /*68e40*/  STL.64 [R1+0x1e0], R76 ;  /* 0x0001e04c01007387 */ /* 0x000fea0000100a00 */
        /* <DEDUP_REMOVED lines=13> */
[----:B------:R-:W-:Y:S04]  /*68f20*/  STL.64 [R1+0x1a8], R74 ;  /* 0x0001a84a01007387 */ /* 0x000fe80000100a00 */
[----:B------:R-:W-:Y:S01]  /*68f30*/  STL.64 [R1+0x190], R80 ;  /* 0x0001905001007387 */ /* 0x000fe20000100a00 */
[C---:B------:R-:W-:Y:S03]  /*68f40*/  HMMA.1688.F32.TF32 R84, R68.reuse, R12, R204 ;  /* 0x0000000c4454723c */ /* 0x040fe600000810cc */
[----:B------:R1:W-:Y:S04]  /*68f50*/  STL.64 [R1+0x198], R82 ;  /* 0x0001985201007387 */ /* 0x0003e80000100a00 */
[----:B------:R-:W-:Y:S04]  /*68f60*/  LDS R72, [R0+0xc4100] ;  /* 0x0c41000000487984 */ /* 0x000fe80000000800 */
[----:B------:R-:W-:Y:S04]  /*68f70*/  LDS R74, [R0+0xc4900] ;  /* 0x0c490000004a7984 */ /* 0x000fe80000000800 */
[----:B------:R-:W-:Y:S01]  /*68f80*/  STL.64 [R1+0x180], R76 ;  /* 0x0001804c01007387 */ /* 0x000fe20000100a00 */
[C---:B-1----:R-:W-:Y:S03]  /*68f90*/  HMMA.1688.F32.TF32 R80, R68.reuse, R248, R212 ;  /* 0x000000f84450723c */ /* 0x042fe600000810d4 */
[----:B------:R1:W-:Y:S04]  /*68fa0*/  STL.64 [R1+0x188], R78 ;  /* 0x0001884e01007387 */ /* 0x0003e80000100a00 */
[----:B------:R-:W-:Y:S04]  /*68fb0*/  LDS R73, [R2+0xc4100] ;  /* 0x0c41000002497984 */ /* 0x000fe80000000800 */
[----:B------:R-:W2:Y:S01]  /*68fc0*/  LDS R75, [R2+0xc4900] ;  /* 0x0c490000024b7984 */ /* 0x000ea20000000800 */
[C---:B-1----:R-:W-:Y:S08]  /*68fd0*/  HMMA.1688.F32.TF32 R76, R68.reuse, R8, R208 ;  /* 0x00000008444c723c */ /* 0x042ff000000810d0 */
[----:B------:R-:W-:Y:S01]  /*68fe0*/  HMMA.1688.F32.TF32 R68, R68, R4, R216 ;  /* 0x000000044444723c */ /* 0x000fe200000810d8 */
[----:B------:R-:W-:Y:S04]  /*68ff0*/  STL.64 [R1+0x170], R84 ;  /* 0x0001705401007387 */ /* 0x000fe80000100a00 */
[----:B------:R-:W-:Y:S10]  /*69000*/  STL.64 [R1+0x178], R86 ;  /* 0x0001785601007387 */ /* 0x000ff40000100a00 */
[----:B------:R1:W-:Y:S04]  /*69010*/  STL.64 [R1+0x160], R76 ;  /* 0x0001604c01007387 */ /* 0x0003e80000100a00 */
[----:B------:R3:W-:Y:S04]  /*69020*/  STL.64 [R1+0x168], R78 ;  /* 0x0001684e01007387 */ /* 0x0007e80000100a00 */
[----:B------:R4:W-:Y:S01]  /*69030*/  STL.64 [R1+0x150], R80 ;  /* 0x0001505001007387 */ /* 0x0009e20000100a00 */
[----:B-1----:R-:W-:-:S03]  /*69040*/  IMAD.MOV.U32 R76, RZ, RZ, R66 ;  /* 0x000000ffff4c7224 */ /* 0x002fc600078e0042 */
[----:B------:R1:W-:Y:S01]  /*69050*/  STL.64 [R1+0x158], R82 ;  /* 0x0001585201007387 */ /* 0x0003e20000100a00 */
[----:B------:R-:W-:-:S03]  /*69060*/  IMAD.MOV.U32 R77, RZ, RZ, R232 ;  /* 0x000000ffff4d7224 */ /* 0x000fc600078e00e8 */
[----:B------:R-:W2:Y:S01]  /*69070*/  LDL.LU R66, [R1+0x3dec] ;  /* 0x003dec0001427983 */ /* 0x000ea20000300800 */
[----:B---3--:R-:W-:-:S03]  /*69080*/  IMAD.MOV.U32 R78, RZ, RZ, R64 ;  /* 0x000000ffff4e7224 */ /* 0x008fc600078e0040 */
[----:B------:R-:W-:Y:S01]  /*69090*/  STL.64 [R1+0x140], R68 ;  /* 0x0001404401007387 */ /* 0x000fe20000100a00 */
[----:B------:R-:W-:-:S03]  /*690a0*/  IMAD.MOV.U32 R79, RZ, RZ, R65 ;  /* 0x000000ffff4f7224 */ /* 0x000fc600078e0041 */
[----:B------:R3:W-:Y:S04]  /*690b0*/  STL.64 [R1+0x148], R70 ;  /* 0x0001484601007387 */ /* 0x0007e80000100a00 */
[----:B------:R-:W3:Y:S04]  /*690c0*/  LDL.LU R232, [R1+0x3de8] ;  /* 0x003de80001e87983 */ /* 0x000ee80000300800 */
[----:B------:R-:W3:Y:S04]  /*690d0*/  LDL.LU R64, [R1+0x3de4] ;  /* 0x003de40001407983 */ /* 0x000ee80000300800 */
[----:B------:R-:W3:Y:S01]  /*690e0*/  LDL.LU R65, [R1+0x3de0] ;  /* 0x003de00001417983 */ /* 0x000ee20000300800 */
[----:B----4-:R-:W-:-:S02]  /*690f0*/  IMAD.MOV.U32 R80, RZ, RZ, R229 ;  /* 0x000000ffff507224 */ /* 0x010fc400078e00e5 */
[----:B------:R-:W-:Y:S01]  /*69100*/  IMAD.MOV.U32 R81, RZ, RZ, R228 ;  /* 0x000000ffff517224 */ /* 0x000fe200078e00e4 */
[----:B------:R-:W4:Y:S01]  /*69110*/  LDL.LU R229, [R1+0x3ddc] ;  /* 0x003ddc0001e57983 */ /* 0x000f220000300800 */
[----:B-1----:R-:W-:Y:S02]  /*69120*/  IMAD.MOV.U32 R82, RZ, RZ, R234 ;  /* 0x000000ffff527224 */ /* 0x002fe400078e00ea */
[----:B------:R-:W-:Y:S01]  /*69130*/  IMAD.MOV.U32 R83, RZ, RZ, R233 ;  /* 0x000000ffff537224 */ /* 0x000fe200078e00e9 */
[----:B------:R-:W4:Y:S04]  /*69140*/  LDL.LU R228, [R1+0x3dd8] ;  /* 0x003dd80001e47983 */ /* 0x000f280000300800 */
[----:B------:R-:W4:Y:S04]  /*69150*/  LDL.LU R234, [R1+0x3dd4] ;  /* 0x003dd40001ea7983 */ /* 0x000f280000300800 */
[----:B------:R-:W4:Y:S01]  /*69160*/  LDL.LU R233, [R1+0x3dd0] ;  /* 0x003dd00001e97983 */ /* 0x000f220000300800 */
[----:B--2---:R-:W-:-:S02]  /*69170*/  IMAD.MOV.U32 R239, RZ, RZ, R66 ;  /* 0x000000ffffef7224 */ /* 0x004fc400078e0042 */
[----:B---3--:R-:W-:Y:S02]  /*69180*/  IMAD.MOV.U32 R238, RZ, RZ, R232 ;  /* 0x000000ffffee7224 */ /* 0x008fe400078e00e8 */
[----:B------:R-:W-:Y:S02]  /*69190*/  IMAD.MOV.U32 R236, RZ, RZ, R64 ;  /* 0x000000ffffec7224 */ /* 0x000fe400078e0040 */
[----:B------:R-:W2:Y:S01]  /*691a0*/  LDL.LU R64, [R1+0x3dcc] ;  /* 0x003dcc0001407983 */ /* 0x000ea20000300800 */
[----:B------:R-:W-:-:S03]  /*691b0*/  IMAD.MOV.U32 R237, RZ, RZ, R65 ;  /* 0x000000ffffed7224 */ /* 0x000fc600078e0041 */
[----:B------:R-:W3:Y:S04]  /*691c0*/  LDL.LU R65, [R1+0x3dc8] ;  /* 0x003dc80001417983 */ /* 0x000ee80000300800 */
        /* <DEDUP_REMOVED lines=8> */
[----:B----4-:R-:W-:Y:S02]  /*69250*/  IMAD.MOV.U32 R100, RZ, RZ, R232 ;  /* 0x000000ffff647224 */ /* 0x010fe400078e00e8 */
        /* <DEDUP_REMOVED lines=21> */
[----:B------:R-:W4:Y:S04]  /*693b0*/  LDL.LU R128, [R1] ;  /* 0x0000000001807983 */ /* 0x000f280000300800 */
[----:B------:R-:W4:Y:S04]  /*693c0*/  LDL.LU R129, [R1+0x4] ;  /* 0x0000040001817983 */ /* 0x000f280000300800 */
[----:B------:R-:W4:Y:S04]  /*693d0*/  LDL.LU R130, [R1+0x8] ;  /* 0x0000080001827983 */ /* 0x000f280000300800 */
[----:B------:R-:W4:Y:S04]  /*693e0*/  LDL.LU R131, [R1+0xc] ;  /* 0x00000c0001837983 */ /* 0x000f280000300800 */
[----:B------:R-:W4:Y:S04]  /*693f0*/  LDL.LU R124, [R1+0x20] ;  /* 0x00002000017c7983 */ /* 0x000f280000300800 */
[----:B------:R-:W4:Y:S04]  /*69400*/  LDL.LU R125, [R1+0x24] ;  /* 0x00002400017d7983 */ /* 0x000f280000300800 */
[----:B------:R-:W4:Y:S04]  /*69410*/  LDL.LU R126, [R1+0x28] ;  /* 0x00002800017e7983 */ /* 0x000f280000300800 */
[----:B------:R-:W4:Y:S01]  /*69420*/  LDL.LU R127, [R1+0x2c] ;  /* 0x00002c00017f7983 */ /* 0x000f220000300800 */
        /* <DEDUP_REMOVED lines=8> */
[----:B--2---:R-:W-:Y:S02]  /*694b0*/  IMAD.MOV.U32 R111, RZ, RZ, R232 ;  /* 0x000000ffff6f7224 */ /* 0x004fe400078e00e8 */
[----:B---3--:R-:W-:Y:S02]  /*694c0*/  IMAD.MOV.U32 R110, RZ, RZ, R66 ;  /* 0x000000ffff6e7224 */ /* 0x008fe400078e0042 */
[----:B----4-:R-:W-:Y:S02]  /*694d0*/  IMAD.MOV.U32 R109, RZ, RZ, R65 ;  /* 0x000000ffff6d7224 */ /* 0x010fe400078e0041 */
[----:B------:R-:W-:Y:S02]  /*694e0*/  IMAD.MOV.U32 R108, RZ, RZ, R64 ;  /* 0x000000ffff6c7224 */ /* 0x000fe400078e0040 */
[----:B------:R-:W2:Y:S04]  /*694f0*/  LDL.LU R64, [R1+0x3dac] ;  /* 0x003dac0001407983 */ /* 0x000ea80000300800 */
[----:B------:R-:W2:Y:S04]  /*69500*/  LDL.LU R65, [R1+0x3da8] ;  /* 0x003da80001417983 */ /* 0x000ea80000300800 */
[----:B------:R-:W2:Y:S04]  /*69510*/  LDL.LU R66, [R1+0x3da4] ;  /* 0x003da40001427983 */ /* 0x000ea80000300800 */
[----:B------:R-:W3:Y:S04]  /*69520*/  LDL.LU R232, [R1+0x3da0] ;  /* 0x003da00001e87983 */ /* 0x000ee80000300800 */
[----:B------:R-:W3:Y:S04]  /*69530*/  LDL.LU R233, [R1+0x3d9c] ;  /* 0x003d9c0001e97983 */ /* 0x000ee80000300800 */
[----:B------:R-:W3:Y:S04]  /*69540*/  LDL.LU R234, [R1+0x3d98] ;  /* 0x003d980001ea7983 */ /* 0x000ee80000300800 */
[----:B------:R-:W4:Y:S04]  /*69550*/  LDL.LU R228, [R1+0x3d94] ;  /* 0x003d940001e47983 */ /* 0x000f280000300800 */
[----:B------:R-:W4:Y:S04]  /*69560*/  LDL.LU R229, [R1+0x3d90] ;  /* 0x003d900001e57983 */ /* 0x000f280000300800 */
[----:B------:R-:W4:Y:S04]  /*69570*/  LDL.LU R230, [R1+0x3d8c] ;  /* 0x003d8c0001e67983 */ /* 0x000f280000300800 */
        /* <DEDUP_REMOVED lines=10> */
[----:B------:R-:W4:Y:S01]  /*69620*/  LDL.LU R67, [R1+0x3d60] ;  /* 0x003d600001437983 */ /* 0x000f220000300800 */
[C---:B------:R-:W-:Y:S08]  /*69630*/  HMMA.1688.F32.TF32 R124, R72.reuse, R36, R124 ;  /* 0x00000024487c723c */ /* 0x040ff0000008107c */
[C---:B------:R-:W-:Y:S08]  /*69640*/  HMMA.1688.F32.TF32 R112, R72.reuse, R24, R112 ;  /* 0x000000184870723c */ /* 0x040ff00000081070 */
[C---:B------:R-:W-:Y:S08]  /*69650*/  HMMA.1688.F32.TF32 R100, R72.reuse, R12, R100 ;  /* 0x0000000c4864723c */ /* 0x040ff00000081064 */
[C---:B--2---:R-:W-:Y:S08]  /*69660*/  HMMA.1688.F32.TF32 R68, R72.reuse, R56, R224 ;  /* 0x000000384844723c */ /* 0x044ff000000810e0 */
[C---:B---3--:R-:W-:Y:S08]  /*69670*/  HMMA.1688.F32.TF32 R132, R72.reuse, R60, R220 ;  /* 0x0000003c4884723c */ /* 0x048ff000000810dc */
[C---:B----4-:R-:W-:Y:S11]  /*69680*/  HMMA.1688.F32.TF32 R136, R72.reuse, R52, R228 ;  /* 0x000000344888723c */ /* 0x050ff600000810e4 */
[----:B------:R-:W-:Y:S04]  /*69690*/  @!UPT UIADD3 URZ, URZ, URZ, URZ ;  /* 0x0000003f3f3ff290 */ /* 0x000fe8000fffe03f */
[----:B------:R-:W-:Y:S04]  /*696a0*/  STL.64 [R1+0x130], R132 ;  /* 0x0001308401007387 */ /* 0x000fe80000100a00 */
[----:B------:R1:W-:Y:S04]  /*696b0*/  STL.64 [R1+0x138], R134 ;  /* 0x0001388601007387 */ /* 0x0003e80000100a00 */
[----:B------:R-:W-:Y:S04]  /*696c0*/  STL.64 [R1+0x120], R68 ;  /* 0x0001204401007387 */ /* 0x000fe80000100a00 */
[----:B------:R2:W-:Y:S01]  /*696d0*/  STL.64 [R1+0x128], R70 ;  /* 0x0001284601007387 */ /* 0x0005e20000100a00 */
[C---:B-1----:R-:W-:Y:S08]  /*696e0*/  HMMA.1688.F32.TF32 R132, R72.reuse, R48, R232 ;  /* 0x000000304884723c */ /* 0x042ff000000810e8 */
[C---:B--2---:R-:W-:Y:S08]  /*696f0*/  HMMA.1688.F32.TF32 R68, R72.reuse, R44, R64 ;  /* 0x0000002c4844723c */ /* 0x044ff00000081040 */
        /* <DEDUP_REMOVED lines=9> */
[C---:B-1----:R-:W-:Y:S03]  /*69790*/  HMMA.1688.F32.TF32 R68, R72.reuse, R32, R120 ;  /* 0x000000204844723c */ /* 0x042fe60000081078 */
[----:B------:R-:W-:Y:S04]  /*697a0*/  LDS R128, [R0+0xc4180] ;  /* 0x0c41800000807984 */ /* 0x000fe80000000800 */
[----:B------:R-:W-:Y:S01]  /*697b0*/  LDS R130, [R0+0xc4980] ;  /* 0x0c49800000827984 */ /* 0x000fe20000000800 */
[----:B--2---:R-:W-:Y:S03]  /*697c0*/  HMMA.1688.F32.TF32 R64, R72, R28, R116 ;  /* 0x0000001c4840723c */ /* 0x004fe60000081074 */
[----:B------:R-:W-:Y:S04]  /*697d0*/  STL.64 [R1+0x80], R124 ;  /* 0x0000807c01007387 */ /* 0x000fe80000100a00 */
[----:B------:R-:W-:Y:S01]  /*697e0*/  STL.64 [R1+0x88], R126 ;  /* 0x0000887e01007387 */ /* 0x000fe20000100a00 */
[----:B------:R-:W-:Y:S03]  /*697f0*/  HMMA.1688.F32.TF32 R84, R148, R52, R84 ;  /* 0x000000349454723c */ /* 0x000fe60000081054 */
[----:B------:R-:W-:Y:S04]  /*69800*/  LDS R129, [R2+0xc4180] ;  /* 0x0c41800002817984 */ /* 0x000fe80000000800 */
[----:B------:R-:W1:Y:S04]  /*69810*/  LDS R131, [R2+0xc4980] ;  /* 0x0c49800002837984 */ /* 0x000e680000000800 */
[----:B------:R-:W-:Y:S04]  /*69820*/  STL.64 [R1+0x70], R68 ;  /* 0x0000704401007387 */ /* 0x000fe80000100a00 */
[----:B------:R2:W-:Y:S04]  /*69830*/  STL.64 [R1+0x78], R70 ;  /* 0x0000784601007387 */ /* 0x0005e80000100a00 */
[----:B------:R-:W-:Y:S04]  /*69840*/  STL.64 [R1+0x60], R64 ;  /* 0x0000604001007387 */ /* 0x000fe80000100a00 */
[----:B------:R3:W-:Y:S01]  /*69850*/  STL.64 [R1+0x68], R66 ;  /* 0x0000684201007387 */ /* 0x0007e20000100a00 */
[C---:B--2---:R-:W-:Y:S08]  /*69860*/  HMMA.1688.F32.TF32 R68, R72.reuse, R20, R108 ;  /* 0x000000144844723c */ /* 0x044ff0000008106c */
[C---:B---3--:R-:W-:Y:S01]  /*69870*/  HMMA.1688.F32.TF32 R64, R72.reuse, R16, R104 ;  /* 0x000000104840723c */ /* 0x048fe20000081068 */
[----:B------:R-:W-:Y:S04]  /*69880*/  STL.64 [R1+0x50], R112 ;  /* 0x0000507001007387 */ /* 0x000fe80000100a00 */
[----:B------:R-:W-:Y:S10]  /*69890*/  STL.64 [R1+0x58], R114 ;  /* 0x0000587201007387 */ /* 0x000ff40000100a00 */
[----:B------:R-:W-:Y:S04]  /*698a0*/  STL.64 [R1+0x40], R68 ;  /* 0x0000404401007387 */ /* 0x000fe80000100a00 */
[----:B------:R2:W-:Y:S04]  /*698b0*/  STL.64 [R1+0x48], R70 ;  /* 0x0000484601007387 */ /* 0x0005e80000100a00 */
[----:B------:R-:W-:Y:S04]  /*698c0*/  STL.64 [R1+0x30], R64 ;  /* 0x0000304001007387 */ /* 0x000fe80000100a00 */
[----:B------:R3:W-:Y:S01]  /*698d0*/  STL.64 [R1+0x38], R66 ;  /* 0x0000384201007387 */ /* 0x0007e20000100a00 */
[C---:B--2---:R-:W-:Y:S08]  /*698e0*/  HMMA.1688.F32.TF32 R68, R72.reuse, R8, R96 ;  /* 0x000000084844723c */ /* 0x044ff00000081060 */
[C---:B---3--:R-:W-:Y:S01]  /*698f0*/  HMMA.1688.F32.TF32 R64, R72.reuse, R248, R92 ;  /* 0x000000f84840723c */ /* 0x048fe2000008105c */
[----:B------:R-:W-:Y:S04]  /*69900*/  STL.64 [R1+0x20], R100 ;  /* 0x0000206401007387 */ /* 0x000fe80000100a00 */
[----:B------:R-:W-:Y:S11]  /*69910*/  STL.64 [R1+0x28], R102 ;  /* 0x0000286601007387 */ /* 0x000ff60000100a00 */
[----:B------:R-:W-:Y:S07]  /*69920*/  @!UPT UIADD3 URZ, URZ, URZ, URZ ;  /* 0x0000003f3f3ff290 */ /* 0x000fee000fffe03f */
[----:B------:R-:W-:Y:S04]  /*69930*/  STL.64 [R1+0x3ad0], R66 ;  /* 0x003ad04201007387 */ /* 0x000fe80000100a00 */
[----:B------:R-:W-:Y:S04]  /*69940*/  STL.64 [R1+0x10], R68 ;  /* 0x0000104401007387 */ /* 0x000fe80000100a00 */
[----:B------:R2:W-:Y:S04]  /*69950*/  STL.64 [R1+0x18], R70 ;  /* 0x0000184601007387 */ /* 0x0005e80000100a00 */
[----:B------:R3:W-:Y:S01]  /*69960*/  STL.64 [R1+0x3ac8], R64 ;  /* 0x003ac84001007387 */ /* 0x0007e20000100a00 */
[----:B--2---:R-:W-:Y:S03]  /*69970*/  HMMA.1688.F32.TF32 R68, R72, R4, R236 ;  /* 0x000000044844723c */ /* 0x004fe600000810ec */
[----:B------:R-:W2:Y:S04]  /*69980*/  LDL.LU R236, [R1+0x570] ;  /* 0x0005700001ec7983 */ /* 0x000ea80000300800 */
[----:B------:R-:W2:Y:S04]  /*69990*/  LDL.LU R237, [R1+0x574] ;  /* 0x0005740001ed7983 */ /* 0x000ea80000300800 */
[----:B------:R-:W2:Y:S04]  /*699a0*/  LDL.LU R238, [R1+0x578] ;  /* 0x0005780001ee7983 */ /* 0x000ea80000300800 */
[----:B------:R-:W2:Y:S01]  /*699b0*/  LDL.LU R239, [R1+0x57c] ;  /* 0x00057c0001ef7983 */ /* 0x000ea20000300800 */
[C---:B------:R-:W-:Y:S08]  /*699c0*/  HMMA.1688.F32.TF32 R72, R148.reuse, R60, R240 ;  /* 0x0000003c9448723c */ /* 0x040ff000000810f0 */
[C---:B---3--:R-:W-:Y:S01]  /*699d0*/  HMMA.1688.F32.TF32 R64, R148.reuse, R56, R88 ;  /* 0x000000389440723c */ /* 0x048fe20000081058 */
[----:B------:R-:W-:Y:S04]  /*699e0*/  STL.64 [R1+0x3ae0], R70 ;  /* 0x003ae04601007387 */ /* 0x000fe80000100a00 */
[----:B------:R3:W-:Y:S10]  /*699f0*/  STL.64 [R1+0x3ad8], R68 ;  /* 0x003ad84401007387 */ /* 0x0007f40000100a00 */
[----:B------:R-:W-:Y:S01]  /*69a00*/  STL [R1+0x3ac0], R75 ;  /* 0x003ac04b01007387 */ /* 0x000fe20000100800 */
[C---:B---3--:R-:W-:Y:S07]  /*69a10*/  HMMA.1688.F32.TF32 R68, R148.reuse, R48, R80 ;  /* 0x000000309444723c */ /* 0x048fee0000081050 */
[----:B------:R-:W-:Y:S04]  /*69a20*/  STL.64 [R1+0x100], R64 ;  /* 0x0001004001007387 */ /* 0x000fe80000100a00 */
[----:B------:R3:W-:Y:S02]  /*69a30*/  STL.64 [R1+0x108], R66 ;  /* 0x0001084201007387 */ /* 0x0007e40000100a00 */
[C---:B---3--:R-:W-:Y:S02]  /*69a40*/  HMMA.1688.F32.TF32 R64, R148.reuse, R44, R76 ;  /* 0x0000002c9440723c */ /* 0x048fe4000008104c */
[----:B------:R3:W-:Y:S04]  /*69a50*/  STL.64 [R1+0xf0], R84 ;  /* 0x0000f05401007387 */ /* 0x0007e80000100a00 */
[----:B------:R4:W-:Y:S04]  /*69a60*/  STL.64 [R1+0xf8], R86 ;  /* 0x0000f85601007387 */ /* 0x0009e80000100a00 */
[----:B------:R-:W2:Y:S04]  /*69a70*/  LDL.LU R80, [R1+0x630] ;  /* 0x0006300001507983 */ /* 0x000ea80000300800 */
[----:B------:R-:W-:Y:S04]  /*69a80*/  STL.64 [R1+0xe0], R68 ;  /* 0x0000e04401007387 */ /* 0x000fe80000100a00 */
[----:B------:R-:W-:Y:S05]  /*69a90*/  STL.64 [R1+0xe8], R70 ;  /* 0x0000e84601007387 */ /* 0x000fea0000100a00 */
[----:B------:R-:W-:Y:S04]  /*69aa0*/  STL.64 [R1+0xd0], R64 ;  /* 0x0000d04001007387 */ /* 0x000fe80000100a00 */
[----:B------:R2:W-:Y:S04]  /*69ab0*/  STL.64 [R1+0xd8], R66 ;  /* 0x0000d84201007387 */ /* 0x0005e80000100a00 */
        /* <DEDUP_REMOVED lines=15> */
[----:B---3--:R-:W3:Y:S04]  /*69bb0*/  LDL.LU R84, [R1+0x620] ;  /* 0x0006200001547983 */ /* 0x008ee80000300800 */
[----:B------:R-:W3:Y:S04]  /*69bc0*/  LDL.LU R85, [R1+0x624] ;  /* 0x0006240001557983 */ /* 0x000ee80000300800 */
[----:B----4-:R-:W3:Y:S04]  /*69bd0*/  LDL.LU R86, [R1+0x628] ;  /* 0x0006280001567983 */ /* 0x010ee80000300800 */
[----:B------:R-:W3:Y:S04]  /*69be0*/  LDL.LU R87, [R1+0x62c] ;  /* 0x00062c0001577983 */ /* 0x000ee80000300800 */
[----:B------:R-:W4:Y:S04]  /*69bf0*/  LDL.LU R88, [R1+0x610] ;  /* 0x0006100001587983 */ /* 0x000f280000300800 */
[----:B------:R-:W4:Y:S04]  /*69c00*/  LDL.LU R89, [R1+0x614] ;  /* 0x0006140001597983 */ /* 0x000f280000300800 */
[----:B------:R-:W4:Y:S04]  /*69c10*/  LDL.LU R90, [R1+0x618] ;  /* 0x00061800015a7983 */ /* 0x000f280000300800 */
[----:B------:R-:W4:Y:S01]  /*69c20*/  LDL.LU R91, [R1+0x61c] ;  /* 0x00061c00015b7983 */ /* 0x000f220000300800 */
[----:B--2---:R-:W-:Y:S11]  /*69c30*/  HMMA.1688.F32.TF32 R64, R148, R40, R236 ;  /* 0x000000289440723c */ /* 0x004ff600000810ec */
[----:B------:R-:W-:Y:S11]  /*69c40*/  @!UPT UIADD3 URZ, URZ, URZ, URZ ;  /* 0x0000003f3f3ff290 */ /* 0x000ff6000fffe03f */
[----:B------:R-:W-:Y:S01]  /*69c50*/  @!UPT UIADD3 URZ, URZ, URZ, URZ ;  /* 0x0000003f3f3ff290 */ /* 0x000fe2000fffe03f */
[----:B------:R2:W-:Y:S04]  /*69c60*/  STL [R1+0xc4], R65 ;  /* 0x0000c44101007387 */ /* 0x0005e80000100800 */
        /* <DEDUP_REMOVED lines=10> */
[----:B------:R-:W2:Y:S04]  /*69d10*/  LDL.LU R236, [R1+0x660] ;  /* 0x0006600001ec7983 */ /* 0x000ea80000300800 */
[----:B------:R-:W2:Y:S04]  /*69d20*/  LDL.LU R237, [R1+0x664] ;  /* 0x0006640001ed7983 */ /* 0x000ea80000300800 */
[----:B------:R-:W2:Y:S04]  /*69d30*/  LDL.LU R238, [R1+0x668] ;  /* 0x0006680001ee7983 */ /* 0x000ea80000300800 */
[----:B------:R-:W2:Y:S01]  /*69d40*/  LDL.LU R239, [R1+0x66c] ;  /* 0x00066c0001ef7983 */ /* 0x000ea20000300800 */
[C---:B------:R-:W-:Y:S08]  /*69d50*/  HMMA.1688.F32.TF32 R80, R148.reuse, R24, R80 ;  /* 0x000000189450723c */ /* 0x040ff00000081050 */
[C---:B------:R-:W-:Y:S08]  /*69d60*/  HMMA.1688.F32.TF32 R140, R148.reuse, R36, R100 ;  /* 0x00000024948c723c */ /* 0x040ff00000081064 */
[C---:B------:R-:W-:Y:S08]  /*69d70*/  HMMA.1688.F32.TF32 R196, R148.reuse, R32, R96 ;  /* 0x0000002094c4723c */ /* 0x040ff00000081060 */
[C---:B------:R-:W-:Y:S01]  /*69d80*/  HMMA.1688.F32.TF32 R76, R148.reuse, R28, R76 ;  /* 0x0000001c944c723c */ /* 0x040fe2000008104c */
[----:B------:R-:W-:Y:S07]  /*69d90*/  STL.64 [R1+0x3af0], R74 ;  /* 0x003af04a01007387 */ /* 0x000fee0000100a00 */
[C---:B---3--:R-:W-:Y:S01]  /*69da0*/  HMMA.1688.F32.TF32 R84, R148.reuse, R20, R84 ;  /* 0x000000149454723c */ /* 0x048fe20000081054 */
[----:B------:R-:W-:Y:S07]  /*69db0*/  STL.64 [R1+0x3ae8], R72 ;  /* 0x003ae84801007387 */ /* 0x000fee0000100a00 */
[C---:B----4-:R-:W-:Y:S01]  /*69dc0*/  HMMA.1688.F32.TF32 R88, R148.reuse, R16, R88 ;  /* 0x000000109458723c */ /* 0x050fe20000081058 */
        /* <DEDUP_REMOVED lines=12> */
[C---:B--2---:R-:W-:Y:S08]  /*69e90*/  HMMA.1688.F32.TF32 R92, R148.reuse, R12, R92 ;  /* 0x0000000c945c723c */ /* 0x044ff0000008105c */
[----:B------:R-:W-:Y:S11]  /*69ea0*/  HMMA.1688.F32.TF32 R184, R148, R8, R240 ;  /* 0x0000000894b8723c */ /* 0x000ff600000810f0 */
[----:B------:R-:W-:Y:S04]  /*69eb0*/  @!UPT UIADD3 URZ, URZ, URZ, URZ ;  /* 0x0000003f3f3ff290 */ /* 0x000fe8000fffe03f */
[----:B------:R-:W-:Y:S01]  /*69ec0*/  STL.64 [R1+0x3b30], R94 ;  /* 0x003b305e01007387 */ /* 0x000fe20000100a00 */
[----:B------:R-:W-:-:S03]  /*69ed0*/  IMAD.MOV.U32 R240, RZ, RZ, R244 ;  /* 0x000000fffff07224 */ /* 0x000fc600078e00f4 */
[----:B------:R-:W-:Y:S01]  /*69ee0*/  STL.64 [R1+0x3b28], R92 ;  /* 0x003b285c01007387 */ /* 0x000fe20000100a00 */
[----:B------:R-:W-:Y:S02]  /*69ef0*/  IMAD.MOV.U32 R241, RZ, RZ, R245 ;  /* 0x000000fffff17224 */ /* 0x000fe400078e00f5 */
[----:B------:R-:W-:Y:S02]  /*69f00*/  IMAD.MOV.U32 R242, RZ, RZ, R247 ;  /* 0x000000fffff27224 */ /* 0x000fe400078e00f7 */
[----:B------:R-:W-:Y:S01]  /*69f10*/  IMAD.MOV.U32 R243, RZ, RZ, R246 ;  /* 0x000000fffff37224 */ /* 0x000fe200078e00f6 */
[----:B------:R-:W-:Y:S04]  /*69f20*/  STL.64 [R1+0x3b40], R186 ;  /* 0x003b40ba01007387 */ /* 0x000fe80000100a00 */
[----:B------:R-:W-:Y:S04]  /*69f30*/  STL.64 [R1+0x3b38], R184 ;  /* 0x003b38b801007387 */ /* 0x000fe80000100a00 */
[----:B------:R-:W2:Y:S04]  /*69f40*/  LDL.LU R244, [R1+0x3d5c] ;  /* 0x003d5c0001f47983 */ /* 0x000ea80000300800 */
        /* <DEDUP_REMOVED lines=19> */
[----:B------:R-:W-:Y:S03]  /*6a080*/  HMMA.1688.F32.TF32 R96, R148, R248, R236 ;  /* 0x000000f89460723c */ /* 0x000fe600000810ec */
        /* <DEDUP_REMOVED lines=23> */
[----:B------:R-:W-:Y:S02]  /*6a200*/  IMAD.MOV.U32 R116, RZ, RZ, R244 ;  /* 0x000000ffff747224 */ /* 0x000fe400078e00f4 */
[----:B------:R-:W2:Y:S04]  /*6a210*/  LDL.LU R244, [R1+0x3d3c] ;  /* 0x003d3c0001f47983 */ /* 0x000ea80000300800 */
[----:B------:R-:W2:Y:S04]  /*6a220*/  LDL.LU R245, [R1+0x3d38] ;  /* 0x003d380001f57983 */ /* 0x000ea80000300800 */
[----:B------:R-:W2:Y:S04]  /*6a230*/  LDL.LU R246, [R1+0x3d34] ;  /* 0x003d340001f67983 */ /* 0x000ea80000300800 */
[----:B------:R-:W2:Y:S04]  /*6a240*/  LDL.LU R247, [R1+0x3d30] ;  /* 0x003d300001f77983 */ /* 0x000ea80000300800 */
[----:B------:R-:W3:Y:S04]  /*6a250*/  LDL.LU R112, [R1+0x880] ;  /* 0x0008800001707983 */ /* 0x000ee80000300800 */
[----:B------:R-:W3:Y:S04]  /*6a260*/  LDL.LU R113, [R1+0x884] ;  /* 0x0008840001717983 */ /* 0x000ee80000300800 */
[----:B------:R-:W3:Y:S04]  /*6a270*/  LDL.LU R114, [R1+0x888] ;  /* 0x0008880001727983 */ /* 0x000ee80000300800 */
[----:B------:R-:W3:Y:S01]  /*6a280*/  LDL.LU R115, [R1+0x88c] ;  /* 0x00088c0001737983 */ /* 0x000ee20000300800 */
[C---:B-1----:R-:W-:Y:S08]  /*6a290*/  HMMA.1688.F32.TF32 R100, R128.reuse, R60, R100 ;  /* 0x0000003c8064723c */ /* 0x042ff00000081064 */
[C---:B------:R-:W-:Y:S08]  /*6a2a0*/  HMMA.1688.F32.TF32 R180, R128.reuse, R44, R124 ;  /* 0x0000002c80b4723c */ /* 0x040ff0000008107c */
[C---:B------:R-:W-:Y:S01]  /*6a2b0*/  HMMA.1688.F32.TF32 R236, R128.reuse, R56, R236 ;  /* 0x0000003880ec723c */ /* 0x040fe200000810ec */
[----:B------:R-:W-:Y:S07]  /*6a2c0*/  STL.64 [R1+0x3b50], R98 ;  /* 0x003b506201007387 */ /* 0x000fee0000100a00 */
[C---:B------:R-:W-:Y:S08]  /*6a2d0*/  HMMA.1688.F32.TF32 R188, R128.reuse, R36, R116 ;  /* 0x0000002480bc723c */ /* 0x040ff00000081074 */
[C---:B------:R-:W-:Y:S01]  /*6a2e0*/  HMMA.1688.F32.TF32 R136, R128.reuse, R52, R136 ;  /* 0x000000348088723c */ /* 0x040fe20000081088 */
[----:B------:R-:W-:Y:S07]  /*6a2f0*/  STL.64 [R1+0x3b48], R96 ;  /* 0x003b486001007387 */ /* 0x000fee0000100a00 */
[C---:B------:R-:W-:Y:S08]  /*6a300*/  HMMA.1688.F32.TF32 R204, R128.reuse, R48, R132 ;  /* 0x0000003080cc723c */ /* 0x040ff00000081084 */
[C---:B------:R-:W-:Y:S08]  /*6a310*/  HMMA.1688.F32.TF32 R224, R128.reuse, R28, R108 ;  /* 0x0000001c80e0723c */ /* 0x040ff0000008106c */
[C---:B------:R-:W-:Y:S08]  /*6a320*/  HMMA.1688.F32.TF32 R192, R128.reuse, R40, R120 ;  /* 0x0000002880c0723c */ /* 0x040ff00000081078 */
[----:B------:R-:W-:Y:S08]  /*6a330*/  HMMA.1688.F32.TF32 R104, R128, R24, R104 ;  /* 0x000000188068723c */ /* 0x000ff00000081068 */
[----:B--2---:R-:W-:Y:S01]  /*6a340*/  HMMA.1688.F32.TF32 R148, R148, R4, R244 ;  /* 0x000000049494723c */ /* 0x004fe200000810f4 */
[----:B------:R-:W-:Y:S04]  /*6a350*/  LDS R244, [R3+0xc4180] ;  /* 0x0c41800003f47984 */ /* 0x000fe80000000800 */
[----:B------:R-:W-:Y:S04]  /*6a360*/  LDS R246, [R3+0xc4980] ;  /* 0x0c49800003f67984 */ /* 0x000fe80000000800 */
[----:B------:R-:W-:Y:S04]  /*6a370*/  LDS R245, [R252+0xc4180] ;  /* 0x0c418000fcf57984 */ /* 0x000fe80000000800 */
[----:B------:R-:W1:Y:S01]  /*6a380*/  LDS R247, [R252+0xc4980] ;  /* 0x0c498000fcf77984 */ /* 0x000e620000000800 */
[C---:B---3--:R-:W-:Y:S09]  /*6a390*/  HMMA.1688.F32.TF32 R144, R128.reuse, R32, R112 ;  /* 0x000000208090723c */ /* 0x048ff20000081070 */
        /* <DEDUP_REMOVED lines=22> */
[----:B------:R-:W1:Y:S04]  /*6a500*/  LDL.LU R64, [R1+0x6a0] ;  /* 0x0006a00001407983 */ /* 0x000e680000300800 */
        /* <DEDUP_REMOVED lines=78> */
[----:B-1----:R-:W-:Y:S03]  /*6a9f0*/  HMMA.1688.F32.TF32 R64, R244, R4, R64 ;  /* 0x00000004f440723c */ /* 0x002fe60000081040 */
        /* <DEDUP_REMOVED lines=23> */
[----:B------:R-:W-:Y:S01]  /*6ab70*/  IMAD.MOV.U32 R199, RZ, RZ, R14 ;  /* 0x000000ffffc77224 */ /* 0x000fe200078e000e */
[----:B--2---:R-:W-:Y:S07]  /*6ab80*/  HMMA.1688.F32.TF32 R212, R244, R48, R212 ;  /* 0x00000030f4d4723c */ /* 0x004fee00000810d4 */
[----:B------:R-:W-:-:S02]  /*6ab90*/  IMAD.MOV.U32 R49, RZ, RZ, R64 ;  /* 0x000000ffff317224 */ /* 0x000fc400078e0040 */
[----:B------:R-:W-:Y:S02]  /*6aba0*/  IMAD.MOV.U32 R48, RZ, RZ, R65 ;  /* 0x000000ffff307224 */ /* 0x000fe400078e0041 */
[----:B------:R-:W-:Y:S02]  /*6abb0*/  IMAD.MOV.U32 R64, RZ, RZ, R58 ;  /* 0x000000ffff407224 */ /* 0x000fe400078e003a */
[----:B------:R-:W-:Y:S01]  /*6abc0*/  IMAD.MOV.U32 R65, RZ, RZ, R63 ;  /* 0x000000ffff417224 */ /* 0x000fe200078e003f */
[C---:B---3--:R-:W-:Y:S08]  /*6abd0*/  HMMA.1688.F32.TF32 R116, R128.reuse, R12, R116 ;  /* 0x0000000c8074723c */ /* 0x048ff00000081074 */
[C---:B----4-:R-:W-:Y:S08]  /*6abe0*/  HMMA.1688.F32.TF32 R112, R128.reuse, R16, R112 ;  /* 0x000000108070723c */ /* 0x050ff00000081070 */
[C---:B------:R-:W-:Y:S11]  /*6abf0*/  HMMA.1688.F32.TF32 R120, R128.reuse, R8, R120 ;  /* 0x000000088078723c */ /* 0x040ff60000081078 */
[----:B------:R-:W-:Y:S04]  /*6ac00*/  @!UPT UIADD3 URZ, URZ, URZ, URZ ;  /* 0x0000003f3f3ff290 */ /* 0x000fe8000fffe03f */
[----:B------:R-:W-:Y:S04]  /*6ac10*/  STL.64 [R1+0x3c20], R114 ;  /* 0x003c207201007387 */ /* 0x000fe80000100a00 */
[----:B------:R-:W-:Y:S04]  /*6ac20*/  STL.64 [R1+0x3c18], R112 ;  /* 0x003c187001007387 */ /* 0x000fe80000100a00 */
[----:B------:R-:W-:Y:S01]  /*6ac30*/  STL.64 [R1+0x3c30], R118 ;  /* 0x003c307601007387 */ /* 0x000fe20000100a00 */
[C---:B------:R-:W-:Y:S03]  /*6ac40*/  HMMA.1688.F32.TF32 R124, R128.reuse, R248, R124 ;  /* 0x000000f8807c723c */ /* 0x040fe6000008107c */
[----:B------:R-:W-:Y:S04]  /*6ac50*/  STL.64 [R1+0x3c28], R116 ;  /* 0x003c287401007387 */ /* 0x000fe80000100a00 */
[----:B------:R-:W-:Y:S01]  /*6ac60*/  STL.64 [R1+0x3c40], R122 ;  /* 0x003c407a01007387 */ /* 0x000fe20000100a00 */
[----:B------:R-:W-:Y:S03]  /*6ac70*/  HMMA.1688.F32.TF32 R128, R128, R4, R232 ;  /* 0x000000048080723c */ /* 0x000fe600000810e8 */
[----:B------:R-:W-:Y:S04]  /*6ac80*/  STL.64 [R1+0x3c38], R120 ;  /* 0x003c387801007387 */ /* 0x000fe80000100a00 */
[----:B------:R-:W-:Y:S01]  /*6ac90*/  IMAD.MOV.U32 R5, RZ, RZ, R66 ;  /* 0x000000ffff057224 */ /* 0x000fe200078e0042 */
[----:B------:R-:W2:Y:S01]  /*6aca0*/  LDL.LU R58, [R1+0x3d2c] ;  /* 0x003d2c00013a7983 */ /* 0x000ea20000300800 */
[----:B------:R-:W-:-:S02]  /*6acb0*/  IMAD.MOV.U32 R4, RZ, RZ, R67 ;  /* 0x000000ffff047224 */ /* 0x000fc400078e0043 */
[----:B------:R-:W-:Y:S01]  /*6acc0*/  IMAD.MOV.U32 R66, RZ, RZ, R62 ;  /* 0x000000ffff427224 */ /* 0x000fe200078e003e */
[----:B------:R-:W3:Y:S01]  /*6acd0*/  LDL.LU R63, [R1+0x3d28] ;  /* 0x003d2800013f7983 */ /* 0x000ee20000300800 */
[----:B------:R-:W-:-:S03]  /*6ace0*/  IMAD.MOV.U32 R67, RZ, RZ, R54 ;  /* 0x000000ffff437224 */ /* 0x000fc600078e0036 */
[----:B------:R-:W4:Y:S04]  /*6acf0*/  LDL.LU R62, [R1+0x3d24] ;  /* 0x003d2400013e7983 */ /* 0x000f280000300800 */
[----:B------:R-:W2:Y:S04]  /*6ad00*/  LDL.LU R54, [R1+0x3d20] ;  /* 0x003d200001367983 */ /* 0x000ea80000300800 */
[----:B------:R-:W2:Y:S04]  /*6ad10*/  LDL.LU R51, [R1+0x3d1c] ;  /* 0x003d1c0001337983 */ /* 0x000ea80000300800 */
[----:B------:R-:W2:Y:S04]  /*6ad20*/  LDL.LU R50, [R1+0x3d18] ;  /* 0x003d180001327983 */ /* 0x000ea80000300800 */
        /* <DEDUP_REMOVED lines=22> */
[----:B------:R-:W-:Y:S02]  /*6ae90*/  IMAD.MOV.U32 R78, RZ, RZ, R22 ;  /* 0x000000ffff4e7224 */ /* 0x000fe400078e0016 */
[----:B------:R-:W-:Y:S02]  /*6aea0*/  IMAD.MOV.U32 R79, RZ, RZ, R23 ;  /* 0x000000ffff4f7224 */ /* 0x000fe400078e0017 */
[----:B--2---:R-:W-:Y:S02]  /*6aeb0*/  IMAD.MOV.U32 R89, RZ, RZ, R43 ;  /* 0x000000ffff597224 */ /* 0x004fe400078e002b */
[----:B---3--:R-:W-:Y:S02]  /*6aec0*/  IMAD.MOV.U32 R88, RZ, RZ, R42 ;  /* 0x000000ffff587224 */ /* 0x008fe400078e002a */
[----:B----4-:R-:W-:Y:S02]  /*6aed0*/  IMAD.MOV.U32 R95, RZ, RZ, R39 ;  /* 0x000000ffff5f7224 */ /* 0x010fe400078e0027 */
        /* <DEDUP_REMOVED lines=8> */
[----:B------:R-:W2:Y:S04]  /*6af60*/  LDL.LU R14, [R1+0x3cdc] ;  /* 0x003cdc00010e7983 */ /* 0x000ea80000300800 */
[----:B------:R-:W2:Y:S01]  /*6af70*/  LDL.LU R15, [R1+0x3cd8] ;  /* 0x003cd800010f7983 */ /* 0x000ea20000300800 */
[----:B------:R-:W-:-:S03]  /*6af80*/  IMAD.MOV.U32 R184, RZ, RZ, R26 ;  /* 0x000000ffffb87224 */ /* 0x000fc600078e001a */
[----:B------:R-:W3:Y:S04]  /*6af90*/  LDL.LU R18, [R1+0x3cd4] ;  /* 0x003cd40001127983 */ /* 0x000ee80000300800 */
[----:B------:R-:W3:Y:S04]  /*6afa0*/  LDL.LU R19, [R1+0x3cd0] ;  /* 0x003cd00001137983 */ /* 0x000ee80000300800 */
        /* <DEDUP_REMOVED lines=16> */
[----:B------:R-:W-:Y:S01]  /*6b0b0*/  IMAD.MOV.U32 R85, RZ, RZ, R51 ;  /* 0x000000ffff557224 */ /* 0x000fe200078e0033 */
[----:B------:R-:W4:Y:S01]  /*6b0c0*/  LDL.LU R47, [R1+0x3c98] ;  /* 0x003c9800012f7983 */ /* 0x000f220000300800 */
[----:B------:R-:W-:-:S03]  /*6b0d0*/  IMAD.MOV.U32 R86, RZ, RZ, R54 ;  /* 0x000000ffff567224 */ /* 0x000fc600078e0036 */
[----:B------:R-:W4:Y:S01]  /*6b0e0*/  LDL.LU R50, [R1+0x3c94] ;  /* 0x003c940001327983 */ /* 0x000f220000300800 */
[----:B------:R-:W-:Y:S01]  /*6b0f0*/  IMAD.MOV.U32 R87, RZ, RZ, R62 ;  /* 0x000000ffff577224 */ /* 0x000fe200078e003e */
[----:B------:R-:W-:Y:S02]  /*6b100*/  HMMA.1688.F32.TF32 R232, R244, R56, R240 ;  /* 0x00000038f4e8723c */ /* 0x000fe400000810f0 */
[----:B------:R-:W4:Y:S01]  /*6b110*/  LDL.LU R51, [R1+0x3c90] ;  /* 0x003c900001337983 */ /* 0x000f220000300800 */
[----:B------:R-:W-:-:S03]  /*6b120*/  IMAD.MOV.U32 R80, RZ, RZ, R63 ;  /* 0x000000ffff507224 */ /* 0x000fc600078e003f */
[----:B------:R-:W4:Y:S01]  /*6b130*/  LDL.LU R54, [R1+0x3c8c] ;  /* 0x003c8c0001367983 */ /* 0x000f220000300800 */
[----:B------:R-:W-:-:S03]  /*6b140*/  IMAD.MOV.U32 R81, RZ, RZ, R58 ;  /* 0x000000ffff517224 */ /* 0x000fc600078e003a */
[----:B------:R-:W4:Y:S01]  /*6b150*/  LDL.LU R62, [R1+0x3c88] ;  /* 0x003c8800013e7983 */ /* 0x000f220000300800 */
[----:B------:R-:W-:-:S03]  /*6b160*/  IMAD.MOV.U32 R82, RZ, RZ, R59 ;  /* 0x000000ffff527224 */ /* 0x000fc600078e003b */
[----:B------:R-:W-:Y:S04]  /*6b170*/  LDS R240, [R0+0xc5000] ;  /* 0x0c50000000f07984 */ /* 0x000fe80000000800 */
[----:B------:R-:W-:Y:S04]  /*6b180*/  LDS R242, [R0+0xc5800] ;  /* 0x0c58000000f27984 */ /* 0x000fe80000000800 */
[----:B------:R-:W-:Y:S04]  /*6b190*/  LDS R241, [R2+0xc5000] ;  /* 0x0c50000002f17984 */ /* 0x000fe80000000800 */
[----:B------:R-:W2:Y:S04]  /*6b1a0*/  LDS R243, [R2+0xc5800] ;  /* 0x0c58000002f37984 */ /* 0x000ea80000000800 */
[----:B------:R-:W4:Y:S04]  /*6b1b0*/  LDL.LU R63, [R1+0x3c84] ;  /* 0x003c8400013f7983 */ /* 0x000f280000300800 */
[----:B------:R-:W4:Y:S04]  /*6b1c0*/  LDL.LU R58, [R1+0x3c80] ;  /* 0x003c8000013a7983 */ /* 0x000f280000300800 */
[----:B------:R-:W4:Y:S01]  /*6b1d0*/  LDL.LU R59, [R1+0x3c7c] ;  /* 0x003c7c00013b7983 */ /* 0x000f220000300800 */
[----:B------:R-:W-:-:S03]  /*6b1e0*/  IMAD.MOV.U32 R83, RZ, RZ, R55 ;  /* 0x000000ffff537224 */ /* 0x000fc600078e0037 */
[----:B------:R-:W4:Y:S01]  /*6b1f0*/  LDL.LU R55, [R1+0x3c78] ;  /* 0x003c780001377983 */ /* 0x000f220000300800 */
[C---:B--2---:R-:W-:Y:S08]  /*6b200*/  HMMA.1688.F32.TF32 R64, R240.reuse, R14, R64 ;  /* 0x0000000ef040723c */ /* 0x044ff00000081040 */
[C---:B---3--:R-:W-:Y:S08]  /*6b210*/  HMMA.1688.F32.TF32 R76, R240.reuse, R34, R76 ;  /* 0x00000022f04c723c */ /* 0x048ff0000008104c */
[C---:B----4-:R-:W-:Y:S08]  /*6b220*/  HMMA.1688.F32.TF32 R80, R240.reuse, R38, R80 ;  /* 0x00000026f050723c */ /* 0x050ff00000081050 */
[C---:B------:R-:W-:Y:S11]  /*6b230*/  HMMA.1688.F32.TF32 R84, R240.reuse, R42, R84 ;  /* 0x0000002af054723c */ /* 0x040ff60000081054 */
[----:B------:R-:W-:Y:S11]  /*6b240*/  @!UPT UIADD3 URZ, URZ, URZ, URZ ;  /* 0x0000003f3f3ff290 */ /* 0x000ff6000fffe03f */
[----:B------:R-:W-:Y:S01]  /*6b250*/  @!UPT UIADD3 URZ, URZ, URZ, URZ ;  /* 0x0000003f3f3ff290 */ /* 0x000fe2000fffe03f */
[----:B------:R-:W-:Y:S04]  /*6b260*/  STL.64 [R1+0x930], R84 ;  /* 0x0009305401007387 */ /* 0x000fe80000100a00 */
[----:B------:R1:W-:Y:S04]  /*6b270*/  STL.64 [R1+0x938], R86 ;  /* 0x0009385601007387 */ /* 0x0003e80000100a00 */
[----:B------:R-:W-:Y:S04]  /*6b280*/  STL.64 [R1+0x920], R80 ;  /* 0x0009205001007387 */ /* 0x000fe80000100a00 */
[----:B------:R2:W-:Y:S01]  /*6b290*/  STL.64 [R1+0x928], R82 ;  /* 0x0009285201007387 */ /* 0x0005e20000100a00 */
[C---:B-1----:R-:W-:Y:S03]  /*6b2a0*/  HMMA.1688.F32.TF32 R84, R240.reuse, R30, R196 ;  /* 0x0000001ef054723c */ /* 0x042fe600000810c4 */
[----:B------:R-:W-:Y:S04]  /*6b2b0*/  STL.64 [R1+0x910], R76 ;  /* 0x0009104c01007387 */ /* 0x000fe80000100a00 */
[----:B------:R1:W-:Y:S01]  /*6b2c0*/  STL.64 [R1+0x918], R78 ;  /* 0x0009184e01007387 */ /* 0x0003e20000100a00 */
[C---:B--2---:R-:W-:Y:S08]  /*6b2d0*/  HMMA.1688.F32.TF32 R80, R240.reuse, R26, R140 ;  /* 0x0000001af050723c */ /* 0x044ff0000008108c */
[C---:B-1----:R-:W-:Y:S08]  /*6b2e0*/  HMMA.1688.F32.TF32 R76, R240.reuse, R22, R72 ;  /* 0x00000016f04c723c */ /* 0x042ff00000081048 */
[----:B------:R-:W-:Y:S01]  /*6b2f0*/  HMMA.1688.F32.TF32 R72, R240, R18, R68 ;  /* 0x00000012f048723c */ /* 0x000fe20000081044 */
        /* <DEDUP_REMOVED lines=9> */
[----:B------:R1:W-:Y:S01]  /*6b390*/  STL.64 [R1+0x8d8], R74 ;  /* 0x0008d84a01007387 */ /* 0x0003e20000100a00 */
[----:B------:R-:W-:-:S03]  /*6b3a0*/  IMAD.MOV.U32 R70, RZ, RZ, R10 ;  /* 0x000000ffff467224 */ /* 0x000fc600078e000a */
[----:B------:R-:W2:Y:S01]  /*6b3b0*/  LDL.LU R7, [R1+0x3c74] ;  /* 0x003c740001077983 */ /* 0x000ea20000300800 */
[----:B------:R-:W-:-:S03]  /*6b3c0*/  IMAD.MOV.U32 R71, RZ, RZ, R251 ;  /* 0x000000ffff477224 */ /* 0x000fc600078e00fb */
[----:B------:R3:W-:Y:S04]  /*6b3d0*/  STL.64 [R1+0x8c0], R64 ;  /* 0x0008c04001007387 */ /* 0x0007e80000100a00 */
[----:B------:R4:W-:Y:S04]  /*6b3e0*/  STL.64 [R1+0x8c8], R66 ;  /* 0x0008c84201007387 */ /* 0x0009e80000100a00 */
[----:B------:R-:W2:Y:S01]  /*6b3f0*/  LDL.LU R11, [R1+0x3c70] ;  /* 0x003c7000010b7983 */ /* 0x000ea20000300800 */
[----:B-1----:R-:W-:-:S03]  /*6b400*/  IMAD.MOV.U32 R74, RZ, RZ, R250 ;  /* 0x000000ffff4a7224 */ /* 0x002fc600078e00fa */
[----:B------:R-:W2:Y:S01]  /*6b410*/  LDL.LU R10, [R1+0x3c6c] ;  /* 0x003c6c00010a7983 */ /* 0x000ea20000300800 */
[----:B------:R-:W-:-:S03]  /*6b420*/  IMAD.MOV.U32 R75, RZ, RZ, R6 ;  /* 0x000000ffff4b7224 */ /* 0x000fc600078e0006 */
[----:B------:R-:W2:Y:S04]  /*6b430*/  LDL.LU R251, [R1+0x3c68] ;  /* 0x003c680001fb7983 */ /* 0x000ea80000300800 */
[----:B------:R-:W2:Y:S04]  /*6b440*/  LDL.LU R72, [R1+0x320] ;  /* 0x0003200001487983 */ /* 0x000ea80000300800 */
[----:B------:R-:W2:Y:S04]  /*6b450*/  LDL.LU R73, [R1+0x324] ;  /* 0x0003240001497983 */ /* 0x000ea80000300800 */
[----:B------:R-:W2:Y:S04]  /*6b460*/  LDL.LU R250, [R1+0x3c64] ;  /* 0x003c640001fa7983 */ /* 0x000ea80000300800 */
[----:B------:R-:W3:Y:S01]  /*6b470*/  LDL.LU R6, [R1+0x3c60] ;  /* 0x003c600001067983 */ /* 0x000ee20000300800 */
[C---:B------:R-:W-:Y:S03]  /*6b480*/  HMMA.1688.F32.TF32 R96, R240.reuse, R58, R96 ;  /* 0x0000003af060723c */ /* 0x040fe60000081060 */
[----:B------:R-:W4:Y:S04]  /*6b490*/  LDL.LU R76, [R1+0x350] ;  /* 0x00035000014c7983 */ /* 0x000f280000300800 */
[----:B------:R-:W4:Y:S01]  /*6b4a0*/  LDL.LU R77, [R1+0x354] ;  /* 0x00035400014d7983 */ /* 0x000f220000300800 */
[----:B------:R-:W-:Y:S03]  /*6b4b0*/  HMMA.1688.F32.TF32 R92, R240, R50, R92 ;  /* 0x00000032f05c723c */ /* 0x000fe6000008105c */
[----:B------:R-:W4:Y:S04]  /*6b4c0*/  LDL.LU R78, [R1+0x358] ;  /* 0x00035800014e7983 */ /* 0x000f280000300800 */
[----:B------:R-:W4:Y:S01]  /*6b4d0*/  LDL.LU R79, [R1+0x35c] ;  /* 0x00035c00014f7983 */ /* 0x000f220000300800 */
[C---:B------:R-:W-:Y:S03]  /*6b4e0*/  HMMA.1688.F32.TF32 R220, R244.reuse, R20, R220 ;  /* 0x00000014f4dc723c */ /* 0x040fe600000810dc */
[----:B------:R-:W4:Y:S04]  /*6b4f0*/  LDL.LU R80, [R1+0x360] ;  /* 0x0003600001507983 */ /* 0x000f280000300800 */
[----:B------:R-:W4:Y:S01]  /*6b500*/  LDL.LU R81, [R1+0x364] ;  /* 0x0003640001517983 */ /* 0x000f220000300800 */
[----:B------:R-:W-:Y:S01]  /*6b510*/  HMMA.1688.F32.TF32 R160, R244, R16, R160 ;  /* 0x00000010f4a0723c */ /* 0x000fe200000810a0 */
[----:B------:R-:W-:-:S02]  /*6b520*/  IMAD.MOV.U32 R21, RZ, RZ, R96 ;  /* 0x000000ffff157224 */ /* 0x000fc400078e0060 */
[----:B------:R-:W-:Y:S01]  /*6b530*/  IMAD.MOV.U32 R20, RZ, RZ, R97 ;  /* 0x000000ffff147224 */ /* 0x000fe200078e0061 */
[----:B------:R-:W4:Y:S03]  /*6b540*/  LDL.LU R82, [R1+0x368] ;  /* 0x0003680001527983 */ /* 0x000f260000300800 */
[----:B------:R-:W-:Y:S01]  /*6b550*/  IMAD.MOV.U32 R17, RZ, RZ, R98 ;  /* 0x000000ffff117224 */ /* 0x000fe200078e0062 */
[C---:B------:R-:W-:Y:S01]  /*6b560*/  HMMA.1688.F32.TF32 R100, R240.reuse, R62, R148 ;  /* 0x0000003ef064723c */ /* 0x040fe20000081094 */
[----:B------:R-:W-:Y:S01]  /*6b570*/  IMAD.MOV.U32 R16, RZ, RZ, R99 ;  /* 0x000000ffff107224 */ /* 0x000fe200078e0063 */
[----:B------:R-:W4:Y:S04]  /*6b580*/  LDL.LU R83, [R1+0x36c] ;  /* 0x00036c0001537983 */ /* 0x000f280000300800 */
[----:B------:R-:W4:Y:S02]  /*6b590*/  LDL.LU R84, [R1+0x370] ;  /* 0x0003700001547983 */ /* 0x000f240000300800 */
[----:B------:R-:W-:Y:S02]  /*6b5a0*/  HMMA.1688.F32.TF32 R96, R240, R54, R184 ;  /* 0x00000036f060723c */ /* 0x000fe400000810b8 */
[----:B------:R-:W4:Y:S04]  /*6b5b0*/  LDL.LU R85, [R1+0x374] ;  /* 0x0003740001557983 */ /* 0x000f280000300800 */
[----:B------:R-:W4:Y:S02]  /*6b5c0*/  LDL.LU R86, [R1+0x378] ;  /* 0x0003780001567983 */ /* 0x000f240000300800 */
[C---:B------:R-:W-:Y:S02]  /*6b5d0*/  HMMA.1688.F32.TF32 R208, R244.reuse, R36, R208 ;  /* 0x00000024f4d0723c */ /* 0x040fe400000810d0 */
[----:B------:R-:W4:Y:S05]  /*6b5e0*/  LDL.LU R87, [R1+0x37c] ;  /* 0x00037c0001577983 */ /* 0x000f2a0000300800 */
[----:B------:R-:W-:Y:S01]  /*6b5f0*/  IMAD.MOV.U32 R37, RZ, RZ, R92 ;  /* 0x000000ffff257224 */ /* 0x000fe200078e005c */
[----:B------:R-:W-:Y:S01]  /*6b600*/  HMMA.1688.F32.TF32 R228, R244, R32, R228 ;  /* 0x00000020f4e4723c */ /* 0x000fe200000810e4 */
[----:B------:R-:W-:Y:S01]  /*6b610*/  IMAD.MOV.U32 R36, RZ, RZ, R93 ;  /* 0x000000ffff247224 */ /* 0x000fe200078e005d */
[----:B------:R-:W4:Y:S04]  /*6b620*/  LDL.LU R92, [R1+0x390] ;  /* 0x00039000015c7983 */ /* 0x000f280000300800 */
[----:B------:R-:W4:Y:S01]  /*6b630*/  LDL.LU R93, [R1+0x394] ;  /* 0x00039400015d7983 */ /* 0x000f220000300800 */
[----:B------:R-:W-:-:S02]  /*6b640*/  IMAD.MOV.U32 R33, RZ, RZ, R94 ;  /* 0x000000ffff217224 */ /* 0x000fc400078e005e */
[----:B------:R-:W-:Y:S01]  /*6b650*/  IMAD.MOV.U32 R32, RZ, RZ, R95 ;  /* 0x000000ffff207224 */ /* 0x000fe200078e005f */
[----:B------:R-:W4:Y:S01]  /*6b660*/  LDL.LU R94, [R1+0x398] ;  /* 0x00039800015e7983 */ /* 0x000f220000300800 */
[----:B------:R-:W-:Y:S03]  /*6b670*/  HMMA.1688.F32.TF32 R152, R244, R28, R152 ;  /* 0x0000001cf498723c */ /* 0x000fe60000081098 */
[----:B------:R-:W4:Y:S04]  /*6b680*/  LDL.LU R95, [R1+0x39c] ;  /* 0x00039c00015f7983 */ /* 0x000f280000300800 */
[----:B------:R-:W4:Y:S01]  /*6b690*/  LDL.LU R184, [R1+0x3a0] ;  /* 0x0003a00001b87983 */ /* 0x000f220000300800 */
[----:B------:R-:W-:-:S03]  /*6b6a0*/  IMAD.MOV.U32 R29, RZ, RZ, R96 ;  /* 0x000000ffff1d7224 */ /* 0x000fc600078e0060 */
[----:B------:R-:W4:Y:S01]  /*6b6b0*/  LDL.LU R185, [R1+0x3a4] ;  /* 0x0003a40001b97983 */ /* 0x000f220000300800 */
[C---:B------:R-:W-:Y:S01]  /*6b6c0*/  HMMA.1688.F32.TF32 R156, R244.reuse, R24, R156 ;  /* 0x00000018f49c723c */ /* 0x040fe2000008109c */
[----:B------:R-:W-:Y:S02]  /*6b6d0*/  IMAD.MOV.U32 R28, RZ, RZ, R97 ;  /* 0x000000ffff1c7224 */ /* 0x000fe400078e0061 */
[----:B------:R-:W4:Y:S04]  /*6b6e0*/  LDL.LU R186, [R1+0x3a8] ;  /* 0x0003a80001ba7983 */ /* 0x000f280000300800 */
[----:B------:R-:W4:Y:S01]  /*6b6f0*/  LDL.LU R187, [R1+0x3ac] ;  /* 0x0003ac0001bb7983 */ /* 0x000f220000300800 */
[----:B------:R-:W-:Y:S01]  /*6b700*/  IMAD.MOV.U32 R25, RZ, RZ, R98 ;  /* 0x000000ffff197224 */ /* 0x000fe200078e0062 */
[----:B------:R-:W-:Y:S02]  /*6b710*/  HMMA.1688.F32.TF32 R164, R244, R12, R164 ;  /* 0x0000000cf4a4723c */ /* 0x000fe400000810a4 */
        /* <DEDUP_REMOVED lines=52> */
[----:B------:R-:W4:Y:S01]  /*6ba60*/  LDL.LU R148, [R1+0x3c0] ;  /* 0x0003c00001947983 */ /* 0x000f220000300800 */
[----:B------:R-:W-:-:S03]  /*6ba70*/  IMAD.MOV.U32 R45, RZ, RZ, R88 ;  /* 0x000000ffff2d7224 */ /* 0x000fc600078e0058 */
[----:B------:R-:W4:Y:S01]  /*6ba80*/  LDL.LU R149, [R1+0x3c4] ;  /* 0x0003c40001957983 */ /* 0x000f220000300800 */
[----:B------:R-:W-:Y:S01]  /*6ba90*/  HMMA.1688.F32.TF32 R216, R244, R40, R216 ;  /* 0x00000028f4d8723c */ /* 0x000fe200000810d8 */
[----:B------:R-:W-:Y:S02]  /*6baa0*/  IMAD.MOV.U32 R44, RZ, RZ, R89 ;  /* 0x000000ffff2c7224 */ /* 0x000fe400078e0059 */
[----:B------:R-:W4:Y:S04]  /*6bab0*/  LDL.LU R150, [R1+0x3c8] ;  /* 0x0003c80001967983 */ /* 0x000f280000300800 */
[----:B------:R-:W4:Y:S01]  /*6bac0*/  LDL.LU R151, [R1+0x3cc] ;  /* 0x0003cc0001977983 */ /* 0x000f220000300800 */
[----:B------:R-:W-:-:S03]  /*6bad0*/  IMAD.MOV.U32 R41, RZ, RZ, R90 ;  /* 0x000000ffff297224 */ /* 0x000fc600078e005a */
[----:B------:R-:W4:Y:S01]  /*6bae0*/  LDL.LU R88, [R1+0x380] ;  /* 0x0003800001587983 */ /* 0x000f220000300800 */
[----:B------:R-:W-:-:S03]  /*6baf0*/  IMAD.MOV.U32 R40, RZ, RZ, R91 ;  /* 0x000000ffff287224 */ /* 0x000fc600078e005b */
[----:B------:R-:W4:Y:S04]  /*6bb00*/  LDL.LU R89, [R1+0x384] ;  /* 0x0003840001597983 */ /* 0x000f280000300800 */
[----:B------:R-:W4:Y:S04]  /*6bb10*/  LDL.LU R90, [R1+0x388] ;  /* 0x00038800015a7983 */ /* 0x000f280000300800 */
[----:B------:R-:W4:Y:S01]  /*6bb20*/  LDL.LU R91, [R1+0x38c] ;  /* 0x00038c00015b7983 */ /* 0x000f220000300800 */
[----:B--2---:R-:W-:-:S03]  /*6bb30*/  IMAD.MOV.U32 R199, RZ, RZ, R250 ;  /* 0x000000ffffc77224 */ /* 0x004fc600078e00fa */
[----:B------:R-:W2:Y:S01]  /*6bb40*/  LDL.LU R196, [R1+0x340] ;  /* 0x0003400001c47983 */ /* 0x000ea20000300800 */
[----:B---3--:R-:W-:-:S03]  /*6bb50*/  IMAD.MOV.U32 R198, RZ, RZ, R6 ;  /* 0x000000ffffc67224 */ /* 0x008fc600078e0006 */
[----:B------:R-:W2:Y:S01]  /*6bb60*/  LDL.LU R197, [R1+0x344] ;  /* 0x0003440001c57983 */ /* 0x000ea20000300800 */
[----:B------:R-:W-:-:S03]  /*6bb70*/  IMAD.MOV.U32 R140, RZ, RZ, R251 ;  /* 0x000000ffff8c7224 */ /* 0x000fc600078e00fb */
[----:B------:R-:W3:Y:S01]  /*6bb80*/  LDL.LU R6, [R1+0x3c5c] ;  /* 0x003c5c0001067983 */ /* 0x000ee20000300800 */
[----:B------:R-:W-:-:S03]  /*6bb90*/  IMAD.MOV.U32 R141, RZ, RZ, R10 ;  /* 0x000000ffff8d7224 */ /* 0x000fc600078e000a */
[----:B------:R-:W2:Y:S01]  /*6bba0*/  LDL.LU R250, [R1+0x3c58] ;  /* 0x003c580001fa7983 */ /* 0x000ea20000300800 */
[----:B------:R-:W-:-:S03]  /*6bbb0*/  IMAD.MOV.U32 R142, RZ, RZ, R11 ;  /* 0x000000ffff8e7224 */ /* 0x000fc600078e000b */
[----:B------:R-:W2:Y:S04]  /*6bbc0*/  LDL.LU R251, [R1+0x3c54] ;  /* 0x003c540001fb7983 */ /* 0x000ea80000300800 */
[----:B------:R-:W3:Y:S01]  /*6bbd0*/  LDL.LU R10, [R1+0x3c50] ;  /* 0x003c5000010a7983 */ /* 0x000ee20000300800 */
[----:B------:R-:W-:-:S03]  /*6bbe0*/  IMAD.MOV.U32 R143, RZ, RZ, R7 ;  /* 0x000000ffff8f7224 */ /* 0x000fc600078e0007 */
[----:B------:R-:W3:Y:S04]  /*6bbf0*/  LDL.LU R11, [R1+0x3c4c] ;  /* 0x003c4c00010b7983 */ /* 0x000ee80000300800 */
[----:B------:R-:W3:Y:S04]  /*6bc00*/  LDL.LU R7, [R1+0x3c48] ;  /* 0x003c480001077983 */ /* 0x000ee80000300800 */
[----:B------:R-:W3:Y:S04]  /*6bc10*/  LDL.LU R64, [R1+0x300] ;  /* 0x0003000001407983 */ /* 0x000ee80000300800 */
[----:B------:R-:W3:Y:S04]  /*6bc20*/  LDL.LU R65, [R1+0x304] ;  /* 0x0003040001417983 */ /* 0x000ee80000300800 */
[----:B----4-:R-:W4:Y:S04]  /*6bc30*/  LDL.LU R66, [R1+0x308] ;  /* 0x0003080001427983 */ /* 0x010f280000300800 */
[----:B------:R-:W4:Y:S01]  /*6bc40*/  LDL.LU R67, [R1+0x30c] ;  /* 0x00030c0001437983 */ /* 0x000f220000300800 */
[C---:B------:R-:W-:Y:S08]  /*6bc50*/  HMMA.1688.F32.TF32 R132, R244.reuse, R60, R132 ;  /* 0x0000003cf484723c */ /* 0x040ff00000081084 */
[C---:B------:R-:W-:Y:S08]  /*6bc60*/  HMMA.1688.F32.TF32 R176, R244.reuse, R52, R176 ;  /* 0x00000034f4b0723c */ /* 0x040ff000000810b0 */
[----:B------:R-:W-:Y:S01]  /*6bc70*/  HMMA.1688.F32.TF32 R172, R244, R248, R172 ;  /* 0x000000f8f4ac723c */ /* 0x000fe200000810ac */
[----:B------:R-:W-:Y:S04]  /*6bc80*/  LDS R244, [R3+0xc5000] ;  /* 0x0c50000003f47984 */ /* 0x000fe80000000800 */
[----:B------:R-:W-:Y:S04]  /*6bc90*/  LDS R246, [R3+0xc5800] ;  /* 0x0c58000003f67984 */ /* 0x000fe80000000800 */
[----:B------:R-:W-:Y:S04]  /*6bca0*/  LDS R245, [R252+0xc5000] ;  /* 0x0c500000fcf57984 */ /* 0x000fe80000000800 */
[----:B------:R-:W1:Y:S02]  /*6bcb0*/  LDS R247, [R252+0xc5800] ;  /* 0x0c580000fcf77984 */ /* 0x000e640000000800 */
[----:B-1----:R-:W-:Y:S08]  /*6bcc0*/  HMMA.1688.F32.TF32 R100, R244, R38, R100 ;  /* 0x00000026f464723c */ /* 0x002ff00000081064 */
[C---:B--2---:R-:W-:Y:S08]  /*6bcd0*/  HMMA.1688.F32.TF32 R108, R240.reuse, R250, R224 ;  /* 0x000000faf06c723c */ /* 0x044ff000000810e0 */
[C---:B---3--:R-:W-:Y:S08]  /*6bce0*/  HMMA.1688.F32.TF32 R112, R240.reuse, R10, R104 ;  /* 0x0000000af070723c */ /* 0x048ff00000081068 */
[----:B------:R-:W-:Y:S01]  /*6bcf0*/  HMMA.1688.F32.TF32 R104, R240, R6, R144 ;  /* 0x00000006f068723c */ /* 0x000fe20000081090 */
[----:B------:R-:W-:Y:S04]  /*6bd00*/  LDS R240, [R0+0xc5080] ;  /* 0x0c50800000f07984 */ /* 0x000fe80000000800 */
[----:B------:R-:W-:Y:S04]  /*6bd10*/  LDS R242, [R0+0xc5880] ;  /* 0x0c58800000f27984 */ /* 0x000fe80000000800 */
[----:B------:R-:W-:Y:S04]  /*6bd20*/  LDS R241, [R2+0xc5080] ;  /* 0x0c50800002f17984 */ /* 0x000fe80000000800 */
[----:B------:R-:W1:Y:S04]  /*6bd30*/  LDS R243, [R2+0xc5880] ;  /* 0x0c58800002f37984 */ /* 0x000e680000000800 */
[----:B------:R-:W-:Y:S04]  /*6bd40*/  STL.64 [R1+0x8b0], R112 ;  /* 0x0008b07001007387 */ /* 0x000fe80000100a00 */
[----:B------:R2:W-:Y:S04]  /*6bd50*/  STL.64 [R1+0x8b8], R114 ;  /* 0x0008b87201007387 */ /* 0x0005e80000100a00 */
[----:B------:R-:W-:Y:S04]  /*6bd60*/  STL.64 [R1+0x8a0], R108 ;  /* 0x0008a06c01007387 */ /* 0x000fe80000100a00 */
[----:B------:R3:W-:Y:S01]  /*6bd70*/  STL.64 [R1+0x8a8], R110 ;  /* 0x0008a86e01007387 */ /* 0x0007e20000100a00 */
[C---:B--2---:R-:W-:Y:S03]  /*6bd80*/  HMMA.1688.F32.TF32 R112, R244.reuse, R62, R188 ;  /* 0x0000003ef470723c */ /* 0x044fe600000810bc */
[----:B------:R-:W-:Y:S04]  /*6bd90*/  STL.64 [R1+0x450], R104 ;  /* 0x0004506801007387 */ /* 0x000fe80000100a00 */
[----:B------:R2:W-:Y:S01]  /*6bda0*/  STL.64 [R1+0x458], R106 ;  /* 0x0004586a01007387 */ /* 0x0005e20000100a00 */
[C---:B---3--:R-:W-:Y:S08]  /*6bdb0*/  HMMA.1688.F32.TF32 R108, R244.reuse, R58, R192 ;  /* 0x0000003af46c723c */ /* 0x048ff000000810c0 */
[C---:B--2---:R-:W-:Y:S07]  /*6bdc0*/  HMMA.1688.F32.TF32 R104, R244.reuse, R54, R180 ;  /* 0x00000036f468723c */ /* 0x044fee00000810b4 */
        /* <DEDUP_REMOVED lines=10> */
[----:B------:R-:W-:Y:S04]  /*6be70*/  STL.64 [R1+0x418], R114 ;  /* 0x0004187201007387 */ /* 0x000fe80000100a00 */
        /* <DEDUP_REMOVED lines=8> */
[C---:B--2---:R-:W-:Y:S08]  /*6bf00*/  HMMA.1688.F32.TF32 R100, R244.reuse, R26, R184 ;  /* 0x0000001af464723c */ /* 0x044ff000000810b8 */
        /* <DEDUP_REMOVED lines=27> */
[C---:B--2---:R-:W-:Y:S03]  /*6c0c0*/  HMMA.1688.F32.TF32 R76, R240.reuse, R58, R72 ;  /* 0x0000003af04c723c */ /* 0x044fe60000081048 */
[----:B------:R-:W-:Y:S04]  /*6c0d0*/  LDS R245, [R252+0xc5080] ;  /* 0x0c508000fcf57984 */ /* 0x000fe80000000800 */
[----:B------:R-:W1:Y:S01]  /*6c0e0*/  LDS R247, [R252+0xc5880] ;  /* 0x0c588000fcf77984 */ /* 0x000e620000000800 */
[C---:B------:R-:W-:Y:S08]  /*6c0f0*/  HMMA.1688.F32.TF32 R72, R240.reuse, R54, R68 ;  /* 0x00000036f048723c */ /* 0x040ff00000081044 */
[----:B----4-:R-:W-:Y:S01]  /*6c100*/  HMMA.1688.F32.TF32 R64, R240, R50, R64 ;  /* 0x00000032f040723c */ /* 0x010fe20000081040 */
[----:B------:R-:W-:Y:S04]  /*6c110*/  STL.64 [R1+0x4e0], R80 ;  /* 0x0004e05001007387 */ /* 0x000fe80000100a00 */
[----:B------:R-:W-:Y:S04]  /*6c120*/  STL.64 [R1+0x4e8], R82 ;  /* 0x0004e85201007387 */ /* 0x000fe80000100a00 */
[----:B------:R-:W-:Y:S04]  /*6c130*/  STL.64 [R1+0x4d0], R76 ;  /* 0x0004d04c01007387 */ /* 0x000fe80000100a00 */
[----:B------:R-:W-:Y:S04]  /*6c140*/  STL.64 [R1+0x4d8], R78 ;  /* 0x0004d84e01007387 */ /* 0x000fe80000100a00 */
[----:B------:R-:W2:Y:S04]  /*6c150*/  LDL.LU R68, [R1+0x160] ;  /* 0x0001600001447983 */ /* 0x000ea80000300800 */
[----:B------:R3:W-:Y:S04]  /*6c160*/  STL.64 [R1+0x4c0], R72 ;  /* 0x0004c04801007387 */ /* 0x0007e80000100a00 */
[----:B------:R4:W-:Y:S04]  /*6c170*/  STL.64 [R1+0x4c8], R74 ;  /* 0x0004c84a01007387 */ /* 0x0009e80000100a00 */
[----:B------:R1:W-:Y:S04]  /*6c180*/  STL.64 [R1+0x4b0], R64 ;  /* 0x0004b04001007387 */ /* 0x0003e80000100a00 */
[----:B------:R1:W-:Y:S04]  /*6c190*/  STL.64 [R1+0x4b8], R66 ;  /* 0x0004b84201007387 */ /* 0x0003e80000100a00 */
        /* <DEDUP_REMOVED lines=107> */
[C---:B--2---:R-:W-:Y:S08]  /*6c850*/  HMMA.1688.F32.TF32 R92, R244.reuse, R42, R92 ;  /* 0x0000002af45c723c */ /* 0x044ff0000008105c */
[----:B------:R-:W-:Y:S08]  /*6c860*/  HMMA.1688.F32.TF32 R84, R244, R34, R84 ;  /* 0x00000022f454723c */ /* 0x000ff00000081054 */
[C---:B---3--:R-:W-:Y:S08]  /*6c870*/  HMMA.1688.F32.TF32 R180, R240.reuse, R10, R180 ;  /* 0x0000000af0b4723c */ /* 0x048ff000000810b4 */
[C---:B----4-:R-:W-:Y:S08]  /*6c880*/  HMMA.1688.F32.TF32 R192, R240.reuse, R14, R192 ;  /* 0x0000000ef0c0723c */ /* 0x050ff000000810c0 */
[C---:B------:R-:W-:Y:S08]  /*6c890*/  HMMA.1688.F32.TF32 R188, R240.reuse, R18, R188 ;  /* 0x00000012f0bc723c */ /* 0x040ff000000810bc */
[C---:B------:R-:W-:Y:S08]  /*6c8a0*/  HMMA.1688.F32.TF32 R224, R240.reuse, R26, R224 ;  /* 0x0000001af0e0723c */ /* 0x040ff000000810e0 */
[C---:B------:R-:W-:Y:S08]  /*6c8b0*/  HMMA.1688.F32.TF32 R104, R240.reuse, R30, R104 ;  /* 0x0000001ef068723c */ /* 0x040ff00000081068 */
[C---:B------:R-:W-:Y:S08]  /*6c8c0*/  HMMA.1688.F32.TF32 R108, R240.reuse, R34, R108 ;  /* 0x00000022f06c723c */ /* 0x040ff0000008106c */
[C---:B------:R-:W-:Y:S08]  /*6c8d0*/  HMMA.1688.F32.TF32 R116, R240.reuse, R42, R116 ;  /* 0x0000002af074723c */ /* 0x040ff00000081074 */
[C---:B------:R-:W-:Y:S08]  /*6c8e0*/  HMMA.1688.F32.TF32 R120, R240.reuse, R46, R120 ;  /* 0x0000002ef078723c */ /* 0x040ff00000081078 */
[C---:B------:R-:W-:Y:S11]  /*6c8f0*/  HMMA.1688.F32.TF32 R112, R240.reuse, R38, R112 ;  /* 0x00000026f070723c */ /* 0x040ff60000081070 */
[----:B------:R-:W-:Y:S04]  /*6c900*/  @!UPT UIADD3 URZ, URZ, URZ, URZ ;  /* 0x0000003f3f3ff290 */ /* 0x000fe8000fffe03f */
[----:B------:R-:W-:Y:S04]  /*6c910*/  STL.64 [R1+0x4a0], R120 ;  /* 0x0004a07801007387 */ /* 0x000fe80000100a00 */
[----:B------:R1:W-:Y:S01]  /*6c920*/  STL.64 [R1+0x4a8], R122 ;  /* 0x0004a87a01007387 */ /* 0x0003e20000100a00 */
[C---:B------:R-:W-:Y:S03]  /*6c930*/  HMMA.1688.F32.TF32 R144, R240.reuse, R22, R144 ;  /* 0x00000016f090723c */ /* 0x040fe60000081090 */
[----:B-1----:R-:W2:Y:S04]  /*6c940*/  LDL.LU.64 R122, [R1+0x3c40] ;  /* 0x003c4000017a7983 */ /* 0x002ea80000300a00 */
[----:B------:R-:W2:Y:S04]  /*6c950*/  LDL.LU.64 R120, [R1+0x3c38] ;  /* 0x003c380001787983 */ /* 0x000ea80000300a00 */
[----:B------:R-:W-:Y:S04]  /*6c960*/  STL.64 [R1+0x490], R116 ;  /* 0x0004907401007387 */ /* 0x000fe80000100a00 */
[----:B------:R1:W-:Y:S01]  /*6c970*/  STL.64 [R1+0x498], R118 ;  /* 0x0004987601007387 */ /* 0x0003e20000100a00 */
[C---:B------:R-:W-:Y:S03]  /*6c980*/  HMMA.1688.F32.TF32 R204, R240.reuse, R250, R204 ;  /* 0x000000faf0cc723c */ /* 0x040fe600000810cc */
[----:B-1----:R-:W3:Y:S04]  /*6c990*/  LDL.LU.64 R118, [R1+0x3c30] ;  /* 0x003c300001767983 */ /* 0x002ee80000300a00 */
[----:B------:R-:W3:Y:S04]  /*6c9a0*/  LDL.LU.64 R116, [R1+0x3c28] ;  /* 0x003c280001747983 */ /* 0x000ee80000300a00 */
[----:B------:R-:W-:Y:S04]  /*6c9b0*/  STL.64 [R1+0x860], R112 ;  /* 0x0008607001007387 */ /* 0x000fe80000100a00 */
[----:B------:R1:W-:Y:S04]  /*6c9c0*/  STL.64 [R1+0x868], R114 ;  /* 0x0008687201007387 */ /* 0x0003e80000100a00 */
[----:B-1----:R-:W4:Y:S04]  /*6c9d0*/  LDL.LU.64 R114, [R1+0x3c20] ;  /* 0x003c200001727983 */ /* 0x002f280000300a00 */
[----:B------:R-:W4:Y:S04]  /*6c9e0*/  LDL.LU.64 R112, [R1+0x3c18] ;  /* 0x003c180001707983 */ /* 0x000f280000300a00 */
[----:B------:R-:W-:Y:S04]  /*6c9f0*/  STL.64 [R1+0x850], R108 ;  /* 0x0008506c01007387 */ /* 0x000fe80000100a00 */
[----:B------:R1:W-:Y:S01]  /*6ca00*/  STL.64 [R1+0x858], R110 ;  /* 0x0008586e01007387 */ /* 0x0003e20000100a00 */
[----:B------:R-:W-:Y:S03]  /*6ca10*/  HMMA.1688.F32.TF32 R240, R240, R6, R136 ;  /* 0x00000006f0f0723c */ /* 0x000fe60000081088 */
[----:B-1----:R-:W2:Y:S04]  /*6ca20*/  LDL.LU.64 R110, [R1+0x3c10] ;  /* 0x003c1000016e7983 */ /* 0x002ea80000300a00 */
[----:B------:R-:W2:Y:S04]  /*6ca30*/  LDL.LU.64 R108, [R1+0x3c08] ;  /* 0x003c0800016c7983 */ /* 0x000ea80000300a00 */
[----:B------:R-:W-:Y:S04]  /*6ca40*/  STL.64 [R1+0x840], R104 ;  /* 0x0008406801007387 */ /* 0x000fe80000100a00 */
[----:B------:R1:W-:Y:S01]  /*6ca50*/  STL.64 [R1+0x848], R106 ;  /* 0x0008486a01007387 */ /* 0x0003e20000100a00 */
[C---:B------:R-:W-:Y:S03]  /*6ca60*/  HMMA.1688.F32.TF32 R236, R244.reuse, R62, R236 ;  /* 0x0000003ef4ec723c */ /* 0x040fe600000810ec */
[----:B-1----:R-:W2:Y:S04]  /*6ca70*/  LDL.LU.64 R106, [R1+0x3c00] ;  /* 0x003c0000016a7983 */ /* 0x002ea80000300a00 */
[----:B------:R-:W2:Y:S04]  /*6ca80*/  LDL.LU.64 R104, [R1+0x3bf8] ;  /* 0x003bf80001687983 */ /* 0x000ea80000300a00 */
[----:B------:R-:W-:Y:S04]  /*6ca90*/  STL.64 [R1+0x830], R224 ;  /* 0x000830e001007387 */ /* 0x000fe80000100a00 */
[----:B------:R1:W-:Y:S04]  /*6caa0*/  STL.64 [R1+0x838], R226 ;  /* 0x000838e201007387 */ /* 0x0003e80000100a00 */
        /* <DEDUP_REMOVED lines=19> */
[----:B------:R1:W-:Y:S01]  /*6cbe0*/  STL.64 [R1+0x468], R206 ;  /* 0x000468ce01007387 */ /* 0x0003e20000100a00 */
[C---:B------:R-:W-:Y:S03]  /*6cbf0*/  HMMA.1688.F32.TF32 R148, R244.reuse, R54, R148 ;  /* 0x00000036f494723c */ /* 0x040fe60000081094 */
[----:B-1----:R-:W2:Y:S04]  /*6cc00*/  LDL.LU.64 R206, [R1+0x3ba0] ;  /* 0x003ba00001ce7983 */ /* 0x002ea80000300a00 */
[----:B------:R-:W2:Y:S04]  /*6cc10*/  LDL.LU.64 R204, [R1+0x3b98] ;  /* 0x003b980001cc7983 */ /* 0x000ea80000300a00 */
[----:B------:R-:W2:Y:S04]  /*6cc20*/  LDL.LU.64 R138, [R1+0x3b90] ;  /* 0x003b9000018a7983 */ /* 0x000ea80000300a00 */
[----:B------:R-:W2:Y:S04]  /*6cc30*/  LDL.LU.64 R136, [R1+0x3b88] ;  /* 0x003b880001887983 */ /* 0x000ea80000300a00 */
[----:B------:R-:W-:Y:S04]  /*6cc40*/  STL.64 [R1+0x370], R240 ;  /* 0x000370f001007387 */ /* 0x000fe80000100a00 */
[----:B------:R-:W-:Y:S04]  /*6cc50*/  STL.64 [R1+0x378], R242 ;  /* 0x000378f201007387 */ /* 0x000fe80000100a00 */
[----:B------:R-:W-:Y:S04]  /*6cc60*/  STL.64 [R1+0x360], R236 ;  /* 0x000360ec01007387 */ /* 0x000fe80000100a00 */
[----:B------:R1:W-:Y:S01]  /*6cc70*/  STL.64 [R1+0x368], R238 ;  /* 0x000368ee01007387 */ /* 0x0003e20000100a00 */
[C---:B------:R-:W-:Y:S03]  /*6cc80*/  HMMA.1688.F32.TF32 R88, R244.reuse, R38, R88 ;  /* 0x00000026f458723c */ /* 0x040fe60000081058 */
[----:B------:R-:W-:Y:S04]  /*6cc90*/  LDS R240, [R0+0xc5100] ;  /* 0x0c51000000f07984 */ /* 0x000fe80000000800 */
[----:B------:R-:W-:Y:S01]  /*6cca0*/  LDS R242, [R0+0xc5900] ;  /* 0x0c59000000f27984 */ /* 0x000fe20000000800 */
[C---:B-1----:R-:W-:Y:S03]  /*6ccb0*/  HMMA.1688.F32.TF32 R236, R244.reuse, R58, R100 ;  /* 0x0000003af4ec723c */ /* 0x042fe60000081064 */
[----:B------:R-:W-:Y:S04]  /*6ccc0*/  LDS R241, [R2+0xc5100] ;  /* 0x0c51000002f17984 */ /* 0x000fe80000000800 */
[----:B------:R-:W1:Y:S01]  /*6ccd0*/  LDS R243, [R2+0xc5900] ;  /* 0x0c59000002f37984 */ /* 0x000e620000000800 */
[C---:B------:R-:W-:Y:S08]  /*6cce0*/  HMMA.1688.F32.TF32 R100, R244.reuse, R50, R96 ;  /* 0x00000032f464723c */ /* 0x040ff00000081060 */
[C---:B------:R-:W-:Y:S08]  /*6ccf0*/  HMMA.1688.F32.TF32 R96, R244.reuse, R46, R184 ;  /* 0x0000002ef460723c */ /* 0x040ff000000810b8 */
[C---:B------:R-:W-:Y:S01]  /*6cd00*/  HMMA.1688.F32.TF32 R80, R244.reuse, R30, R80 ;  /* 0x0000001ef450723c */ /* 0x040fe20000081050 */
[----:B------:R-:W-:Y:S07]  /*6cd10*/  STL.64 [R1+0x350], R236 ;  /* 0x000350ec01007387 */ /* 0x000fee0000100a00 */
[C---:B------:R-:W-:Y:S01]  /*6cd20*/  HMMA.1688.F32.TF32 R76, R244.reuse, R26, R76 ;  /* 0x0000001af44c723c */ /* 0x040fe2000008104c */
        /* <DEDUP_REMOVED lines=16> */
[----:B------:R-:W-:Y:S04]  /*6ce30*/  STL.64 [R1+0x2d0], R76 ;  /* 0x0002d04c01007387 */ /* 0x000fe80000100a00 */
[----:B------:R1:W-:Y:S01]  /*6ce40*/  STL.64 [R1+0x2d8], R78 ;  /* 0x0002d84e01007387 */ /* 0x0003e20000100a00 */
[C---:B---3--:R-:W-:Y:S08]  /*6ce50*/  HMMA.1688.F32.TF32 R80, R244.reuse, R18, R140 ;  /* 0x00000012f450723c */ /* 0x048ff0000008108c */
[C---:B-1----:R-:W-:Y:S08]  /*6ce60*/  HMMA.1688.F32.TF32 R76, R244.reuse, R14, R72 ;  /* 0x0000000ef44c723c */ /* 0x042ff00000081048 */
[C---:B------:R-:W-:Y:S08]  /*6ce70*/  HMMA.1688.F32.TF32 R72, R244.reuse, R10, R68 ;  /* 0x0000000af448723c */ /* 0x040ff00000081044 */
[----:B------:R-:W-:Y:S01]  /*6ce80*/  HMMA.1688.F32.TF32 R64, R244, R250, R64 ;  /* 0x000000faf440723c */ /* 0x000fe20000081040 */
[----:B------:R-:W-:Y:S04]  /*6ce90*/  STL.64 [R1+0x2c0], R84 ;  /* 0x0002c05401007387 */ /* 0x000fe80000100a00 */
[----:B------:R-:W-:Y:S04]  /*6cea0*/  STL.64 [R1+0x2c8], R86 ;  /* 0x0002c85601007387 */ /* 0x000fe80000100a00 */
[----:B------:R-:W-:Y:S04]  /*6ceb0*/  STL.64 [R1+0x2b0], R80 ;  /* 0x0002b05001007387 */ /* 0x000fe80000100a00 */
[----:B------:R-:W-:Y:S04]  /*6cec0*/  STL.64 [R1+0x2b8], R82 ;  /* 0x0002b85201007387 */ /* 0x000fe80000100a00 */
[----:B------:R-:W-:Y:S04]  /*6ced0*/  STL.64 [R1+0x800], R76 ;  /* 0x0008004c01007387 */ /* 0x000fe80000100a00 */
[----:B------:R-:W-:Y:S04]  /*6cee0*/  STL.64 [R1+0x808], R78 ;  /* 0x0008084e01007387 */ /* 0x000fe80000100a00 */
[----:B------:R-:W3:Y:S04]  /*6cef0*/  LDL.LU R68, [R1+0x20] ;  /* 0x0000200001447983 */ /* 0x000ee80000300800 */
[----:B------:R1:W-:Y:S04]  /*6cf00*/  STL.64 [R1+0x7f0], R72 ;  /* 0x0007f04801007387 */ /* 0x0003e80000100a00 */
[----:B------:R1:W-:Y:S04]  /*6cf10*/  STL.64 [R1+0x7f8], R74 ;  /* 0x0007f84a01007387 */ /* 0x0003e80000100a00 */
[----:B------:R1:W-:Y:S04]  /*6cf20*/  STL.64 [R1+0x7e0], R64 ;  /* 0x0007e04001007387 */ /* 0x0003e80000100a00 */
[----:B------:R1:W-:Y:S04]  /*6cf30*/  STL.64 [R1+0x7e8], R66 ;  /* 0x0007e84201007387 */ /* 0x0003e80000100a00 */
[----:B------:R-:W3:Y:S04]  /*6cf40*/  LDL.LU R69, [R1+0x24] ;  /* 0x0000240001457983 */ /* 0x000ee80000300800 */
[----:B------:R-:W3:Y:S04]  /*6cf50*/  LDL.LU R70, [R1+0x28] ;  /* 0x0000280001467983 */ /* 0x000ee80000300800 */
[----:B------:R-:W3:Y:S04]  /*6cf60*/  LDL.LU R71, [R1+0x2c] ;  /* 0x00002c0001477983 */ /* 0x000ee80000300800 */
[----:B-1----:R-:W2:Y:S04]  /*6cf70*/  LDL.LU R72, [R1+0x30] ;  /* 0x0000300001487983 */ /* 0x002ea80000300800 */
        /* <DEDUP_REMOVED lines=55> */
[C---:B---3--:R-:W-:Y:S08]  /*6d2f0*/  HMMA.1688.F32.TF32 R68, R240.reuse, R14, R68 ;  /* 0x0000000ef044723c */ /* 0x048ff00000081044 */
[C---:B--2---:R-:W-:Y:S08]  /*6d300*/  HMMA.1688.F32.TF32 R72, R240.reuse, R18, R72 ;  /* 0x00000012f048723c */ /* 0x044ff00000081048 */
[----:B----4-:R-:W-:Y:S08]  /*6d310*/  HMMA.1688.F32.TF32 R76, R240, R54, R76 ;  /* 0x00000036f04c723c */ /* 0x010ff0000008104c */
[----:B------:R-:W-:Y:S01]  /*6d320*/  HMMA.1688.F32.TF32 R244, R244, R6, R236 ;  /* 0x00000006f4f4723c */ /* 0x000fe200000810ec */
[----:B------:R-:W2:Y:S04]  /*6d330*/  LDL.LU.64 R238, [R1+0x3b80] ;  /* 0x003b800001ee7983 */ /* 0x000ea80000300a00 */
[----:B------:R-:W2:Y:S03]  /*6d340*/  LDL.LU.64 R236, [R1+0x3b78] ;  /* 0x003b780001ec7983 */ /* 0x000ea60000300a00 */
[C---:B------:R-:W-:Y:S08]  /*6d350*/  HMMA.1688.F32.TF32 R100, R240.reuse, R62, R100 ;  /* 0x0000003ef064723c */ /* 0x040ff00000081064 */
[C---:B------:R-:W-:Y:S07]  /*6d360*/  HMMA.1688.F32.TF32 R148, R240.reuse, R58, R148 ;  /* 0x0000003af094723c */ /* 0x040fee0000081094 */
[----:B------:R-:W-:Y:S04]  /*6d370*/  STL.64 [R1+0x290], R244 ;  /* 0x000290f401007387 */ /* 0x000fe80000100a00 */
[----:B------:R-:W-:Y:S04]  /*6d380*/  STL.64 [R1+0x298], R246 ;  /* 0x000298f601007387 */ /* 0x000fe80000100a00 */
[----:B------:R-:W-:Y:S04]  /*6d390*/  STL.64 [R1+0x7d0], R100 ;  /* 0x0007d06401007387 */ /* 0x000fe80000100a00 */
[----:B------:R1:W-:Y:S01]  /*6d3a0*/  STL.64 [R1+0x7d8], R102 ;  /* 0x0007d86601007387 */ /* 0x0003e20000100a00 */
[C---:B------:R-:W-:Y:S03]  /*6d3b0*/  HMMA.1688.F32.TF32 R196, R240.reuse, R50, R196 ;  /* 0x00000032f0c4723c */ /* 0x040fe600000810c4 */
[----:B------:R-:W-:Y:S04]  /*6d3c0*/  LDS R244, [R3+0xc5100] ;  /* 0x0c51000003f47984 */ /* 0x000fe80000000800 */
[----:B------:R-:W-:Y:S04]  /*6d3d0*/  LDS R246, [R3+0xc5900] ;  /* 0x0c59000003f67984 */ /* 0x000fe80000000800 */
[----:B-1----:R-:W3:Y:S04]  /*6d3e0*/  LDL.LU.64 R102, [R1+0x3b70] ;  /* 0x003b700001667983 */ /* 0x002ee80000300a00 */
[----:B------:R-:W3:Y:S04]  /*6d3f0*/  LDL.LU.64 R100, [R1+0x3b68] ;  /* 0x003b680001647983 */ /* 0x000ee80000300a00 */
[----:B------:R-:W-:Y:S04]  /*6d400*/  STL.64 [R1+0x7c0], R148 ;  /* 0x0007c09401007387 */ /* 0x000fe80000100a00 */
[----:B------:R1:W-:Y:S01]  /*6d410*/  STL.64 [R1+0x7c8], R150 ;  /* 0x0007c89601007387 */ /* 0x0003e20000100a00 */
[C---:B------:R-:W-:Y:S03]  /*6d420*/  HMMA.1688.F32.TF32 R92, R240.reuse, R34, R92 ;  /* 0x00000022f05c723c */ /* 0x040fe6000008105c */
[----:B------:R-:W-:Y:S04]  /*6d430*/  LDS R245, [R252+0xc5100] ;  /* 0x0c510000fcf57984 */ /* 0x000fe80000000800 */
[----:B------:R-:W4:Y:S04]  /*6d440*/  LDS R247, [R252+0xc5900] ;  /* 0x0c590000fcf77984 */ /* 0x000f280000000800 */
[----:B-1----:R-:W2:Y:S04]  /*6d450*/  LDL.LU.64 R150, [R1+0x3b60] ;  /* 0x003b600001967983 */ /* 0x002ea80000300a00 */
[----:B------:R-:W2:Y:S04]  /*6d460*/  LDL.LU.64 R148, [R1+0x3b58] ;  /* 0x003b580001947983 */ /* 0x000ea80000300a00 */
[----:B------:R-:W-:Y:S04]  /*6d470*/  STL.64 [R1+0x7b0], R76 ;  /* 0x0007b04c01007387 */ /* 0x000fe80000100a00 */
[----:B------:R1:W-:Y:S02]  /*6d480*/  STL.64 [R1+0x7b8], R78 ;  /* 0x0007b84e01007387 */ /* 0x0003e40000100a00 */
[C---:B-1----:R-:W-:Y:S02]  /*6d490*/  HMMA.1688.F32.TF32 R76, R240.reuse, R46, R140 ;  /* 0x0000002ef04c723c */ /* 0x042fe4000008108c */
[----:B------:R1:W-:Y:S06]  /*6d4a0*/  STL.64 [R1+0x7a0], R196 ;  /* 0x0007a0c401007387 */ /* 0x0003ec0000100a00 */
[C---:B------:R-:W-:Y:S01]  /*6d4b0*/  HMMA.1688.F32.TF32 R96, R240.reuse, R42, R96 ;  /* 0x0000002af060723c */ /* 0x040fe20000081060 */
[----:B------:R4:W-:Y:S04]  /*6d4c0*/  STL.64 [R1+0x7a8], R198 ;  /* 0x0007a8c601007387 */ /* 0x0009e80000100a00 */
[----:B-1----:R-:W2:Y:S03]  /*6d4d0*/  LDL.LU R196, [R1+0xf0] ;  /* 0x0000f00001c47983 */ /* 0x002ea60000300800 */
[C---:B------:R-:W-:Y:S07]  /*6d4e0*/  HMMA.1688.F32.TF32 R184, R240.reuse, R38, R184 ;  /* 0x00000026f0b8723c */ /* 0x040fee00000810b8 */
[----:B------:R1:W-:Y:S01]  /*6d4f0*/  STL.64 [R1+0x790], R76 ;  /* 0x0007904c01007387 */ /* 0x0003e20000100a00 */
[C---:B------:R-:W-:Y:S03]  /*6d500*/  HMMA.1688.F32.TF32 R88, R240.reuse, R30, R88 ;  /* 0x0000001ef058723c */ /* 0x040fe60000081058 */
[----:B------:R1:W-:Y:S04]  /*6d510*/  STL.64 [R1+0x798], R78 ;  /* 0x0007984e01007387 */ /* 0x0003e80000100a00 */
[----:B------:R-:W2:Y:S01]  /*6d520*/  LDL.LU R197, [R1+0xf4] ;  /* 0x0000f40001c57983 */ /* 0x000ea20000300800 */
[C---:B------:R-:W-:Y:S03]  /*6d530*/  HMMA.1688.F32.TF32 R84, R240.reuse, R26, R84 ;  /* 0x0000001af054723c */ /* 0x040fe60000081054 */
[----:B----4-:R-:W2:Y:S04]  /*6d540*/  LDL.LU R198, [R1+0xf8] ;  /* 0x0000f80001c67983 */ /* 0x010ea80000300800 */
[----:B------:R-:W2:Y:S04]  /*6d550*/  LDL.LU R199, [R1+0xfc] ;  /* 0x0000fc0001c77983 */ /* 0x000ea80000300800 */
[----:B-1----:R-:W4:Y:S04]  /*6d560*/  LDL.LU R76, [R1+0x100] ;  /* 0x00010000014c7983 */ /* 0x002f280000300800 */
[----:B------:R-:W4:Y:S01]  /*6d570*/  LDL.LU R77, [R1+0x104] ;  /* 0x00010400014d7983 */ /* 0x000f220000300800 */
[C---:B------:R-:W-:Y:S03]  /*6d580*/  HMMA.1688.F32.TF32 R80, R240.reuse, R22, R80 ;  /* 0x00000016f050723c */ /* 0x040fe60000081050 */
[----:B------:R-:W4:Y:S04]  /*6d590*/  LDL.LU R78, [R1+0x108] ;  /* 0x00010800014e7983 */ /* 0x000f280000300800 */
[----:B------:R-:W4:Y:S04]  /*6d5a0*/  LDL.LU R79, [R1+0x10c] ;  /* 0x00010c00014f7983 */ /* 0x000f280000300800 */
[----:B------:R-:W2:Y:S04]  /*6d5b0*/  LDL.LU R140, [R1+0xe0] ;  /* 0x0000e000018c7983 */ /* 0x000ea80000300800 */
[----:B------:R-:W2:Y:S04]  /*6d5c0*/  LDL.LU R141, [R1+0xe4] ;  /* 0x0000e400018d7983 */ /* 0x000ea80000300800 */
[----:B------:R-:W2:Y:S04]  /*6d5d0*/  LDL.LU R142, [R1+0xe8] ;  /* 0x0000e800018e7983 */ /* 0x000ea80000300800 */
[----:B------:R-:W2:Y:S04]  /*6d5e0*/  LDL.LU R143, [R1+0xec] ;  /* 0x0000ec00018f7983 */ /* 0x000ea80000300800 */
        /* <DEDUP_REMOVED lines=36> */
[----:B------:R-:W2:Y:S02]  /*6d830*/  LDL.LU.64 R64, [R1+0x3ac8] ;  /* 0x003ac80001407983 */ /* 0x000ea40000300a00 */
[C---:B--2---:R-:W-:Y:S11]  /*6d840*/  HMMA.1688.F32.TF32 R64, R240.reuse, R250, R64 ;  /* 0x000000faf040723c */ /* 0x044ff60000081040 */
[----:B------:R-:W-:Y:S11]  /*6d850*/  @!UPT UIADD3 URZ, URZ, URZ, URZ ;  /* 0x0000003f3f3ff290 */ /* 0x000ff6000fffe03f */
[----:B------:R-:W-:Y:S01]  /*6d860*/  @!UPT UIADD3 URZ, URZ, URZ, URZ ;  /* 0x0000003f3f3ff290 */ /* 0x000fe2000fffe03f */
[----:B------:R-:W-:Y:S04]  /*6d870*/  STL.64 [R1+0x6f0], R64 ;  /* 0x0006f04001007387 */ /* 0x000fe80000100a00 */
[----:B------:R1:W-:Y:S02]  /*6d880*/  STL.64 [R1+0x6f8], R66 ;  /* 0x0006f84201007387 */ /* 0x0003e40000100a00 */
[----:B-1----:R-:W-:Y:S07]  /*6d890*/  HMMA.1688.F32.TF32 R64, R240, R6, R68 ;  /* 0x00000006f040723c */ /* 0x002fee0000081044 */
[----:B------:R-:W-:-:S02]  /*6d8a0*/  IMAD.MOV.U32 R240, RZ, RZ, R75 ;  /* 0x000000fffff07224 */ /* 0x000fc400078e004b */
[----:B------:R-:W2:Y:S11]  /*6d8b0*/  LDL.LU R75, [R1+0x3ac0] ;  /* 0x003ac000014b7983 */ /* 0x000eb60000300800 */
[----:B------:R-:W-:Y:S03]  /*6d8c0*/  @!UPT UIADD3 URZ, URZ, URZ, URZ ;  /* 0x0000003f3f3ff290 */ /* 0x000fe6000fffe03f */
[----:B------:R-:W-:Y:S04]  /*6d8d0*/  STL.64 [R1+0x5e0], R64 ;  /* 0x0005e04001007387 */ /* 0x000fe80000100a00 */
[----:B------:R-:W-:Y:S04]  /*6d8e0*/  STL.64 [R1+0x5e8], R66 ;  /* 0x0005e84201007387 */ /* 0x000fe80000100a00 */
[----:B------:R-:W3:Y:S04]  /*6d8f0*/  LDL.LU R241, [R1+0xc4] ;  /* 0x0000c40001f17983 */ /* 0x000ee80000300800 */
[----:B------:R-:W3:Y:S04]  /*6d900*/  LDL.LU R242, [R1+0xc8] ;  /* 0x0000c80001f27983 */ /* 0x000ee80000300800 */
[----:B------:R-:W3:Y:S01]  /*6d910*/  LDL.LU R243, [R1+0xcc] ;  /* 0x0000cc0001f37983 */ /* 0x000ee20000300800 */
[C---:B----4-:R-:W-:Y:S03]  /*6d920*/  HMMA.1688.F32.TF32 R76, R244.reuse, R58, R76 ;  /* 0x0000003af44c723c */ /* 0x050fe6000008104c */
[----:B------:R-:W-:Y:S04]  /*6d930*/  LDS R64, [R0+0xc5180] ;  /* 0x0c51800000407984 */ /* 0x000fe80000000800 */
[----:B------:R-:W-:Y:S01]  /*6d940*/  LDS R66, [R0+0xc5980] ;  /* 0x0c59800000427984 */ /* 0x000fe20000000800 */
[C---:B------:R-:W-:Y:S03]  /*6d950*/  HMMA.1688.F32.TF32 R196, R244.reuse, R54, R196 ;  /* 0x00000036f4c4723c */ /* 0x040fe600000810c4 */
[----:B------:R-:W-:Y:S04]  /*6d960*/  LDS R65, [R2+0xc5180] ;  /* 0x0c51800002417984 */ /* 0x000fe80000000800 */
[----:B------:R-:W1:Y:S01]  /*6d970*/  LDS R67, [R2+0xc5980] ;  /* 0x0c59800002437984 */ /* 0x000e620000000800 */
[C---:B------:R-:W-:Y:S08]  /*6d980*/  HMMA.1688.F32.TF32 R140, R244.reuse, R50, R140 ;  /* 0x00000032f48c723c */ /* 0x040ff0000008108c */
[C---:B--2---:R-:W-:Y:S01]  /*6d990*/  HMMA.1688.F32.TF32 R68, R244.reuse, R62, R72 ;  /* 0x0000003ef444723c */ /* 0x044fe20000081048 */
[----:B------:R-:W2:Y:S11]  /*6d9a0*/  LDL.LU R72, [R1+0xd0] ;  /* 0x0000d00001487983 */ /* 0x000eb60000300800 */
[----:B------:R-:W-:Y:S11]  /*6d9b0*/  @!UPT UIADD3 URZ, URZ, URZ, URZ ;  /* 0x0000003f3f3ff290 */ /* 0x000ff6000fffe03f */
[----:B------:R-:W-:Y:S04]  /*6d9c0*/  STL.64 [R1+0x5d0], R68 ;  /* 0x0005d04401007387 */ /* 0x000fe80000100a00 */
[----:B------:R-:W-:Y:S04]  /*6d9d0*/  STL.64 [R1+0x5d8], R70 ;  /* 0x0005d84601007387 */ /* 0x000fe80000100a00 */
[----:B------:R-:W2:Y:S04]  /*6d9e0*/  LDL.LU R73, [R1+0xd4] ;  /* 0x0000d40001497983 */ /* 0x000ea80000300800 */
[----:B------:R-:W2:Y:S04]  /*6d9f0*/  LDL.LU R74, [R1+0xd8] ;  /* 0x0000d800014a7983 */ /* 0x000ea80000300800 */
[----:B------:R-:W2:Y:S04]  /*6da00*/  LDL.LU R75, [R1+0xdc] ;  /* 0x0000dc00014b7983 */ /* 0x000ea80000300800 */
[----:B------:R-:W-:Y:S04]  /*6da10*/  STL.64 [R1+0x530], R76 ;  /* 0x0005304c01007387 */ /* 0x000fe80000100a00 */
[----:B------:R4:W-:Y:S01]  /*6da20*/  STL.64 [R1+0x538], R78 ;  /* 0x0005384e01007387 */ /* 0x0009e20000100a00 */
[C---:B------:R-:W-:Y:S03]  /*6da30*/  HMMA.1688.F32.TF32 R148, R244.reuse, R6, R148 ;  /* 0x00000006f494723c */ /* 0x040fe60000081094 */
[----:B------:R-:W-:Y:S04]  /*6da40*/  LDS R68, [R3+0xc5180] ;  /* 0x0c51800003447984 */ /* 0x000fe80000000800 */
[----:B------:R-:W-:Y:S04]  /*6da50*/  LDS R70, [R3+0xc5980] ;  /* 0x0c59800003467984 */ /* 0x000fe80000000800 */
[----:B----4-:R-:W4:Y:S04]  /*6da60*/  LDL.LU.64 R78, [R1+0x3ab8] ;  /* 0x003ab800014e7983 */ /* 0x010f280000300a00 */
[----:B------:R-:W4:Y:S04]  /*6da70*/  LDL.LU.64 R76, [R1+0x3ab0] ;  /* 0x003ab000014c7983 */ /* 0x000f280000300a00 */
[----:B------:R-:W-:Y:S04]  /*6da80*/  STL.64 [R1+0x520], R196 ;  /* 0x000520c401007387 */ /* 0x000fe80000100a00 */
[----:B------:R1:W-:Y:S04]  /*6da90*/  STL.64 [R1+0x528], R198 ;  /* 0x000528c601007387 */ /* 0x0003e80000100a00 */
[----:B------:R-:W-:Y:S04]  /*6daa0*/  LDS R69, [R252+0xc5180] ;  /* 0x0c518000fc457984 */ /* 0x000fe80000000800 */
[----:B------:R-:W2:Y:S04]  /*6dab0*/  LDS R71, [R252+0xc5980] ;  /* 0x0c598000fc477984 */ /* 0x000ea80000000800 */
        /* <DEDUP_REMOVED lines=10> */
[----:B------:R3:W-:Y:S02]  /*6db60*/  STL.64 [R1+0x508], R74 ;  /* 0x0005084a01007387 */ /* 0x0007e40000100a00 */
[C---:B---3--:R-:W-:Y:S11]  /*6db70*/  HMMA.1688.F32.TF32 R72, R244.reuse, R42, R240 ;  /* 0x0000002af448723c */ /* 0x048ff600000810f0 */
[----:B------:R-:W-:Y:S11]  /*6db80*/  @!UPT UIADD3 URZ, URZ, URZ, URZ ;  /* 0x0000003f3f3ff290 */ /* 0x000ff6000fffe03f */
[----:B------:R-:W-:Y:S01]  /*6db90*/  @!UPT UIADD3 URZ, URZ, URZ, URZ ;  /* 0x0000003f3f3ff290 */ /* 0x000fe2000fffe03f */
[----:B------:R-:W-:Y:S04]  /*6dba0*/  STL.64 [R1+0x4f0], R72 ;  /* 0x0004f04801007387 */ /* 0x000fe80000100a00 */
[----:B------:R1:W-:Y:S01]  /*6dbb0*/  STL.64 [R1+0x4f8], R74 ;  /* 0x0004f84a01007387 */ /* 0x0003e20000100a00 */
[C---:B----4-:R-:W-:Y:S08]  /*6dbc0*/  HMMA.1688.F32.TF32 R240, R244.reuse, R38, R140 ;  /* 0x00000026f4f0723c */ /* 0x050ff0000008108c */
[C---:B-1----:R-:W-:Y:S08]  /*6dbd0*/  HMMA.1688.F32.TF32 R72, R244.reuse, R34, R196 ;  /* 0x00000022f448723c */ /* 0x042ff000000810c4 */
[C---:B------:R-:W-:Y:S07]  /*6dbe0*/  HMMA.1688.F32.TF32 R140, R244.reuse, R30, R76 ;  /* 0x0000001ef48c723c */ /* 0x040fee000008104c */
[----:B------:R-:W-:Y:S01]  /*6dbf0*/  STL.64 [R1+0x5c0], R240 ;  /* 0x0005c0f001007387 */ /* 0x000fe20000100a00 */
[C---:B------:R-:W-:Y:S03]  /*6dc00*/  HMMA.1688.F32.TF32 R76, R244.reuse, R26, R80 ;  /* 0x0000001af44c723c */ /* 0x040fe60000081050 */
[----:B------:R-:W-:Y:S04]  /*6dc10*/  STL.64 [R1+0x5c8], R242 ;  /* 0x0005c8f201007387 */ /* 0x000fe80000100a00 */
[----:B------:R-:W-:Y:S04]  /*6dc20*/  STL.64 [R1+0x5b0], R72 ;  /* 0x0005b04801007387 */ /* 0x000fe80000100a00 */
[----:B------:R1:W-:Y:S04]  /*6dc30*/  STL.64 [R1+0x5b8], R74 ;  /* 0x0005b84a01007387 */ /* 0x0003e80000100a00 */
[----:B------:R-:W-:Y:S04]  /*6dc40*/  STL.64 [R1+0x5a0], R140 ;  /* 0x0005a08c01007387 */ /* 0x000fe80000100a00 */
[----:B------:R2:W-:Y:S01]  /*6dc50*/  STL.64 [R1+0x5a8], R142 ;  /* 0x0005a88e01007387 */ /* 0x0005e20000100a00 */
[C---:B-1----:R-:W-:Y:S08]  /*6dc60*/  HMMA.1688.F32.TF32 R72, R244.reuse, R22, R84 ;  /* 0x00000016f448723c */ /* 0x042ff00000081054 */
[C---:B--2---:R-:W-:Y:S01]  /*6dc70*/  HMMA.1688.F32.TF32 R140, R244.reuse, R18, R88 ;  /* 0x00000012f48c723c */ /* 0x044fe20000081058 */
[----:B------:R-:W-:Y:S04]  /*6dc80*/  STL.64 [R1+0x590], R76 ;  /* 0x0005904c01007387 */ /* 0x000fe80000100a00 */
[----:B------:R-:W-:Y:S11]  /*6dc90*/  STL.64 [R1+0x598], R78 ;  /* 0x0005984e01007387 */ /* 0x000ff60000100a00 */
[----:B------:R-:W-:Y:S07]  /*6dca0*/  @!UPT UIADD3 URZ, URZ, URZ, URZ ;  /* 0x0000003f3f3ff290 */ /* 0x000fee000fffe03f */
[----:B------:R-:W-:Y:S04]  /*6dcb0*/  STL [R1+0x3a8c], R140 ;  /* 0x003a8c8c01007387 */ /* 0x000fe80000100800 */
[----:B------:R-:W-:Y:S04]  /*6dcc0*/  STL.64 [R1+0x580], R72 ;  /* 0x0005804801007387 */ /* 0x000fe80000100a00 */
[----:B------:R1:W-:Y:S02]  /*6dcd0*/  STL.64 [R1+0x588], R74 ;  /* 0x0005884a01007387 */ /* 0x0003e40000100a00 */
[C---:B-1----:R-:W-:Y:S02]  /*6dce0*/  HMMA.1688.F32.TF32 R72, R244.reuse, R10, R184 ;  /* 0x0000000af448723c */ /* 0x042fe400000810b8 */
[----:B------:R1:W-:Y:S04]  /*6dcf0*/  STL [R1+0x3a88], R141 ;  /* 0x003a888d01007387 */ /* 0x0003e80000100800 */
[----:B------:R2:W-:Y:S02]  /*6dd00*/  STL [R1+0x3a84], R142 ;  /* 0x003a848e01007387 */ /* 0x0005e40000100800 */
[C---:B------:R-:W-:Y:S02]  /*6dd10*/  HMMA.1688.F32.TF32 R76, R244.reuse, R14, R92 ;  /* 0x0000000ef44c723c */ /* 0x040fe4000008105c */
[----:B------:R3:W-:Y:S11]  /*6dd20*/  STL [R1+0x3a80], R143 ;  /* 0x003a808f01007387 */ /* 0x0007f60000100800 */
[----:B------:R-:W-:Y:S03]  /*6dd30*/  @!UPT UIADD3 URZ, URZ, URZ, URZ ;  /* 0x0000003f3f3ff290 */ /* 0x000fe6000fffe03f */
[----:B------:R-:W-:Y:S02]  /*6dd40*/  IMAD.MOV.U32 R140, RZ, RZ, R72 ;  /* 0x000000ffff8c7224 */ /* 0x000fe400078e0048 */
[----:B-1----:R-:W-:Y:S02]  /*6dd50*/  IMAD.MOV.U32 R141, RZ, RZ, R73 ;  /* 0x000000ffff8d7224 */ /* 0x002fe400078e0049 */
[----:B--2---:R-:W-:Y:S02]  /*6dd60*/  IMAD.MOV.U32 R142, RZ, RZ, R74 ;  /* 0x000000ffff8e7224 */ /* 0x004fe400078e004a */
[----:B---3--:R-:W-:Y:S02]  /*6dd70*/  IMAD.MOV.U32 R143, RZ, RZ, R75 ;  /* 0x000000ffff8f7224 */ /* 0x008fe400078e004b */
[----:B------:R-:W-:Y:S01]  /*6dd80*/  HMMA.1688.F32.TF32 R72, R244, R250, R96 ;  /* 0x000000faf448723c */ /* 0x000fe20000081060 */
[----:B------:R-:W-:Y:S04]  /*6dd90*/  STL.64 [R1+0x6e0], R76 ;  /* 0x0006e04c01007387 */ /* 0x000fe80000100a00 */
[----:B------:R1:W-:Y:S03]  /*6dda0*/  STL.64 [R1+0x6e8], R78 ;  /* 0x0006e84e01007387 */ /* 0x0003e60000100a00 */
[C---:B------:R-:W-:Y:S08]  /*6ddb0*/  HMMA.1688.F32.TF32 R80, R64.reuse, R62, R100 ;  /* 0x0000003e4050723c */ /* 0x040ff00000081064 */
[----:B-1----:R-:W-:Y:S08]  /*6ddc0*/  HMMA.1688.F32.TF32 R76, R64, R58, R236 ;  /* 0x0000003a404c723c */ /* 0x002ff000000810ec */
[----:B------:R-:W-:-:S02]  /*6ddd0*/  IMAD.MOV.U32 R187, RZ, RZ, R72 ;  /* 0x000000ffffbb7224 */ /* 0x000fc400078e0048 */
[----:B------:R-:W-:Y:S02]  /*6dde0*/  IMAD.MOV.U32 R186, RZ, RZ, R73 ;  /* 0x000000ffffba7224 */ /* 0x000fe400078e0049 */
[----:B------:R-:W-:Y:S02]  /*6ddf0*/  IMAD.MOV.U32 R185, RZ, RZ, R74 ;  /* 0x000000ffffb97224 */ /* 0x000fe400078e004a */
[----:B------:R-:W-:Y:S02]  /*6de00*/  IMAD.MOV.U32 R184, RZ, RZ, R75 ;  /* 0x000000ffffb87224 */ /* 0x000fe400078e004b */
[C---:B------:R-:W-:Y:S08]  /*6de10*/  HMMA.1688.F32.TF32 R72, R64.reuse, R54, R136 ;  /* 0x000000364048723c */ /* 0x040ff00000081088 */
[C---:B------:R-:W-:Y:S01]  /*6de20*/  HMMA.1688.F32.TF32 R136, R64.reuse, R50, R204 ;  /* 0x000000324088723c */ /* 0x040fe200000810cc */
[----:B------:R-:W-:Y:S04]  /*6de30*/  STL [R1+0x3a7c], R148 ;  /* 0x003a7c9401007387 */ /* 0x000fe80000100800 */
[----:B------:R-:W-:Y:S04]  /*6de40*/  STL [R1+0x3a78], R149 ;  /* 0x003a789501007387 */ /* 0x000fe80000100800 */
[----:B------:R-:W-:Y:S04]  /*6de50*/  STL [R1+0x3a74], R150 ;  /* 0x003a749601007387 */ /* 0x000fe80000100800 */
[----:B------:R-:W-:Y:S04]  /*6de60*/  STL [R1+0x3a70], R151 ;  /* 0x003a709701007387 */ /* 0x000fe80000100800 */
[----:B------:R-:W-:Y:S04]  /*6de70*/  STL.64 [R1+0x6b0], R80 ;  /* 0x0006b05001007387 */ /* 0x000fe80000100a00 */
[----:B------:R-:W-:Y:S04]  /*6de80*/  STL.64 [R1+0x6b8], R82 ;  /* 0x0006b85201007387 */ /* 0x000fe80000100a00 */
[----:B------:R-:W-:Y:S04]  /*6de90*/  STL.64 [R1+0x6a0], R76 ;  /* 0x0006a04c01007387 */ /* 0x000fe80000100a00 */
[----:B------:R-:W-:Y:S04]  /*6dea0*/  STL.64 [R1+0x6a8], R78 ;  /* 0x0006a84e01007387 */ /* 0x000fe80000100a00 */
[----:B------:R-:W-:Y:S04]  /*6deb0*/  STL [R1+0x3a6c], R136 ;  /* 0x003a6c8801007387 */ /* 0x000fe80000100800 */
[----:B------:R-:W-:Y:S04]  /*6dec0*/  STL.64 [R1+0x690], R72 ;  /* 0x0006904801007387 */ /* 0x000fe80000100a00 */
[----:B------:R1:W-:Y:S02]  /*6ded0*/  STL.64 [R1+0x698], R74 ;  /* 0x0006984a01007387 */ /* 0x0003e40000100a00 */
[C---:B-1----:R-:W-:Y:S02]  /*6dee0*/  HMMA.1688.F32.TF32 R72, R64.reuse, R42, R192 ;  /* 0x0000002a4048723c */ /* 0x042fe400000810c0 */
[----:B------:R1:W-:Y:S04]  /*6def0*/  STL [R1+0x3a68], R137 ;  /* 0x003a688901007387 */ /* 0x0003e80000100800 */
[----:B------:R2:W-:Y:S04]  /*6df00*/  STL [R1+0x3a64], R138 ;  /* 0x003a648a01007387 */ /* 0x0005e80000100800 */
[----:B------:R3:W-:Y:S11]  /*6df10*/  STL [R1+0x3a60], R139 ;  /* 0x003a608b01007387 */ /* 0x0007f60000100800 */
[----:B------:R-:W-:Y:S03]  /*6df20*/  @!UPT UIADD3 URZ, URZ, URZ, URZ ;  /* 0x0000003f3f3ff290 */ /* 0x000fe6000fffe03f */
[----:B------:R-:W-:Y:S02]  /*6df30*/  IMAD.MOV.U32 R136, RZ, RZ, R72 ;  /* 0x000000ffff887224 */ /* 0x000fe400078e0048 */
[----:B-1----:R-:W-:Y:S02]  /*6df40*/  IMAD.MOV.U32 R137, RZ, RZ, R73 ;  /* 0x000000ffff897224 */ /* 0x002fe400078e0049 */
[----:B--2---:R-:W-:Y:S02]  /*6df50*/  IMAD.MOV.U32 R138, RZ, RZ, R74 ;  /* 0x000000ffff8a7224 */ /* 0x004fe400078e004a */
[----:B---3--:R-:W-:Y:S02]  /*6df60*/  IMAD.MOV.U32 R139, RZ, RZ, R75 ;  /* 0x000000ffff8b7224 */ /* 0x008fe400078e004b */
[C---:B------:R-:W-:Y:S08]  /*6df70*/  HMMA.1688.F32.TF32 R72, R64.reuse, R38, R188 ;  /* 0x000000264048723c */ /* 0x040ff000000810bc */
[C---:B------:R-:W-:Y:S11]  /*6df80*/  HMMA.1688.F32.TF32 R76, R64.reuse, R46, R180 ;  /* 0x0000002e404c723c */ /* 0x040ff600000810b4 */
[----:B------:R-:W-:Y:S05]  /*6df90*/  @!UPT UIADD3 URZ, URZ, URZ, URZ ;  /* 0x0000003f3f3ff290 */ /* 0x000fea000fffe03f */
[----:B------:R-:W-:Y:S02]  /*6dfa0*/  IMAD.MOV.U32 R148, RZ, RZ, R72 ;  /* 0x000000ffff947224 */ /* 0x000fe400078e0048 */
[----:B------:R-:W-:Y:S02]  /*6dfb0*/  IMAD.MOV.U32 R149, RZ, RZ, R73 ;  /* 0x000000ffff957224 */ /* 0x000fe400078e0049 */
[----:B------:R-:W-:Y:S02]  /*6dfc0*/  IMAD.MOV.U32 R150, RZ, RZ, R74 ;  /* 0x000000ffff967224 */ /* 0x000fe400078e004a */
[----:B------:R-:W-:Y:S02]  /*6dfd0*/  IMAD.MOV.U32 R151, RZ, RZ, R75 ;  /* 0x000000ffff977224 */ /* 0x000fe400078e004b */
[C---:B------:R-:W-:Y:S01]  /*6dfe0*/  HMMA.1688.F32.TF32 R72, R64.reuse, R34, R144 ;  /* 0x000000224048723c */ /* 0x040fe20000081090 */
[----:B------:R-:W-:Y:S04]  /*6dff0*/  STL.64 [R1+0x680], R76 ;  /* 0x0006804c01007387 */ /* 0x000fe80000100a00 */
[----:B------:R1:W-:Y:S03]  /*6e000*/  STL.64 [R1+0x688], R78 ;  /* 0x0006884e01007387 */ /* 0x0003e60000100a00 */
[C---:B------:R-:W-:Y:S08]  /*6e010*/  HMMA.1688.F32.TF32 R80, R64.reuse, R30, R224 ;  /* 0x0000001e4050723c */ /* 0x040ff000000810e0 */
[C---:B-1----:R-:W-:Y:S07]  /*6e020*/  HMMA.1688.F32.TF32 R76, R64.reuse, R26, R104 ;  /* 0x0000001a404c723c */ /* 0x042fee0000081068 */
[----:B------:R-:W-:Y:S04]  /*6e030*/  STL.64 [R1+0x650], R72 ;  /* 0x0006504801007387 */ /* 0x000fe80000100a00 */
[----:B------:R1:W-:Y:S02]  /*6e040*/  STL.64 [R1+0x658], R74 ;  /* 0x0006584a01007387 */ /* 0x0003e40000100a00 */
[C---:B-1----:R-:W-:Y:S02]  /*6e050*/  HMMA.1688.F32.TF32 R72, R64.reuse, R22, R108 ;  /* 0x000000164048723c */ /* 0x042fe4000008106c */
[----:B------:R-:W-:Y:S04]  /*6e060*/  STL.64 [R1+0x640], R80 ;  /* 0x0006405001007387 */ /* 0x000fe80000100a00 */
[----:B------:R1:W-:Y:S04]  /*6e070*/  STL.64 [R1+0x648], R82 ;  /* 0x0006485201007387 */ /* 0x0003e80000100a00 */
[----:B------:R-:W-:Y:S01]  /*6e080*/  STL.64 [R1+0x630], R76 ;  /* 0x0006304c01007387 */ /* 0x000fe20000100a00 */
[C---:B------:R-:W-:Y:S03]  /*6e090*/  HMMA.1688.F32.TF32 R180, R64.reuse, R250, R124 ;  /* 0x000000fa40b4723c */ /* 0x040fe6000008107c */
[----:B------:R2:W-:Y:S05]  /*6e0a0*/  STL.64 [R1+0x638], R78 ;  /* 0x0006384e01007387 */ /* 0x0005ea0000100a00 */
[C---:B-1----:R-:W-:Y:S04]  /*6e0b0*/  HMMA.1688.F32.TF32 R80, R64.reuse, R18, R112 ;  /* 0x000000124050723c */ /* 0x042fe80000081070 */
[----:B------:R-:W-:Y:S04]  /*6e0c0*/  STL.64 [R1+0x620], R72 ;  /* 0x0006204801007387 */ /* 0x000fe80000100a00 */
[----:B--2---:R-:W-:Y:S01]  /*6e0d0*/  HMMA.1688.F32.TF32 R76, R64, R14, R116 ;  /* 0x0000000e404c723c */ /* 0x004fe20000081074 */
[----:B------:R1:W-:Y:S07]  /*6e0e0*/  STL.64 [R1+0x628], R74 ;  /* 0x0006284a01007387 */ /* 0x0003ee0000100a00 */
[----:B------:R-:W-:Y:S08]  /*6e0f0*/  HMMA.1688.F32.TF32 R52, R68, R54, R176 ;  /* 0x000000364434723c */ /* 0x000ff000000810b0 */
[----:B-1----:R-:W-:Y:S01]  /*6e100*/  HMMA.1688.F32.TF32 R72, R64, R10, R120 ;  /* 0x0000000a4048723c */ /* 0x002fe20000081078 */
[----:B------:R-:W-:Y:S04]  /*6e110*/  STL.64 [R1+0x610], R80 ;  /* 0x0006105001007387 */ /* 0x000fe80000100a00 */
[----:B------:R-:W-:Y:S04]  /*6e120*/  STL.64 [R1+0x618], R82 ;  /* 0x0006185201007387 */ /* 0x000fe80000100a00 */
[----:B------:R-:W-:Y:S04]  /*6e130*/  STL.64 [R1+0x600], R76 ;  /* 0x0006004c01007387 */ /* 0x000fe80000100a00 */
[----:B------:R-:W-:Y:S04]  /*6e140*/  STL.64 [R1+0x608], R78 ;  /* 0x0006084e01007387 */ /* 0x000fe80000100a00 */
[----:B------:R-:W-:Y:S01]  /*6e150*/  STL [R1+0x3a5c], R180 ;  /* 0x003a5cb401007387 */ /* 0x000fe20000100800 */
[C---:B------:R-:W-:Y:S08]  /*6e160*/  HMMA.1688.F32.TF32 R224, R68.reuse, R30, R152 ;  /* 0x0000001e44e0723c */ /* 0x040ff00000081098 */
[C---:B------:R-:W-:Y:S01]  /*6e170*/  HMMA.1688.F32.TF32 R192, R68.reuse, R58, R232 ;  /* 0x0000003a44c0723c */ /* 0x040fe200000810e8 */
[----:B------:R-:W-:Y:S04]  /*6e180*/  STL.64 [R1+0x5f0], R72 ;  /* 0x0005f04801007387 */ /* 0x000fe80000100a00 */
[----:B------:R-:W-:Y:S04]  /*6e190*/  STL.64 [R1+0x5f8], R74 ;  /* 0x0005f84a01007387 */ /* 0x000fe80000100a00 */
[----:B------:R-:W-:Y:S04]  /*6e1a0*/  STL [R1+0x3a58], R181 ;  /* 0x003a58b501007387 */ /* 0x000fe80000100800 */
[----:B------:R-:W-:Y:S04]  /*6e1b0*/  STL [R1+0x3a54], R182 ;  /* 0x003a54b601007387 */ /* 0x000fe80000100800 */
[----:B------:R-:W-:Y:S04]  /*6e1c0*/  STL [R1+0x3a50], R183 ;  /* 0x003a50b701007387 */ /* 0x000fe80000100800 */
[----:B------:R-:W-:Y:S04]  /*6e1d0*/  STL.64 [R1+0x570], R52 ;  /* 0x0005703401007387 */ /* 0x000fe80000100a00 */
[----:B------:R1:W-:Y:S01]  /*6e1e0*/  STL.64 [R1+0x578], R54 ;  /* 0x0005783601007387 */ /* 0x0003e20000100a00 */
        /* <DEDUP_REMOVED lines=10> */
[----:B-1----:R-:W-:Y:S01]  /*6e290*/  HMMA.1688.F32.TF32 R52, R68, R34, R228 ;  /* 0x000000224434723c */ /* 0x002fe200000810e4 */
[----:B------:R-:W-:Y:S01]  /*6e2a0*/  IMAD.MOV.U32 R99, RZ, RZ, R8 ;  /* 0x000000ffff637224 */ /* 0x000fe200078e0008 */
[----:B------:R-:W-:Y:S01]  /*6e2b0*/  LDS R77, [R252+0xc6000] ;  /* 0x0c600000fc4d7984 */ /* 0x000fe20000000800 */
[----:B------:R-:W-:-:S05]  /*6e2c0*/  IMAD.MOV.U32 R94, RZ, RZ, R17 ;  /* 0x000000ffff5e7224 */ /* 0x000fca00078e0011 */
[----:B------:R-:W-:Y:S01]  /*6e2d0*/  HMMA.1688.F32.TF32 R196, R64, R6, R128 ;  /* 0x0000000640c4723c */ /* 0x000fe20000081080 */
[----:B------:R-:W-:Y:S01]  /*6e2e0*/  IMAD.MOV.U32 R95, RZ, RZ, R16 ;  /* 0x000000ffff5f7224 */ /* 0x000fe200078e0010 */
[----:B------:R-:W-:Y:S06]  /*6e2f0*/  LDS R79, [R252+0xc6800] ;  /* 0x0c680000fc4f7984 */ /* 0x000fec0000000800 */
[----:B------:R-:W-:Y:S01]  /*6e300*/  HMMA.1688.F32.TF32 R228, R68, R26, R156 ;  /* 0x0000001a44e4723c */ /* 0x000fe2000008109c */
[----:B------:R-:W-:Y:S04]  /*6e310*/  STL [R1+0x39a0], R224 ;  /* 0x0039a0e001007387 */ /* 0x000fe80000100800 */
[----:B------:R-:W-:Y:S04]  /*6e320*/  STL [R1+0x399c], R225 ;  /* 0x00399ce101007387 */ /* 0x000fe80000100800 */
[----:B------:R-:W-:Y:S04]  /*6e330*/  STL [R1+0x3998], R226 ;  /* 0x003998e201007387 */ /* 0x000fe80000100800 */
[----:B------:R-:W-:Y:S10]  /*6e340*/  STL [R1+0x3994], R227 ;  /* 0x003994e301007387 */ /* 0x000ff40000100800 */
        /* <DEDUP_REMOVED lines=24> */
[----:B------:R-:W2:Y:S01]  /*6e4d0*/  LDL R103, [R1+0x548] ;  /* 0x0005480001677983 */ /* 0x000ea20000100800 */
[----:B------:R-:W-:-:S02]  /*6e4e0*/  IMAD.MOV.U32 R72, RZ, RZ, R49 ;  /* 0x000000ffff487224 */ /* 0x000fc400078e0031 */
[----:B------:R-:W-:Y:S02]  /*6e4f0*/  IMAD.MOV.U32 R73, RZ, RZ, R48 ;  /* 0x000000ffff497224 */ /* 0x000fe400078e0030 */
[----:B------:R-:W-:Y:S02]  /*6e500*/  IMAD.MOV.U32 R74, RZ, RZ, R5 ;  /* 0x000000ffff4a7224 */ /* 0x000fe400078e0005 */
[----:B------:R-:W-:-:S07]  /*6e510*/  IMAD.MOV.U32 R75, RZ, RZ, R4 ;  /* 0x000000ffff4b7224 */ /* 0x000fce00078e0004 */
[----:B------:R-:W-:Y:S01]  /*6e520*/  HMMA.1688.F32.TF32 R4, R68, R6, R72 ;  /* 0x000000064404723c */ /* 0x000fe20000081048 */
[----:B------:R-:W-:Y:S04]  /*6e530*/  LDS R72, [R0+0xc6000] ;  /* 0x0c60000000487984 */ /* 0x000fe80000000800 */
[----:B------:R-:W-:Y:S04]  /*6e540*/  LDS R74, [R0+0xc6800] ;  /* 0x0c680000004a7984 */ /* 0x000fe80000000800 */
[----:B------:R-:W-:Y:S04]  /*6e550*/  LDS R73, [R2+0xc6000] ;  /* 0x0c60000002497984 */ /* 0x000fe80000000800 */
[----:B------:R-:W-:Y:S01]  /*6e560*/  LDS R75, [R2+0xc6800] ;  /* 0x0c680000024b7984 */ /* 0x000fe20000000800 */
[----:B------:R-:W-:-:S02]  /*6e570*/  IMAD.MOV.U32 R92, RZ, RZ, R21 ;  /* 0x000000ffff5c7224 */ /* 0x000fc400078e0015 */
[----:B------:R-:W-:Y:S02]  /*6e580*/  IMAD.MOV.U32 R93, RZ, RZ, R20 ;  /* 0x000000ffff5d7224 */ /* 0x000fe400078e0014 */
[----:B------:R-:W-:Y:S02]  /*6e590*/  IMAD.MOV.U32 R82, RZ, RZ, R25 ;  /* 0x000000ffff527224 */ /* 0x000fe400078e0019 */
[----:B------:R-:W-:Y:S02]  /*6e5a0*/  IMAD.MOV.U32 R83, RZ, RZ, R24 ;  /* 0x000000ffff537224 */ /* 0x000fe400078e0018 */
[----:B------:R-:W-:Y:S02]  /*6e5b0*/  IMAD.MOV.U32 R80, RZ, RZ, R29 ;  /* 0x000000ffff507224 */ /* 0x000fe400078e001d */
[----:B------:R-:W-:Y:S01]  /*6e5c0*/  IMAD.MOV.U32 R81, RZ, RZ, R28 ;  /* 0x000000ffff517224 */ /* 0x000fe200078e001c */
[----:B------:R-:W-:Y:S01]  /*6e5d0*/  HMMA.1688.F32.TF32 R204, R68, R50, R212 ;  /* 0x0000003244cc723c */ /* 0x000fe200000810d4 */
[----:B------:R-:W-:-:S02]  /*6e5e0*/  IMAD.MOV.U32 R90, RZ, RZ, R33 ;  /* 0x000000ffff5a7224 */ /* 0x000fc400078e0021 */
[----:B------:R-:W-:Y:S02]  /*6e5f0*/  IMAD.MOV.U32 R91, RZ, RZ, R32 ;  /* 0x000000ffff5b7224 */ /* 0x000fe400078e0020 */
[----:B------:R-:W-:Y:S02]  /*6e600*/  IMAD.MOV.U32 R88, RZ, RZ, R37 ;  /* 0x000000ffff587224 */ /* 0x000fe400078e0025 */
[----:B------:R-:W-:Y:S01]  /*6e610*/  IMAD.MOV.U32 R89, RZ, RZ, R36 ;  /* 0x000000ffff597224 */ /* 0x000fe200078e0024 */
[----:B------:R-:W-:Y:S01]  /*6e620*/  HMMA.1688.F32.TF32 R212, R68, R42, R216 ;  /* 0x0000002a44d4723c */ /* 0x000fe200000810d8 */
[----:B------:R-:W-:Y:S02]  /*6e630*/  IMAD.MOV.U32 R86, RZ, RZ, R41 ;  /* 0x000000ffff567224 */ /* 0x000fe400078e0029 */
[----:B------:R-:W-:-:S05]  /*6e640*/  IMAD.MOV.U32 R87, RZ, RZ, R40 ;  /* 0x000000ffff577224 */ /* 0x000fca00078e0028 */
[----:B------:R-:W-:Y:S01]  /*6e650*/  HMMA.1688.F32.TF32 R216, R68, R38, R208 ;  /* 0x0000002644d8723c */ /* 0x000fe200000810d0 */
[----:B------:R-:W-:Y:S02]  /*6e660*/  IMAD.MOV.U32 R84, RZ, RZ, R45 ;  /* 0x000000ffff547224 */ /* 0x000fe400078e002d */
[----:B------:R-:W-:-:S05]  /*6e670*/  IMAD.MOV.U32 R85, RZ, RZ, R44 ;  /* 0x000000ffff557224 */ /* 0x000fca00078e002c */
[C---:B------:R-:W-:Y:S08]  /*6e680*/  HMMA.1688.F32.TF32 R56, R68.reuse, R46, R200 ;  /* 0x0000002e4438723c */ /* 0x040ff000000810c8 */
[----:B------:R-:W-:Y:S01]  /*6e690*/  HMMA.1688.F32.TF32 R188, R68, R62, R132 ;  /* 0x0000003e44bc723c */ /* 0x000fe20000081084 */
[----:B------:R-:W-:Y:S04]  /*6e6a0*/  STL [R1+0x3a04], R4 ;  /* 0x003a040401007387 */ /* 0x000fe80000100800 */
[----:B------:R-:W-:Y:S04]  /*6e6b0*/  STL [R1+0x3a00], R5 ;  /* 0x003a000501007387 */ /* 0x000fe80000100800 */
[----:B------:R-:W-:Y:S04]  /*6e6c0*/  STL [R1+0x39fc], R6 ;  /* 0x0039fc0601007387 */ /* 0x000fe80000100800 */
[----:B------:R-:W-:Y:S01]  /*6e6d0*/  STL [R1+0x39f8], R7 ;  /* 0x0039f80701007387 */ /* 0x000fe20000100800 */
[----:B------:R-:W-:-:S02]  /*6e6e0*/  IMAD.MOV.U32 R180, RZ, RZ, R52 ;  /* 0x000000ffffb47224 */ /* 0x000fc400078e0034 */
[----:B------:R-:W-:Y:S02]  /*6e6f0*/  IMAD.MOV.U32 R203, RZ, RZ, R56 ;  /* 0x000000ffffcb7224 */ /* 0x000fe400078e0038 */
[----:B------:R-:W-:Y:S02]  /*6e700*/  IMAD.MOV.U32 R202, RZ, RZ, R57 ;  /* 0x000000ffffca7224 */ /* 0x000fe400078e0039 */
[----:B------:R-:W-:Y:S02]  /*6e710*/  IMAD.MOV.U32 R201, RZ, RZ, R58 ;  /* 0x000000ffffc97224 */ /* 0x000fe400078e003a */
[----:B------:R-:W-:Y:S02]  /*6e720*/  IMAD.MOV.U32 R200, RZ, RZ, R59 ;  /* 0x000000ffffc87224 */ /* 0x000fe400078e003b */
[----:B------:R-:W-:Y:S02]  /*6e730*/  IMAD.MOV.U32 R181, RZ, RZ, R53 ;  /* 0x000000ffffb57224 */ /* 0x000fe400078e0035 */
[----:B------:R-:W-:-:S02]  /*6e740*/  IMAD.MOV.U32 R182, RZ, RZ, R54 ;  /* 0x000000ffffb67224 */ /* 0x000fc400078e0036 */
[----:B------:R-:W-:Y:S01]  /*6e750*/  IMAD.MOV.U32 R183, RZ, RZ, R55 ;  /* 0x000000ffffb77224 */ /* 0x000fe200078e0037 */
[----:B--2---:R-:W-:Y:S04]  /*6e760*/  LDSM.16.M88.4 R8, [R103+0x80] ;  /* 0x000080006708783b */ /* 0x004fe80000000200 */
[----:B------:R-:W1:Y:S04]  /*6e770*/  LDSM.16.M88.4 R12, [R103+0x4080] ;  /* 0x00408000670c783b */ /* 0x000e680000000200 */
[----:B------:R-:W2:Y:S04]  /*6e780*/  LDSM.16.M88.4 R16, [R103+0x8080] ;  /* 0x008080006710783b */ /* 0x000ea80000000200 */
[----:B------:R-:W3:Y:S04]  /*6e790*/  LDSM.16.M88.4 R20, [R103+0xc080] ;  /* 0x00c080006714783b */ /* 0x000ee80000000200 */
[----:B------:R-:W4:Y:S04]  /*6e7a0*/  LDSM.16.M88.4 R24, [R103+0x10080] ;  /* 0x010080006718783b */ /* 0x000f280000000200 */
[----:B------:R-:W2:Y:S04]  /*6e7b0*/  LDSM.16.M88.4 R28, [R103+0x14080] ;  /* 0x01408000671c783b */ /* 0x000ea80000000200 */
[----:B------:R-:W2:Y:S04]  /*6e7c0*/  LDSM.16.M88.4 R32, [R103+0x18080] ;  /* 0x018080006720783b */ /* 0x000ea80000000200 */
[----:B------:R-:W3:Y:S04]  /*6e7d0*/  LDSM.16.M88.4 R36, [R103+0x1c080] ;  /* 0x01c080006724783b */ /* 0x000ee80000000200 */
[----:B------:R-:W3:Y:S04]  /*6e7e0*/  LDSM.16.M88.4 R40, [R103+0x20080] ;  /* 0x020080006728783b */ /* 0x000ee80000000200 */
[----:B------:R-:W4:Y:S04]  /*6e7f0*/  LDSM.16.M88.4 R44, [R103+0x24080] ;  /* 0x02408000672c783b */ /* 0x000f280000000200 */
[----:B------:R-:W4:Y:S04]  /*6e800*/  LDSM.16.M88.4 R64, [R103+0x38080] ;  /* 0x038080006740783b */ /* 0x000f280000000200 */
[----:B------:R-:W4:Y:S01]  /*6e810*/  LDSM.16.M88.4 R68, [R103+0x3c080] ;  /* 0x03c080006744783b */ /* 0x000f220000000200 */
[C---:B-1----:R-:W-:Y:S03]  /*6e820*/  HMMA.1688.F32.TF32 R4, R72.reuse, R12, R92 ;  /* 0x0000000c4804723c */ /* 0x042fe6000008105c */
[----:B------:R-:W-:Y:S04]  /*6e830*/  STL [R1+0x3984], R10 ;  /* 0x0039840a01007387 */ /* 0x000fe80000100800 */
[----:B------:R-:W-:Y:S01]  /*6e840*/  STL [R1+0x3980], R11 ;  /* 0x0039800b01007387 */ /* 0x000fe20000100800 */
[----:B------:R-:W-:Y:S03]  /*6e850*/  HMMA.1688.F32.TF32 R96, R72, R8, R96 ;  /* 0x000000084860723c */ /* 0x000fe60000081060 */
[----:B------:R-:W-:Y:S04]  /*6e860*/  STL [R1+0x3a0c], R14 ;  /* 0x003a0c0e01007387 */ /* 0x000fe80000100800 */
[----:B------:R-:W-:Y:S04]  /*6e870*/  STL [R1+0x3a08], R15 ;  /* 0x003a080f01007387 */ /* 0x000fe80000100800 */
[----:B--2---:R-:W-:Y:S04]  /*6e880*/  STL [R1+0x3a14], R18 ;  /* 0x003a141201007387 */ /* 0x004fe80000100800 */
[----:B------:R-:W-:Y:S04]  /*6e890*/  STL [R1+0x3a10], R19 ;  /* 0x003a101301007387 */ /* 0x000fe80000100800 */
[----:B---3--:R-:W-:Y:S04]  /*6e8a0*/  STL [R1+0x3a1c], R22 ;  /* 0x003a1c1601007387 */ /* 0x008fe80000100800 */
[----:B------:R-:W-:Y:S04]  /*6e8b0*/  STL [R1+0x3a18], R23 ;  /* 0x003a181701007387 */ /* 0x000fe80000100800 */
[----:B----4-:R-:W-:Y:S04]  /*6e8c0*/  STL [R1+0x3a24], R26 ;  /* 0x003a241a01007387 */ /* 0x010fe80000100800 */
        /* <DEDUP_REMOVED lines=11> */
[----:B------:R-:W-:Y:S01]  /*6e980*/  STL [R1+0x3964], R66 ;  /* 0x0039644201007387 */ /* 0x000fe20000100800 */
[----:B------:R-:W-:-:S03]  /*6e990*/  IMAD.MOV.U32 R236, RZ, RZ, R4 ;  /* 0x000000ffffec7224 */ /* 0x000fc600078e0004 */
[----:B------:R-:W-:Y:S01]  /*6e9a0*/  STL [R1+0x3960], R67 ;  /* 0x0039604301007387 */ /* 0x000fe20000100800 */
[----:B------:R-:W-:-:S03]  /*6e9b0*/  IMAD.MOV.U32 R237, RZ, RZ, R5 ;  /* 0x000000ffffed7224 */ /* 0x000fc600078e0005 */
[----:B------:R-:W-:Y:S01]  /*6e9c0*/  STL [R1+0x396c], R70 ;  /* 0x00396c4601007387 */ /* 0x000fe20000100800 */
[----:B------:R-:W-:Y:S02]  /*6e9d0*/  IMAD.MOV.U32 R238, RZ, RZ, R6 ;  /* 0x000000ffffee7224 */ /* 0x000fe400078e0006 */
[----:B------:R-:W-:Y:S01]  /*6e9e0*/  IMAD.MOV.U32 R239, RZ, RZ, R7 ;  /* 0x000000ffffef7224 */ /* 0x000fe200078e0007 */
[----:B------:R-:W-:Y:S01]  /*6e9f0*/  STL [R1+0x3968], R71 ;  /* 0x0039684701007387 */ /* 0x000fe20000100800 */
[----:B------:R-:W-:Y:S03]  /*6ea00*/  HMMA.1688.F32.TF32 R4, R72, R16, R80 ;  /* 0x000000104804723c */ /* 0x000fe60000081050 */
[----:B------:R-:W-:Y:S04]  /*6ea10*/  STL.64 [R1+0xf0], R96 ;  /* 0x0000f06001007387 */ /* 0x000fe80000100a00 */
[----:B------:R-:W-:Y:S04]  /*6ea20*/  STL.64 [R1+0xf8], R98 ;  /* 0x0000f86201007387 */ /* 0x000fe80000100a00 */
        /* <DEDUP_REMOVED lines=10> */
[----:B------:R-:W1:Y:S04]  /*6ead0*/  LDSM.16.M88.4 R48, [R103+0x28080] ;  /* 0x028080006730783b */ /* 0x000e680000000200 */
[----:B------:R-:W1:Y:S04]  /*6eae0*/  LDSM.16.M88.4 R52, [R103+0x2c080] ;  /* 0x02c080006734783b */ /* 0x000e680000000200 */
[----:B------:R-:W1:Y:S04]  /*6eaf0*/  LDSM.16.M88.4 R56, [R103+0x30080] ;  /* 0x030080006738783b */ /* 0x000e680000000200 */
[----:B------:R1:W2:Y:S04]  /*6eb00*/  LDSM.16.M88.4 R60, [R103+0x34080] ;  /* 0x03408000673c783b */ /* 0x0002a80000000200 */
[----:B------:R-:W4:Y:S04]  /*6eb10*/  LDL.LU R102, [R1+0x918] ;  /* 0x0009180001667983 */ /* 0x000f280000300800 */
[----:B-1----:R-:W4:Y:S04]  /*6eb20*/  LDL.LU R103, [R1+0x91c] ;  /* 0x00091c0001677983 */ /* 0x002f280000300800 */
        /* <DEDUP_REMOVED lines=8> */
[----:B------:R-:W-:Y:S01]  /*6ebb0*/  IMAD.MOV.U32 R224, RZ, RZ, R7 ;  /* 0x000000ffffe07224 */ /* 0x000fe200078e0007 */
[----:B------:R-:W4:Y:S01]  /*6ebc0*/  LDL.LU R93, [R1+0x8f4] ;  /* 0x0008f400015d7983 */ /* 0x000f220000300800 */
[----:B------:R-:W-:Y:S03]  /*6ebd0*/  HMMA.1688.F32.TF32 R4, R72, R20, R88 ;  /* 0x000000144804723c */ /* 0x000fe60000081058 */
        /* <DEDUP_REMOVED lines=10> */
[----:B------:R-:W-:Y:S01]  /*6ec80*/  HMMA.1688.F32.TF32 R4, R72, R24, R84 ;  /* 0x000000184804723c */ /* 0x000fe20000081054 */
[----:B------:R-:W4:Y:S04]  /*6ec90*/  LDL.LU R84, [R1+0x8d0] ;  /* 0x0008d00001547983 */ /* 0x000f280000300800 */
[----:B------:R-:W4:Y:S04]  /*6eca0*/  LDL.LU R85, [R1+0x8d4] ;  /* 0x0008d40001557983 */ /* 0x000f280000300800 */
[----:B------:R-:W4:Y:S04]  /*6ecb0*/  LDL.LU R86, [R1+0x8d8] ;  /* 0x0008d80001567983 */ /* 0x000f280000300800 */
[----:B------:R-:W4:Y:S11]  /*6ecc0*/  LDL.LU R87, [R1+0x8dc] ;  /* 0x0008dc0001577983 */ /* 0x000f360000300800 */
[----:B------:R-:W-:-:S02]  /*6ecd0*/  IMAD.MOV.U32 R243, RZ, RZ, R4 ;  /* 0x000000fffff37224 */ /* 0x000fc400078e0004 */
[----:B------:R-:W-:Y:S02]  /*6ece0*/  IMAD.MOV.U32 R251, RZ, RZ, R5 ;  /* 0x000000fffffb7224 */ /* 0x000fe400078e0005 */
[----:B------:R-:W-:Y:S02]  /*6ecf0*/  IMAD.MOV.U32 R10, RZ, RZ, R6 ;  /* 0x000000ffff0a7224 */ /* 0x000fe400078e0006 */
[----:B------:R-:W-:Y:S02]  /*6ed00*/  IMAD.MOV.U32 R11, RZ, RZ, R7 ;  /* 0x000000ffff0b7224 */ /* 0x000fe400078e0007 */
[----:B--2---:R-:W-:Y:S01]  /*6ed10*/  HMMA.1688.F32.TF32 R4, R72, R28, R80 ;  /* 0x0000001c4804723c */ /* 0x004fe20000081050 */
[----:B------:R-:W2:Y:S04]  /*6ed20*/  LDL.LU R80, [R1+0x8c0] ;  /* 0x0008c00001507983 */ /* 0x000ea80000300800 */
[----:B------:R-:W2:Y:S04]  /*6ed30*/  LDL.LU R81, [R1+0x8c4] ;  /* 0x0008c40001517983 */ /* 0x000ea80000300800 */
[----:B------:R-:W2:Y:S04]  /*6ed40*/  LDL.LU R82, [R1+0x8c8] ;  /* 0x0008c80001527983 */ /* 0x000ea80000300800 */
[----:B------:R-:W2:Y:S11]  /*6ed50*/  LDL.LU R83, [R1+0x8cc] ;  /* 0x0008cc0001537983 */ /* 0x000eb60000300800 */
[----:B------:R-:W-:-:S02]  /*6ed60*/  IMAD.MOV.U32 R232, RZ, RZ, R4 ;  /* 0x000000ffffe87224 */ /* 0x000fc400078e0004 */
        /* <DEDUP_REMOVED lines=10> */
[C---:B----4-:R-:W-:Y:S08]  /*6ee10*/  HMMA.1688.F32.TF32 R4, R72.reuse, R36, R100 ;  /* 0x000000244804723c */ /* 0x050ff00000081064 */
[C---:B------:R-:W-:Y:S08]  /*6ee20*/  HMMA.1688.F32.TF32 R92, R72.reuse, R44, R92 ;  /* 0x0000002c485c723c */ /* 0x040ff0000008105c */
[----:B------:R-:W-:Y:S08]  /*6ee30*/  HMMA.1688.F32.TF32 R88, R72, R48, R88 ;  /* 0x000000304858723c */ /* 0x000ff00000081058 */
[----:B------:R-:W-:-:S02]  /*6ee40*/  IMAD.MOV.U32 R250, RZ, RZ, R4 ;  /* 0x000000fffffa7224 */ /* 0x000fc400078e0004 */
[----:B------:R-:W-:-:S06]  /*6ee50*/  IMAD.MOV.U32 R244, RZ, RZ, R5 ;  /* 0x000000fffff47224 */ /* 0x000fcc00078e0005 */
[----:B------:R-:W-:Y:S02]  /*6ee60*/  IMAD.MOV.U32 R14, RZ, RZ, R92 ;  /* 0x000000ffff0e7224 */ /* 0x000fe400078e005c */
[----:B------:R-:W-:Y:S02]  /*6ee70*/  IMAD.MOV.U32 R15, RZ, RZ, R93 ;  /* 0x000000ffff0f7224 */ /* 0x000fe400078e005d */
[----:B------:R-:W-:Y:S02]  /*6ee80*/  IMAD.MOV.U32 R4, RZ, RZ, R94 ;  /* 0x000000ffff047224 */ /* 0x000fe400078e005e */
[----:B------:R-:W-:Y:S02]  /*6ee90*/  IMAD.MOV.U32 R5, RZ, RZ, R95 ;  /* 0x000000ffff057224 */ /* 0x000fe400078e005f */
[----:B------:R-:W-:Y:S02]  /*6eea0*/  IMAD.MOV.U32 R22, RZ, RZ, R88 ;  /* 0x000000ffff167224 */ /* 0x000fe400078e0058 */
[----:B------:R-:W-:Y:S01]  /*6eeb0*/  IMAD.MOV.U32 R23, RZ, RZ, R89 ;  /* 0x000000ffff177224 */ /* 0x000fe200078e0059 */
[----:B------:R-:W3:Y:S01]  /*6eec0*/  LDL.LU R88, [R1+0x870] ;  /* 0x0008700001587983 */ /* 0x000ee20000300800 */
[----:B------:R-:W-:-:S02]  /*6eed0*/  IMAD.MOV.U32 R18, RZ, RZ, R90 ;  /* 0x000000ffff127224 */ /* 0x000fc400078e005a */
[----:B------:R-:W-:Y:S01]  /*6eee0*/  IMAD.MOV.U32 R19, RZ, RZ, R91 ;  /* 0x000000ffff137224 */ /* 0x000fe200078e005b */
        /* <DEDUP_REMOVED lines=63> */
[C---:B------:R-:W-:Y:S08]  /*6f2e0*/  HMMA.1688.F32.TF32 R96, R72.reuse, R40, R96 ;  /* 0x000000284860723c */ /* 0x040ff00000081060 */
[C---:B------:R-:W-:Y:S01]  /*6f2f0*/  HMMA.1688.F32.TF32 R84, R72.reuse, R52, R84 ;  /* 0x000000344854723c */ /* 0x040fe20000081054 */
[----:B------:R-:W4:Y:S07]  /*6f300*/  LDL.LU R100, [R1+0x390] ;  /* 0x0003900001647983 */ /* 0x000f2e0000300800 */
[----:B--2---:R-:W-:Y:S01]  /*6f310*/  HMMA.1688.F32.TF32 R80, R72, R56, R80 ;  /* 0x000000384850723c */ /* 0x004fe20000081050 */
[----:B------:R-:W2:Y:S01]  /*6f320*/  LDL.LU R101, [R1+0x394] ;  /* 0x0003940001657983 */ /* 0x000ea20000300800 */
[----:B------:R-:W-:-:S02]  /*6f330*/  IMAD.MOV.U32 R245, RZ, RZ, R6 ;  /* 0x000000fffff57224 */ /* 0x000fc400078e0006 */
[----:B------:R-:W-:Y:S01]  /*6f340*/  IMAD.MOV.U32 R246, RZ, RZ, R7 ;  /* 0x000000fffff67224 */ /* 0x000fe200078e0007 */
[----:B------:R-:W2:Y:S03]  /*6f350*/  LDL.LU R102, [R1+0x398] ;  /* 0x0003980001667983 */ /* 0x000ea60000300800 */
[----:B------:R-:W-:Y:S01]  /*6f360*/  IMAD.MOV.U32 R6, RZ, RZ, R96 ;  /* 0x000000ffff067224 */ /* 0x000fe200078e0060 */
[----:B------:R-:W2:Y:S01]  /*6f370*/  LDL.LU R103, [R1+0x39c] ;  /* 0x00039c0001677983 */ /* 0x000ea20000300800 */
[----:B------:R-:W-:Y:S02]  /*6f380*/  IMAD.MOV.U32 R7, RZ, RZ, R97 ;  /* 0x000000ffff077224 */ /* 0x000fe400078e0061 */
[----:B------:R-:W-:Y:S01]  /*6f390*/  IMAD.MOV.U32 R248, RZ, RZ, R98 ;  /* 0x000000fffff87224 */ /* 0x000fe200078e0062 */
        /* <DEDUP_REMOVED lines=19> */
[----:B------:R-:W2:Y:S04]  /*6f4d0*/  LDL.LU R82, [R1+0x4e8] ;  /* 0x0004e80001527983 */ /* 0x000ea80000300800 */
[----:B------:R-:W2:Y:S01]  /*6f4e0*/  LDL.LU R83, [R1+0x4ec] ;  /* 0x0004ec0001537983 */ /* 0x000ea20000300800 */
[C---:B---3--:R-:W-:Y:S08]  /*6f4f0*/  HMMA.1688.F32.TF32 R108, R76.reuse, R40, R108 ;  /* 0x000000284c6c723c */ /* 0x048ff0000008106c */
[----:B----4-:R-:W-:Y:S08]  /*6f500*/  HMMA.1688.F32.TF32 R120, R76, R28, R120 ;  /* 0x0000001c4c78723c */ /* 0x010ff00000081078 */
[C---:B------:R-:W-:Y:S11]  /*6f510*/  HMMA.1688.F32.TF32 R160, R72.reuse, R60, R220 ;  /* 0x0000003c48a0723c */ /* 0x040ff600000810dc */
[----:B------:R-:W-:Y:S11]  /*6f520*/  @!UPT UIADD3 URZ, URZ, URZ, URZ ;  /* 0x0000003f3f3ff290 */ /* 0x000ff6000fffe03f */
[----:B------:R-:W-:Y:S02]  /*6f530*/  @!UPT UIADD3 URZ, URZ, URZ, URZ ;  /* 0x0000003f3f3ff290 */ /* 0x000fe4000fffe03f */
[----:B------:R-:W-:Y:S02]  /*6f540*/  IMAD.MOV.U32 R46, RZ, RZ, R160 ;  /* 0x000000ffff2e7224 */ /* 0x000fe400078e00a0 */
[----:B------:R-:W-:Y:S02]  /*6f550*/  IMAD.MOV.U32 R47, RZ, RZ, R161 ;  /* 0x000000ffff2f7224 */ /* 0x000fe400078e00a1 */
[----:B------:R-:W-:Y:S02]  /*6f560*/  IMAD.MOV.U32 R42, RZ, RZ, R162 ;  /* 0x000000ffff2a7224 */ /* 0x000fe400078e00a2 */
[----:B------:R-:W-:Y:S02]  /*6f570*/  IMAD.MOV.U32 R43, RZ, RZ, R163 ;  /* 0x000000ffff2b7224 */ /* 0x000fe400078e00a3 */
[C---:B------:R-:W-:Y:S08]  /*6f580*/  HMMA.1688.F32.TF32 R160, R72.reuse, R64, R156 ;  /* 0x0000004048a0723c */ /* 0x040ff0000008109c */
[----:B------:R-:W-:Y:S08]  /*6f590*/  HMMA.1688.F32.TF32 R156, R72, R68, R152 ;  /* 0x00000044489c723c */ /* 0x000ff00000081098 */
[C---:B------:R-:W-:Y:S07]  /*6f5a0*/  HMMA.1688.F32.TF32 R72, R76.reuse, R8, R208 ;  /* 0x000000084c48723c */ /* 0x040fee00000810d0 */
[----:B------:R-:W-:Y:S01]  /*6f5b0*/  STL.64 [R1+0x10], R160 ;  /* 0x000010a001007387 */ /* 0x000fe20000100a00 */
[C---:B------:R-:W-:Y:S03]  /*6f5c0*/  HMMA.1688.F32.TF32 R152, R76.reuse, R12, R176 ;  /* 0x0000000c4c98723c */ /* 0x040fe600000810b0 */
[----:B------:R-:W-:Y:S04]  /*6f5d0*/  STL.64 [R1+0x18], R162 ;  /* 0x000018a201007387 */ /* 0x000fe80000100a00 */
[----:B------:R-:W-:Y:S01]  /*6f5e0*/  STL.64 [R1], R156 ;  /* 0x0000009c01007387 */ /* 0x000fe20000100a00 */
[C---:B------:R-:W-:Y:S03]  /*6f5f0*/  HMMA.1688.F32.TF32 R132, R76.reuse, R16, R132 ;  /* 0x000000104c84723c */ /* 0x040fe60000081084 */
[----:B------:R-:W-:Y:S04]  /*6f600*/  STL.64 [R1+0x8], R158 ;  /* 0x0000089e01007387 */ /* 0x000fe80000100a00 */
[----:B------:R-:W-:Y:S04]  /*6f610*/  STL.64 [R1+0x1f0], R72 ;  /* 0x0001f04801007387 */ /* 0x000fe80000100a00 */
[----:B------:R1:W-:Y:S02]  /*6f620*/  STL.64 [R1+0x1f8], R74 ;  /* 0x0001f84a01007387 */ /* 0x0003e40000100a00 */
[C---:B-1----:R-:W-:Y:S02]  /*6f630*/  HMMA.1688.F32.TF32 R72, R76.reuse, R20, R128 ;  /* 0x000000144c48723c */ /* 0x042fe40000081080 */
[----:B------:R-:W-:Y:S04]  /*6f640*/  STL.64 [R1+0x1e0], R152 ;  /* 0x0001e09801007387 */ /* 0x000fe80000100a00 */
[----:B------:R-:W-:Y:S02]  /*6f650*/  STL.64 [R1+0x1e8], R154 ;  /* 0x0001e89a01007387 */ /* 0x000fe40000100a00 */
[C---:B------:R-:W-:Y:S02]  /*6f660*/  HMMA.1688.F32.TF32 R124, R76.reuse, R24, R124 ;  /* 0x000000184c7c723c */ /* 0x040fe4000008107c */
[----:B------:R-:W-:Y:S04]  /*6f670*/  STL.64 [R1+0x1d0], R132 ;  /* 0x0001d08401007387 */ /* 0x000fe80000100a00 */
[----:B------:R-:W-:Y:S09]  /*6f680*/  STL.64 [R1+0x1d8], R134 ;  /* 0x0001d88601007387 */ /* 0x000ff20000100a00 */
        /* <DEDUP_REMOVED lines=12> */
[----:B------:R-:W-:Y:S04]  /*6f750*/  STL.64 [R1+0x188], R114 ;  /* 0x0001887201007387 */ /* 0x000fe80000100a00 */
[----:B------:R-:W-:Y:S04]  /*6f760*/  STL.64 [R1+0x170], R108 ;  /* 0x0001706c01007387 */ /* 0x000fe80000100a00 */
[----:B------:R-:W-:Y:S09]  /*6f770*/  STL.64 [R1+0x178], R110 ;  /* 0x0001786e01007387 */ /* 0x000ff20000100a00 */
[----:B------:R-:W-:Y:S04]  /*6f780*/  STL.64 [R1+0x160], R72 ;  /* 0x0001604801007387 */ /* 0x000fe80000100a00 */
[----:B------:R-:W-:Y:S04]  /*6f790*/  STL.64 [R1+0x168], R74 ;  /* 0x0001684a01007387 */ /* 0x000fe80000100a00 */
[----:B------:R-:W-:Y:S04]  /*6f7a0*/  LDS R72, [R0+0xc6080] ;  /* 0x0c60800000487984 */ /* 0x000fe80000000800 */
[----:B------:R-:W-:Y:S04]  /*6f7b0*/  LDS R74, [R0+0xc6880] ;  /* 0x0c688000004a7984 */ /* 0x000fe80000000800 */
[----:B------:R-:W-:Y:S04]  /*6f7c0*/  LDS R73, [R2+0xc6080] ;  /* 0x0c60800002497984 */ /* 0x000fe80000000800 */
[----:B------:R-:W1:Y:S01]  /*6f7d0*/  LDS R75, [R2+0xc6880] ;  /* 0x0c688000024b7984 */ /* 0x000e620000000800 */
[C---:B------:R-:W-:Y:S08]  /*6f7e0*/  HMMA.1688.F32.TF32 R104, R76.reuse, R48, R144 ;  /* 0x000000304c68723c */ /* 0x040ff00000081090 */
[C---:B--2---:R-:W-:Y:S08]  /*6f7f0*/  HMMA.1688.F32.TF32 R100, R76.reuse, R52, R100 ;  /* 0x000000344c64723c */ /* 0x044ff00000081064 */
[C---:B------:R-:W-:Y:S08]  /*6f800*/  HMMA.1688.F32.TF32 R96, R76.reuse, R56, R96 ;  /* 0x000000384c60723c */ /* 0x040ff00000081060 */
[C---:B------:R-:W-:Y:S08]  /*6f810*/  HMMA.1688.F32.TF32 R92, R76.reuse, R60, R92 ;  /* 0x0000003c4c5c723c */ /* 0x040ff0000008105c */
[C---:B------:R-:W-:Y:S08]  /*6f820*/  HMMA.1688.F32.TF32 R88, R76.reuse, R64, R88 ;  /* 0x000000404c58723c */ /* 0x040ff00000081058 */
[----:B------:R-:W-:Y:S08]  /*6f830*/  HMMA.1688.F32.TF32 R84, R76, R68, R84 ;  /* 0x000000444c54723c */ /* 0x000ff00000081054 */
[----:B-1----:R-:W-:Y:S01]  /*6f840*/  HMMA.1688.F32.TF32 R80, R72, R8, R80 ;  /* 0x000000084850723c */ /* 0x002fe20000081050 */
        /* <DEDUP_REMOVED lines=9> */
[----:B------:R-:W-:-:S03]  /*6f8e0*/  IMAD.MOV.U32 R71, RZ, RZ, R80 ;  /* 0x000000ffff477224 */ /* 0x000fc600078e0050 */
[----:B------:R-:W-:Y:S01]  /*6f8f0*/  STL.64 [R1+0x118], R90 ;  /* 0x0001185a01007387 */ /* 0x000fe20000100a00 */
[----:B------:R-:W-:-:S03]  /*6f900*/  IMAD.MOV.U32 R66, RZ, RZ, R81 ;  /* 0x000000ffff427224 */ /* 0x000fc600078e0051 */
[----:B------:R-:W-:Y:S01]  /*6f910*/  STL.64 [R1+0x100], R84 ;  /* 0x0001005401007387 */ /* 0x000fe20000100a00 */
[----:B------:R-:W-:-:S03]  /*6f920*/  IMAD.MOV.U32 R67, RZ, RZ, R82 ;  /* 0x000000ffff437224 */ /* 0x000fc600078e0052 */
[----:B------:R-:W-:Y:S04]  /*6f930*/  STL.64 [R1+0x108], R86 ;  /* 0x0001085601007387 */ /* 0x000fe80000100a00 */
[----:B------:R1:W-:Y:S04]  /*6f940*/  STL [R1+0x4ec], R83 ;  /* 0x0004ec5301007387 */ /* 0x0003e80000100800 */
[----:B------:R-:W2:Y:S04]  /*6f950*/  LDL.LU R80, [R1+0x2e0] ;  /* 0x0002e00001507983 */ /* 0x000ea80000300800 */
[----:B------:R-:W2:Y:S04]  /*6f960*/  LDL.LU R81, [R1+0x2e4] ;  /* 0x0002e40001517983 */ /* 0x000ea80000300800 */
[----:B------:R-:W2:Y:S04]  /*6f970*/  LDL.LU R82, [R1+0x2e8] ;  /* 0x0002e80001527983 */ /* 0x000ea80000300800 */
[----:B-1----:R-:W2:Y:S04]  /*6f980*/  LDL.LU R83, [R1+0x2ec] ;  /* 0x0002ec0001537983 */ /* 0x002ea80000300800 */
        /* <DEDUP_REMOVED lines=94> */
[----:B------:R-:W-:Y:S04]  /*6ff70*/  STL [R1+0x3970], R71 ;  /* 0x0039704701007387 */ /* 0x000fe80000100800 */
[----:B------:R-:W-:Y:S04]  /*6ff80*/  LDS R76, [R3+0xc6080] ;  /* 0x0c608000034c7984 */ /* 0x000fe80000000800 */
[----:B------:R-:W-:Y:S04]  /*6ff90*/  LDS R78, [R3+0xc6880] ;  /* 0x0c688000034e7984 */ /* 0x000fe80000000800 */
[----:B------:R-:W-:Y:S04]  /*6ffa0*/  LDS R77, [R252+0xc6080] ;  /* 0x0c608000fc4d7984 */ /* 0x000fe80000000800 */
[----:B------:R-:W1:Y:S01]  /*6ffb0*/  LDS R79, [R252+0xc6880] ;  /* 0x0c688000fc4f7984 */ /* 0x000e620000000800 */
[C---:B--2---:R-:W-:Y:S08]  /*6ffc0*/  HMMA.1688.F32.TF32 R120, R72.reuse, R60, R120 ;  /* 0x0000003c4878723c */ /* 0x044ff00000081078 */
[C---:B---3--:R-:W-:Y:S08]  /*6ffd0*/  HMMA.1688.F32.TF32 R124, R72.reuse, R56, R124 ;  /* 0x00000038487c723c */ /* 0x048ff0000008107c */
[----:B----4-:R-:W-:Y:S08]  /*6ffe0*/  HMMA.1688.F32.TF32 R128, R72, R52, R128 ;  /* 0x000000344880723c */ /* 0x010ff00000081080 */
[C---:B-1----:R-:W-:Y:S08]  /*6fff0*/  HMMA.1688.F32.TF32 R108, R76.reuse, R8, R108 ;  /* 0x000000084c6c723c */ /* 0x042ff0000008106c */
[----:B------:R-:W-:Y:S08]  /*70000*/  HMMA.1688.F32.TF32 R104, R76, R12, R104 ;  /* 0x0000000c4c68723c */ /* 0x000ff00000081068 */
[C---:B------:R-:W-:Y:S08]  /*70010*/  HMMA.1688.F32.TF32 R160, R72.reuse, R24, R160 ;  /* 0x0000001848a0723c */ /* 0x040ff000000810a0 */
[C---:B------:R-:W-:Y:S08]  /*70020*/  HMMA.1688.F32.TF32 R172, R72.reuse, R12, R172 ;  /* 0x0000000c48ac723c */ /* 0x040ff000000810ac */
[C---:B------:R-:W-:Y:S08]  /*70030*/  HMMA.1688.F32.TF32 R168, R72.reuse, R16, R168 ;  /* 0x0000001048a8723c */ /* 0x040ff000000810a8 */
[----:B------:R-:W-:Y:S08]  /*70040*/  HMMA.1688.F32.TF32 R164, R72, R20, R164 ;  /* 0x0000001448a4723c */ /* 0x000ff000000810a4 */
[----:B------:R-:W-:Y:S01]  /*70050*/  IMAD.MOV.U32 R70, RZ, RZ, R175 ;  /* 0x000000ffff467224 */ /* 0x000fe200078e00af */
[----:B------:R-:W-:Y:S04]  /*70060*/  STL.64 [R1+0x4d0], R172 ;  /* 0x0004d0ac01007387 */ /* 0x000fe80000100a00 */
[----:B------:R-:W-:Y:S03]  /*70070*/  STL [R1+0x4d8], R174 ;  /* 0x0004d8ae01007387 */ /* 0x000fe60000100800 */
[----:B------:R-:W-:Y:S01]  /*70080*/  IMAD.MOV.U32 R67, RZ, RZ, R169 ;  /* 0x000000ffff437224 */ /* 0x000fe200078e00a9 */
[----:B------:R-:W-:Y:S01]  /*70090*/  STL [R1+0x397c], R70 ;  /* 0x00397c4601007387 */ /* 0x000fe20000100800 */
[----:B------:R-:W-:-:S02]  /*700a0*/  IMAD.MOV.U32 R66, RZ, RZ, R170 ;  /* 0x000000ffff427224 */ /* 0x000fc400078e00aa */
[----:B------:R-:W-:Y:S01]  /*700b0*/  IMAD.MOV.U32 R71, RZ, RZ, R171 ;  /* 0x000000ffff477224 */ /* 0x000fe200078e00ab */
[----:B------:R1:W-:Y:S04]  /*700c0*/  STL [R1+0x4c0], R168 ;  /* 0x0004c0a801007387 */ /* 0x0003e80000100800 */
[----:B------:R-:W-:Y:S01]  /*700d0*/  STL.64 [R1+0x4b0], R164 ;  /* 0x0004b0a401007387 */ /* 0x000fe20000100a00 */
[C---:B-1----:R-:W-:Y:S01]  /*700e0*/  HMMA.1688.F32.TF32 R168, R72.reuse, R28, R220 ;  /* 0x0000001c48a8723c */ /* 0x042fe200000810dc */
[----:B------:R-:W-:Y:S02]  /*700f0*/  IMAD.MOV.U32 R70, RZ, RZ, R167 ;  /* 0x000000ffff467224 */ /* 0x000fe400078e00a7 */
[----:B------:R1:W-:Y:S04]  /*70100*/  STL [R1+0x4b8], R166 ;  /* 0x0004b8a601007387 */ /* 0x0003e80000100800 */
[----:B------:R-:W-:Y:S04]  /*70110*/  STL.64 [R1+0x4a0], R160 ;  /* 0x0004a0a001007387 */ /* 0x000fe80000100a00 */
[----:B------:R2:W-:Y:S01]  /*70120*/  STL.64 [R1+0x4a8], R162 ;  /* 0x0004a8a201007387 */ /* 0x0005e20000100a00 */
[C---:B-1----:R-:W-:Y:S08]  /*70130*/  HMMA.1688.F32.TF32 R164, R72.reuse, R32, R156 ;  /* 0x0000002048a4723c */ /* 0x042ff0000008109c */
[C---:B------:R-:W-:Y:S08]  /*70140*/  HMMA.1688.F32.TF32 R156, R72.reuse, R40, R208 ;  /* 0x00000028489c723c */ /* 0x040ff000000810d0 */
[C---:B--2---:R-:W-:Y:S08]  /*70150*/  HMMA.1688.F32.TF32 R160, R72.reuse, R36, R152 ;  /* 0x0000002448a0723c */ /* 0x044ff00000081098 */
[C---:B------:R-:W-:Y:S08]  /*70160*/  HMMA.1688.F32.TF32 R152, R72.reuse, R44, R176 ;  /* 0x0000002c4898723c */ /* 0x040ff000000810b0 */
[C---:B------:R-:W-:Y:S01]  /*70170*/  HMMA.1688.F32.TF32 R132, R72.reuse, R48, R132 ;  /* 0x000000304884723c */ /* 0x040fe20000081084 */
[----:B------:R-:W-:Y:S07]  /*70180*/  STL.64 [R1+0x490], R168 ;  /* 0x000490a801007387 */ /* 0x000fee0000100a00 */
        /* <DEDUP_REMOVED lines=28> */
[----:B------:R-:W-:Y:S02]  /*70350*/  STL.64 [R1+0x478], R106 ;  /* 0x0004786a01007387 */ /* 0x000fe40000100a00 */
[C---:B------:R-:W-:Y:S07]  /*70360*/  HMMA.1688.F32.TF32 R96, R76.reuse, R24, R96 ;  /* 0x000000184c60723c */ /* 0x040fee0000081060 */
        /* <DEDUP_REMOVED lines=13> */
[----:B------:R-:W-:Y:S04]  /*70440*/  STL.64 [R1+0x428], R94 ;  /* 0x0004285e01007387 */ /* 0x000fe80000100a00 */
[----:B------:R-:W2:Y:S04]  /*70450*/  LDL.LU R84, [R1+0x6f0] ;  /* 0x0006f00001547983 */ /* 0x000ea80000300800 */
[----:B------:R1:W-:Y:S04]  /*70460*/  STL.64 [R1+0x410], R88 ;  /* 0x0004105801007387 */ /* 0x0003e80000100a00 */
[----:B------:R3:W-:Y:S05]  /*70470*/  STL.64 [R1+0x418], R90 ;  /* 0x0004185a01007387 */ /* 0x0007ea0000100a00 */
[----:B------:R-:W-:Y:S04]  /*70480*/  STL.64 [R1+0x400], R72 ;  /* 0x0004004801007387 */ /* 0x000fe80000100a00 */
[----:B------:R4:W-:Y:S04]  /*70490*/  STL.64 [R1+0x408], R74 ;  /* 0x0004084a01007387 */ /* 0x0009e80000100a00 */
[----:B------:R-:W2:Y:S04]  /*704a0*/  LDL.LU R85, [R1+0x6f4] ;  /* 0x0006f40001557983 */ /* 0x000ea80000300800 */
[----:B------:R-:W2:Y:S04]  /*704b0*/  LDL.LU R86, [R1+0x6f8] ;  /* 0x0006f80001567983 */ /* 0x000ea80000300800 */
[----:B------:R-:W2:Y:S04]  /*704c0*/  LDL.LU R87, [R1+0x6fc] ;  /* 0x0006fc0001577983 */ /* 0x000ea80000300800 */
[----:B-1----:R-:W2:Y:S04]  /*704d0*/  LDL.LU R88, [R1+0x700] ;  /* 0x0007000001587983 */ /* 0x002ea80000300800 */
[----:B------:R-:W2:Y:S04]  /*704e0*/  LDL.LU R89, [R1+0x704] ;  /* 0x0007040001597983 */ /* 0x000ea80000300800 */
[----:B---3--:R-:W2:Y:S04]  /*704f0*/  LDL.LU R90, [R1+0x708] ;  /* 0x00070800015a7983 */ /* 0x008ea80000300800 */
        /* <DEDUP_REMOVED lines=85> */
[C---:B--2---:R-:W-:Y:S08]  /*70a50*/  HMMA.1688.F32.TF32 R152, R76.reuse, R64, R152 ;  /* 0x000000404c98723c */ /* 0x044ff00000081098 */
[C---:B---3--:R-:W-:Y:S08]  /*70a60*/  HMMA.1688.F32.TF32 R164, R76.reuse, R48, R164 ;  /* 0x000000304ca4723c */ /* 0x048ff000000810a4 */
[C---:B----4-:R-:W-:Y:S08]  /*70a70*/  HMMA.1688.F32.TF32 R72, R76.reuse, R44, R168 ;  /* 0x0000002c4c48723c */ /* 0x050ff000000810a8 */
[C---:B------:R-:W-:Y:S11]  /*70a80*/  HMMA.1688.F32.TF32 R160, R76.reuse, R52, R160 ;  /* 0x000000344ca0723c */ /* 0x040ff600000810a0 */
[----:B------:R-:W-:Y:S04]  /*70a90*/  @!UPT UIADD3 URZ, URZ, URZ, URZ ;  /* 0x0000003f3f3ff290 */ /* 0x000fe8000fffe03f */
[----:B------:R-:W-:Y:S04]  /*70aa0*/  STL.64 [R1+0x3f0], R72 ;  /* 0x0003f04801007387 */ /* 0x000fe80000100a00 */
[----:B------:R-:W-:Y:S04]  /*70ab0*/  STL.64 [R1+0x3f8], R74 ;  /* 0x0003f84a01007387 */ /* 0x000fe80000100a00 */
[----:B------:R-:W-:Y:S04]  /*70ac0*/  LDS R72, [R0+0xc6100] ;  /* 0x0c61000000487984 */ /* 0x000fe80000000800 */
[----:B------:R-:W-:Y:S04]  /*70ad0*/  LDS R74, [R0+0xc6900] ;  /* 0x0c690000004a7984 */ /* 0x000fe80000000800 */
[----:B------:R-:W-:Y:S04]  /*70ae0*/  LDS R73, [R2+0xc6100] ;  /* 0x0c61000002497984 */ /* 0x000fe80000000800 */
[----:B------:R-:W1:Y:S04]  /*70af0*/  LDS R75, [R2+0xc6900] ;  /* 0x0c690000024b7984 */ /* 0x000e680000000800 */
[----:B------:R-:W-:Y:S04]  /*70b00*/  STL.64 [R1+0x3e0], R164 ;  /* 0x0003e0a401007387 */ /* 0x000fe80000100a00 */
[----:B------:R-:W-:Y:S04]  /*70b10*/  STL.64 [R1+0x3e8], R166 ;  /* 0x0003e8a601007387 */ /* 0x000fe80000100a00 */
[----:B------:R-:W-:Y:S01]  /*70b20*/  STL.64 [R1+0x3d0], R160 ;  /* 0x0003d0a001007387 */ /* 0x000fe20000100a00 */
[C---:B------:R-:W-:Y:S03]  /*70b30*/  HMMA.1688.F32.TF32 R156, R76.reuse, R60, R156 ;  /* 0x0000003c4c9c723c */ /* 0x040fe6000008109c */
[----:B------:R2:W-:Y:S05]  /*70b40*/  STL.64 [R1+0x3d8], R162 ;  /* 0x0003d8a201007387 */ /* 0x0005ea0000100a00 */
[C---:B--2---:R-:W-:Y:S08]  /*70b50*/  HMMA.1688.F32.TF32 R160, R76.reuse, R56, R220 ;  /* 0x000000384ca0723c */ /* 0x044ff000000810dc */
[----:B------:R-:W-:Y:S01]  /*70b60*/  HMMA.1688.F32.TF32 R76, R76, R68, R116 ;  /* 0x000000444c4c723c */ /* 0x000fe20000081074 */
[----:B------:R-:W-:Y:S04]  /*70b70*/  LDS R116, [R3+0xc6100] ;  /* 0x0c61000003747984 */ /* 0x000fe80000000800 */
[----:B------:R-:W-:Y:S03]  /*70b80*/  LDS R118, [R3+0xc6900] ;  /* 0x0c69000003767984 */ /* 0x000fe60000000800 */
[C---:B-1----:R-:W-:Y:S01]  /*70b90*/  HMMA.1688.F32.TF32 R128, R72.reuse, R20, R128 ;  /* 0x000000144880723c */ /* 0x042fe20000081080 */
[----:B------:R-:W-:Y:S04]  /*70ba0*/  LDS R117, [R252+0xc6100] ;  /* 0x0c610000fc757984 */ /* 0x000fe80000000800 */
[----:B------:R-:W1:Y:S04]  /*70bb0*/  LDS R119, [R252+0xc6900] ;  /* 0x0c690000fc777984 */ /* 0x000e680000000800 */
        /* <DEDUP_REMOVED lines=12> */
[----:B------:R-:W-:Y:S01]  /*70c80*/  STL.64 [R1+0x398], R158 ;  /* 0x0003989e01007387 */ /* 0x000fe20000100a00 */
[C---:B------:R-:W-:Y:S03]  /*70c90*/  HMMA.1688.F32.TF32 R124, R72.reuse, R24, R124 ;  /* 0x00000018487c723c */ /* 0x040fe6000008107c */
[----:B------:R-:W-:Y:S04]  /*70ca0*/  STL.64 [R1+0x380], R152 ;  /* 0x0003809801007387 */ /* 0x000fe80000100a00 */
[----:B------:R-:W-:Y:S04]  /*70cb0*/  STL.64 [R1+0x388], R154 ;  /* 0x0003889a01007387 */ /* 0x000fe80000100a00 */
[----:B------:R-:W-:Y:S04]  /*70cc0*/  STL.64 [R1+0x370], R76 ;  /* 0x0003704c01007387 */ /* 0x000fe80000100a00 */
[----:B------:R2:W-:Y:S02]  /*70cd0*/  STL.64 [R1+0x378], R78 ;  /* 0x0003784e01007387 */ /* 0x0005e40000100a00 */
[C---:B--2---:R-:W-:Y:S02]  /*70ce0*/  HMMA.1688.F32.TF32 R76, R72.reuse, R28, R120 ;  /* 0x0000001c484c723c */ /* 0x044fe40000081078 */
        /* <DEDUP_REMOVED lines=28> */
[----:B------:R-:W-:Y:S04]  /*70eb0*/  STL.64 [R1+0x2d8], R94 ;  /* 0x0002d85e01007387 */ /* 0x000fe80000100a00 */
[----:B------:R2:W-:Y:S04]  /*70ec0*/  STL.64 [R1+0x2c0], R88 ;  /* 0x0002c05801007387 */ /* 0x0005e80000100a00 */
[----:B------:R3:W-:Y:S04]  /*70ed0*/  STL.64 [R1+0x2c8], R90 ;  /* 0x0002c85a01007387 */ /* 0x0007e80000100a00 */
[----:B------:R-:W4:Y:S05]  /*70ee0*/  LDL.LU R144, [R1+0x500] ;  /* 0x0005000001907983 */ /* 0x000f2a0000300800 */
[----:B------:R-:W-:Y:S04]  /*70ef0*/  STL.64 [R1+0x2b0], R76 ;  /* 0x0002b04c01007387 */ /* 0x000fe80000100a00 */
[----:B------:R-:W-:Y:S04]  /*70f00*/  STL.64 [R1+0x2b8], R78 ;  /* 0x0002b84e01007387 */ /* 0x000fe80000100a00 */
        /* <DEDUP_REMOVED lines=45> */
[----:B------:R1:W-:Y:S02]  /*711e0*/  STL.64 [R1+0x37f0], R72 ;  /* 0x0037f04801007387 */ /* 0x0003e40000100a00 */
[C---:B-1----:R-:W-:Y:S08]  /*711f0*/  HMMA.1688.F32.TF32 R72, R116.reuse, R12, R112 ;  /* 0x0000000c7448723c */ /* 0x042ff00000081070 */
[----:B----4-:R-:W-:Y:S01]  /*71200*/  HMMA.1688.F32.TF32 R76, R116, R8, R120 ;  /* 0x00000008744c723c */ /* 0x010fe20000081078 */
[----:B------:R-:W-:Y:S01]  /*71210*/  IMAD.MOV.U32 R176, RZ, RZ, R148 ;  /* 0x000000ffffb07224 */ /* 0x000fe200078e0094 */
[----:B------:R-:W-:Y:S01]  /*71220*/  LDS R120, [R3+0xc6180] ;  /* 0x0c61800003787984 */ /* 0x000fe20000000800 */
[----:B------:R-:W-:-:S02]  /*71230*/  IMAD.MOV.U32 R177, RZ, RZ, R149 ;  /* 0x000000ffffb17224 */ /* 0x000fc400078e0095 */
[----:B------:R-:W-:Y:S01]  /*71240*/  IMAD.MOV.U32 R178, RZ, RZ, R150 ;  /* 0x000000ffffb27224 */ /* 0x000fe200078e0096 */
[----:B------:R-:W-:Y:S01]  /*71250*/  LDS R122, [R3+0xc6980] ;  /* 0x0c698000037a7984 */ /* 0x000fe20000000800 */
[----:B------:R-:W-:Y:S02]  /*71260*/  IMAD.MOV.U32 R179, RZ, RZ, R151 ;  /* 0x000000ffffb37224 */ /* 0x000fe400078e0097 */
[----:B------:R-:W-:Y:S01]  /*71270*/  IMAD.MOV.U32 R220, RZ, RZ, R180 ;  /* 0x000000ffffdc7224 */ /* 0x000fe200078e00b4 */
[----:B------:R-:W-:Y:S01]  /*71280*/  LDS R121, [R252+0xc6180] ;  /* 0x0c618000fc797984 */ /* 0x000fe20000000800 */
[----:B------:R-:W-:Y:S02]  /*71290*/  IMAD.MOV.U32 R221, RZ, RZ, R181 ;  /* 0x000000ffffdd7224 */ /* 0x000fe400078e00b5 */
[----:B------:R-:W-:Y:S01]  /*712a0*/  IMAD.MOV.U32 R222, RZ, RZ, R182 ;  /* 0x000000ffffde7224 */ /* 0x000fe200078e00b6 */
[----:B------:R-:W-:Y:S01]  /*712b0*/  LDS R123, [R252+0xc6980] ;  /* 0x0c698000fc7b7984 */ /* 0x000fe20000000800 */
[C---:B------:R-:W-:Y:S08]  /*712c0*/  HMMA.1688.F32.TF32 R108, R116.reuse, R16, R108 ;  /* 0x00000010746c723c */ /* 0x040ff0000008106c */
[----:B------:R-:W-:Y:S04]  /*712d0*/  STL.64 [R1+0x3808], R78 ;  /* 0x0038084e01007387 */ /* 0x000fe80000100a00 */
[----:B------:R1:W-:Y:S04]  /*712e0*/  STL.64 [R1+0x3800], R76 ;  /* 0x0038004c01007387 */ /* 0x0003e80000100a00 */
[----:B------:R-:W-:Y:S04]  /*712f0*/  STL.64 [R1+0x530], R72 ;  /* 0x0005304801007387 */ /* 0x000fe80000100a00 */
[----:B------:R4:W-:Y:S01]  /*71300*/  STL.64 [R1+0x538], R74 ;  /* 0x0005384a01007387 */ /* 0x0009e20000100a00 */
[C---:B-1----:R-:W-:Y:S08]  /*71310*/  HMMA.1688.F32.TF32 R76, R116.reuse, R20, R104 ;  /* 0x00000014744c723c */ /* 0x042ff00000081068 */
[----:B----4-:R-:W-:Y:S01]  /*71320*/  HMMA.1688.F32.TF32 R72, R116, R24, R144 ;  /* 0x000000187448723c */ /* 0x010fe20000081090 */
[----:B------:R1:W-:Y:S04]  /*71330*/  STL.64 [R1+0x520], R108 ;  /* 0x0005206c01007387 */ /* 0x0003e80000100a00 */
[----:B------:R4:W-:Y:S04]  /*71340*/  STL.64 [R1+0x528], R110 ;  /* 0x0005286e01007387 */ /* 0x0009e80000100a00 */
[----:B------:R-:W3:Y:S06]  /*71350*/  LDL.LU R104, [R1+0x6e0] ;  /* 0x0006e00001687983 */ /* 0x000eec0000300800 */
[----:B------:R-:W-:Y:S04]  /*71360*/  STL.64 [R1+0x510], R76 ;  /* 0x0005104c01007387 */ /* 0x000fe80000100a00 */
[----:B------:R-:W-:Y:S04]  /*71370*/  STL.64 [R1+0x518], R78 ;  /* 0x0005184e01007387 */ /* 0x000fe80000100a00 */
[----:B------:R-:W-:Y:S01]  /*71380*/  STL.64 [R1+0x500], R72 ;  /* 0x0005004801007387 */ /* 0x000fe20000100a00 */
[----:B-1----:R-:W-:-:S03]  /*71390*/  IMAD.MOV.U32 R108, RZ, RZ, R140 ;  /* 0x000000ffff6c7224 */ /* 0x002fc600078e008c */
[----:B------:R1:W-:Y:S01]  /*713a0*/  STL.64 [R1+0x508], R74 ;  /* 0x0005084a01007387 */ /* 0x0003e20000100a00 */
[----:B------:R-:W-:-:S03]  /*713b0*/  IMAD.MOV.U32 R109, RZ, RZ, R141 ;  /* 0x000000ffff6d7224 */ /* 0x000fc600078e008d */
[----:B------:R-:W3:Y:S01]  /*713c0*/  LDL.LU R105, [R1+0x6e4] ;  /* 0x0006e40001697983 */ /* 0x000ee20000300800 */
[----:B----4-:R-:W-:-:S03]  /*713d0*/  IMAD.MOV.U32 R110, RZ, RZ, R142 ;  /* 0x000000ffff6e7224 */ /* 0x010fc600078e008e */
[----:B------:R-:W3:Y:S01]  /*713e0*/  LDL.LU R106, [R1+0x6e8] ;  /* 0x0006e800016a7983 */ /* 0x000ee20000300800 */
[----:B------:R-:W-:-:S03]  /*713f0*/  IMAD.MOV.U32 R111, RZ, RZ, R143 ;  /* 0x000000ffff6f7224 */ /* 0x000fc600078e008f */
[----:B------:R-:W3:Y:S04]  /*71400*/  LDL.LU R107, [R1+0x6ec] ;  /* 0x0006ec00016b7983 */ /* 0x000ee80000300800 */
[----:B------:R-:W4:Y:S04]  /*71410*/  LDL.LU R140, [R1+0x3a8c] ;  /* 0x003a8c00018c7983 */ /* 0x000f280000300800 */
[----:B------:R-:W4:Y:S04]  /*71420*/  LDL.LU R141, [R1+0x3a88] ;  /* 0x003a8800018d7983 */ /* 0x000f280000300800 */
[----:B------:R-:W4:Y:S04]  /*71430*/  LDL.LU R142, [R1+0x3a84] ;  /* 0x003a8400018e7983 */ /* 0x000f280000300800 */
[----:B------:R-:W4:Y:S01]  /*71440*/  LDL.LU R143, [R1+0x3a80] ;  /* 0x003a8000018f7983 */ /* 0x000f220000300800 */
[C---:B------:R-:W-:Y:S08]  /*71450*/  HMMA.1688.F32.TF32 R80, R116.reuse, R32, R80 ;  /* 0x000000207450723c */ /* 0x040ff00000081050 */
[C---:B-1----:R-:W-:Y:S08]  /*71460*/  HMMA.1688.F32.TF32 R72, R116.reuse, R28, R100 ;  /* 0x0000001c7448723c */ /* 0x042ff00000081064 */
[C---:B------:R-:W-:Y:S08]  /*71470*/  HMMA.1688.F32.TF32 R84, R116.reuse, R36, R84 ;  /* 0x000000247454723c */ /* 0x040ff00000081054 */
[C---:B--2---:R-:W-:Y:S08]  /*71480*/  HMMA.1688.F32.TF32 R88, R116.reuse, R40, R88 ;  /* 0x000000287458723c */ /* 0x044ff00000081058 */
[C---:B------:R-:W-:Y:S08]  /*71490*/  HMMA.1688.F32.TF32 R92, R116.reuse, R44, R92 ;  /* 0x0000002c745c723c */ /* 0x040ff0000008105c */
[C---:B------:R-:W-:Y:S01]  /*714a0*/  HMMA.1688.F32.TF32 R96, R116.reuse, R48, R96 ;  /* 0x000000307460723c */ /* 0x040fe20000081060 */
[----:B------:R-:W-:Y:S04]  /*714b0*/  STL.64 [R1+0x37b8], R82 ;  /* 0x0037b85201007387 */ /* 0x000fe80000100a00 */
[----:B------:R-:W-:Y:S04]  /*714c0*/  STL.64 [R1+0x4f0], R72 ;  /* 0x0004f04801007387 */ /* 0x000fe80000100a00 */
[----:B------:R-:W-:Y:S04]  /*714d0*/  STL.64 [R1+0x4f8], R74 ;  /* 0x0004f84a01007387 */ /* 0x000fe80000100a00 */
[----:B------:R-:W-:Y:S04]  /*714e0*/  STL.64 [R1+0x37b0], R80 ;  /* 0x0037b05001007387 */ /* 0x000fe80000100a00 */
[----:B------:R-:W-:Y:S04]  /*714f0*/  STL.64 [R1+0x37c8], R86 ;  /* 0x0037c85601007387 */ /* 0x000fe80000100a00 */
[----:B------:R-:W-:Y:S01]  /*71500*/  STL.64 [R1+0x37c0], R84 ;  /* 0x0037c05401007387 */ /* 0x000fe20000100a00 */
[----:B------:R-:W-:Y:S03]  /*71510*/  HMMA.1688.F32.TF32 R108, R116, R60, R108 ;  /* 0x0000003c746c723c */ /* 0x000fe6000008106c */
[----:B------:R-:W-:Y:S04]  /*71520*/  STL.64 [R1+0x37d8], R90 ;  /* 0x0037d85a01007387 */ /* 0x000fe80000100a00 */
[----:B------:R-:W-:Y:S04]  /*71530*/  STL.64 [R1+0x37d0], R88 ;  /* 0x0037d05801007387 */ /* 0x000fe80000100a00 */
[----:B------:R-:W-:Y:S04]  /*71540*/  STL.64 [R1+0x37e8], R94 ;  /* 0x0037e85e01007387 */ /* 0x000fe80000100a00 */
[----:B------:R-:W-:Y:S04]  /*71550*/  STL.64 [R1+0x37e0], R92 ;  /* 0x0037e05c01007387 */ /* 0x000fe80000100a00 */
[----:B------:R-:W-:Y:S04]  /*71560*/  STL.64 [R1+0x3818], R98 ;  /* 0x0038186201007387 */ /* 0x000fe80000100a00 */
[----:B------:R-:W-:Y:S01]  /*71570*/  STL.64 [R1+0x3810], R96 ;  /* 0x0038106001007387 */ /* 0x000fe20000100a00 */
[----:B------:R-:W-:-:S02]  /*71580*/  IMAD.MOV.U32 R144, RZ, RZ, R187 ;  /* 0x000000ffff907224 */ /* 0x000fc400078e00bb */
[----:B------:R-:W-:Y:S01]  /*71590*/  IMAD.MOV.U32 R145, RZ, RZ, R186 ;  /* 0x000000ffff917224 */ /* 0x000fe200078e00ba */
[----:B------:R-:W-:Y:S01]  /*715a0*/  LDS R187, [R2+0xc6980] ;  /* 0x0c69800002bb7984 */ /* 0x000fe20000000800 */
[----:B------:R-:W-:Y:S02]  /*715b0*/  IMAD.MOV.U32 R146, RZ, RZ, R185 ;  /* 0x000000ffff927224 */ /* 0x000fe400078e00b9 */
[----:B------:R-:W-:Y:S01]  /*715c0*/  IMAD.MOV.U32 R147, RZ, RZ, R184 ;  /* 0x000000ffff937224 */ /* 0x000fe200078e00b8 */
[----:B------:R-:W-:Y:S04]  /*715d0*/  LDS R186, [R0+0xc6980] ;  /* 0x0c69800000ba7984 */ /* 0x000fe80000000800 */
[----:B------:R-:W-:Y:S02]  /*715e0*/  LDS R184, [R0+0xc6180] ;  /* 0x0c61800000b87984 */ /* 0x000fe40000000800 */
[----:B------:R-:W-:Y:S02]  /*715f0*/  HMMA.1688.F32.TF32 R112, R116, R64, R144 ;  /* 0x000000407470723c */ /* 0x000fe40000081090 */
[----:B------:R-:W1:Y:S05]  /*71600*/  LDS R185, [R2+0xc6180] ;  /* 0x0c61800002b97984 */ /* 0x000e6a0000000800 */
[----:B------:R-:W-:-:S02]  /*71610*/  IMAD.MOV.U32 R144, RZ, RZ, R136 ;  /* 0x000000ffff907224 */ /* 0x000fc400078e0088 */
[----:B------:R-:W-:Y:S02]  /*71620*/  IMAD.MOV.U32 R145, RZ, RZ, R137 ;  /* 0x000000ffff917224 */ /* 0x000fe400078e0089 */
[----:B------:R-:W-:Y:S02]  /*71630*/  IMAD.MOV.U32 R146, RZ, RZ, R138 ;  /* 0x000000ffff927224 */ /* 0x000fe400078e008a */
[----:B------:R-:W-:Y:S01]  /*71640*/  IMAD.MOV.U32 R147, RZ, RZ, R139 ;  /* 0x000000ffff937224 */ /* 0x000fe200078e008b */
[C---:B---3--:R-:W-:Y:S08]  /*71650*/  HMMA.1688.F32.TF32 R104, R116.reuse, R56, R104 ;  /* 0x000000387468723c */ /* 0x048ff00000081068 */
[----:B----4-:R-:W-:Y:S11]  /*71660*/  HMMA.1688.F32.TF32 R100, R116, R52, R140 ;  /* 0x000000347464723c */ /* 0x010ff6000008108c */
[----:B------:R-:W-:Y:S11]  /*71670*/  @!UPT UIADD3 URZ, URZ, URZ, URZ ;  /* 0x0000003f3f3ff290 */ /* 0x000ff6000fffe03f */
[----:B------:R-:W-:Y:S01]  /*71680*/  @!UPT UIADD3 URZ, URZ, URZ, URZ ;  /* 0x0000003f3f3ff290 */ /* 0x000fe2000fffe03f */
[----:B------:R-:W-:Y:S04]  /*71690*/  STL.64 [R1+0x3828], R102 ;  /* 0x0038286601007387 */ /* 0x000fe80000100a00 */
[----:B------:R2:W-:Y:S04]  /*716a0*/  STL.64 [R1+0x3820], R100 ;  /* 0x0038206401007387 */ /* 0x0005e80000100a00 */
        /* <DEDUP_REMOVED lines=29> */
[----:B------:R-:W-:Y:S01]  /*71880*/  STL.64 [R1+0x3850], R112 ;  /* 0x0038507001007387 */ /* 0x000fe20000100a00 */
[C---:B-1----:R-:W-:Y:S08]  /*71890*/  HMMA.1688.F32.TF32 R124, R184.reuse, R8, R124 ;  /* 0x00000008b87c723c */ /* 0x042ff0000008107c */
[C---:B---3--:R-:W-:Y:S08]  /*718a0*/  HMMA.1688.F32.TF32 R128, R184.reuse, R12, R128 ;  /* 0x0000000cb880723c */ /* 0x048ff00000081080 */
[----:B----4-:R-:W-:Y:S08]  /*718b0*/  HMMA.1688.F32.TF32 R132, R184, R16, R132 ;  /* 0x00000010b884723c */ /* 0x010ff00000081084 */
[----:B--2---:R-:W-:Y:S08]  /*718c0*/  HMMA.1688.F32.TF32 R116, R116, R68, R148 ;  /* 0x000000447474723c */ /* 0x004ff00000081094 */
[C---:B------:R-:W-:Y:S11]  /*718d0*/  HMMA.1688.F32.TF32 R136, R184.reuse, R20, R136 ;  /* 0x00000014b888723c */ /* 0x040ff60000081088 */
[----:B------:R-:W-:Y:S04]  /*718e0*/  @!UPT UIADD3 URZ, URZ, URZ, URZ ;  /* 0x0000003f3f3ff290 */ /* 0x000fe8000fffe03f */
[----:B------:R-:W-:Y:S04]  /*718f0*/  STL.64 [R1+0x3868], R118 ;  /* 0x0038687601007387 */ /* 0x000fe80000100a00 */
[----:B------:R-:W-:Y:S04]  /*71900*/  STL.64 [R1+0x3860], R116 ;  /* 0x0038607401007387 */ /* 0x000fe80000100a00 */
[----:B------:R-:W-:Y:S04]  /*71910*/  STL.64 [R1+0x3878], R126 ;  /* 0x0038787e01007387 */ /* 0x000fe80000100a00 */
[----:B------:R1:W-:Y:S04]  /*71920*/  STL.64 [R1+0x3870], R124 ;  /* 0x0038707c01007387 */ /* 0x0003e80000100a00 */
[----:B------:R-:W-:Y:S04]  /*71930*/  STL.64 [R1+0x3888], R130 ;  /* 0x0038888201007387 */ /* 0x000fe80000100a00 */
[----:B------:R2:W-:Y:S04]  /*71940*/  STL.64 [R1+0x3880], R128 ;  /* 0x0038808001007387 */ /* 0x0005e80000100a00 */
[----:B------:R-:W-:Y:S04]  /*71950*/  STL.64 [R1+0x3898], R134 ;  /* 0x0038988601007387 */ /* 0x000fe80000100a00 */
[----:B------:R-:W-:Y:S04]  /*71960*/  STL.64 [R1+0x3890], R132 ;  /* 0x0038908401007387 */ /* 0x000fe80000100a00 */
[----:B------:R-:W-:Y:S04]  /*71970*/  STL.64 [R1+0x38a8], R138 ;  /* 0x0038a88a01007387 */ /* 0x000fe80000100a00 */
[----:B------:R-:W-:Y:S04]  /*71980*/  STL.64 [R1+0x38a0], R136 ;  /* 0x0038a08801007387 */ /* 0x000fe80000100a00 */
        /* <DEDUP_REMOVED lines=9> */
[C---:B------:R-:W-:Y:S07]  /*71a20*/  HMMA.1688.F32.TF32 R144, R184.reuse, R28, R144 ;  /* 0x0000001cb890723c */ /* 0x040fee0000081090 */
[----:B------:R-:W-:Y:S01]  /*71a30*/  STL.64 [R1+0x38b8], R142 ;  /* 0x0038b88e01007387 */ /* 0x000fe20000100a00 */
[C---:B------:R-:W-:Y:S03]  /*71a40*/  HMMA.1688.F32.TF32 R148, R184.reuse, R32, R176 ;  /* 0x00000020b894723c */ /* 0x040fe600000810b0 */
[----:B------:R-:W-:Y:S11]  /*71a50*/  STL.64 [R1+0x38b0], R140 ;  /* 0x0038b08c01007387 */ /* 0x000ff60000100a00 */
[----:B------:R-:W-:Y:S01]  /*71a60*/  @!UPT UIADD3 URZ, URZ, URZ, URZ ;  /* 0x0000003f3f3ff290 */ /* 0x000fe2000fffe03f */
        /* <DEDUP_REMOVED lines=24> */
[----:B------:R-:W-:Y:S01]  /*71bf0*/  IMAD.MOV.U32 R223, RZ, RZ, R183 ;  /* 0x000000ffffdf7224 */ /* 0x000fe200078e00b7 */
[C---:B---3--:R-:W-:Y:S08]  /*71c00*/  HMMA.1688.F32.TF32 R152, R184.reuse, R36, R152 ;  /* 0x00000024b898723c */ /* 0x048ff00000081098 */
[----:B----4-:R-:W-:Y:S11]  /*71c10*/  HMMA.1688.F32.TF32 R156, R184, R40, R208 ;  /* 0x00000028b89c723c */ /* 0x010ff600000810d0 */
[----:B------:R-:W-:Y:S04]  /*71c20*/  @!UPT UIADD3 URZ, URZ, URZ, URZ ;  /* 0x0000003f3f3ff290 */ /* 0x000fe8000fffe03f */
[----:B------:R-:W-:Y:S01]  /*71c30*/  STL.64 [R1+0x38e8], R154 ;  /* 0x0038e89a01007387 */ /* 0x000fe20000100a00 */
[----:B------:R-:W-:Y:S02]  /*71c40*/  IMAD.MOV.U32 R211, RZ, RZ, R200 ;  /* 0x000000ffffd37224 */ /* 0x000fe400078e00c8 */
[----:B------:R-:W-:Y:S01]  /*71c50*/  IMAD.MOV.U32 R210, RZ, RZ, R201 ;  /* 0x000000ffffd27224 */ /* 0x000fe200078e00c9 */
[----:B------:R-:W-:Y:S01]  /*71c60*/  STL.64 [R1+0x38e0], R152 ;  /* 0x0038e09801007387 */ /* 0x000fe20000100a00 */
[----:B------:R-:W-:-:S03]  /*71c70*/  IMAD.MOV.U32 R209, RZ, RZ, R202 ;  /* 0x000000ffffd17224 */ /* 0x000fc600078e00ca */
[----:B------:R-:W3:Y:S01]  /*71c80*/  LDL.LU R200, [R1+0x570] ;  /* 0x0005700001c87983 */ /* 0x000ee20000300800 */
[----:B------:R-:W-:-:S03]  /*71c90*/  IMAD.MOV.U32 R208, RZ, RZ, R203 ;  /* 0x000000ffffd07224 */ /* 0x000fc600078e00cb */
[----:B------:R-:W3:Y:S04]  /*71ca0*/  LDL.LU R201, [R1+0x574] ;  /* 0x0005740001c97983 */ /* 0x000ee80000300800 */
[----:B------:R-:W3:Y:S04]  /*71cb0*/  LDL.LU R202, [R1+0x578] ;  /* 0x0005780001ca7983 */ /* 0x000ee80000300800 */
[----:B------:R-:W3:Y:S04]  /*71cc0*/  LDL.LU R203, [R1+0x57c] ;  /* 0x00057c0001cb7983 */ /* 0x000ee80000300800 */
[----:B------:R-:W4:Y:S04]  /*71cd0*/  LDL.LU R180, [R1+0x3a5c] ;  /* 0x003a5c0001b47983 */ /* 0x000f280000300800 */
[----:B------:R-:W4:Y:S04]  /*71ce0*/  LDL.LU R181, [R1+0x3a58] ;  /* 0x003a580001b57983 */ /* 0x000f280000300800 */
[----:B------:R-:W4:Y:S04]  /*71cf0*/  LDL.LU R182, [R1+0x3a54] ;  /* 0x003a540001b67983 */ /* 0x000f280000300800 */
[----:B------:R-:W4:Y:S01]  /*71d00*/  LDL.LU R183, [R1+0x3a50] ;  /* 0x003a500001b77983 */ /* 0x000f220000300800 */
[C---:B--2---:R-:W-:Y:S08]  /*71d10*/  HMMA.1688.F32.TF32 R172, R184.reuse, R56, R172 ;  /* 0x00000038b8ac723c */ /* 0x044ff000000810ac */
        /* <DEDUP_REMOVED lines=29> */
[----:B------:R-:W-:Y:S01]  /*71ef0*/  IMAD.MOV.U32 R85, RZ, RZ, R23 ;  /* 0x000000ffff557224 */ /* 0x000fe200078e0017 */
[C---:B----4-:R-:W-:Y:S11]  /*71f00*/  HMMA.1688.F32.TF32 R180, R184.reuse, R64, R180 ;  /* 0x00000040b8b4723c */ /* 0x050ff600000810b4 */
[----:B------:R-:W-:Y:S11]  /*71f10*/  @!UPT UIADD3 URZ, URZ, URZ, URZ ;  /* 0x0000003f3f3ff290 */ /* 0x000ff6000fffe03f */
[----:B------:R-:W-:Y:S01]  /*71f20*/  @!UPT UIADD3 URZ, URZ, URZ, URZ ;  /* 0x0000003f3f3ff290 */ /* 0x000fe2000fffe03f */
[----:B------:R-:W-:Y:S04]  /*71f30*/  STL.64 [R1+0x3958], R182 ;  /* 0x003958b601007387 */ /* 0x000fe80000100a00 */
[----:B------:R-:W-:Y:S04]  /*71f40*/  STL.64 [R1+0x3950], R180 ;  /* 0x003950b401007387 */ /* 0x000fe80000100a00 */
[----:B------:R-:W2:Y:S04]  /*71f50*/  LDL.LU R46, [R1+0x3a4c] ;  /* 0x003a4c00012e7983 */ /* 0x000ea80000300800 */
[----:B------:R-:W2:Y:S04]  /*71f60*/  LDL.LU R47, [R1+0x3a48] ;  /* 0x003a4800012f7983 */ /* 0x000ea80000300800 */
        /* <DEDUP_REMOVED lines=12> */
[----:B------:R-:W-:Y:S01]  /*72030*/  IMAD.MOV.U32 R86, RZ, RZ, R18 ;  /* 0x000000ffff567224 */ /* 0x000fe200078e0012 */
[----:B------:R-:W-:Y:S01]  /*72040*/  HMMA.1688.F32.TF32 R184, R184, R68, R196 ;  /* 0x00000044b8b8723c */ /* 0x000fe200000810c4 */
[----:B------:R-:W-:Y:S01]  /*72050*/  IMAD.MOV.U32 R87, RZ, RZ, R19 ;  /* 0x000000ffff577224 */ /* 0x000fe200078e0013 */
[----:B------:R-:W3:Y:S01]  /*72060*/  LDL.LU R18, [R1+0x3a14] ;  /* 0x003a140001127983 */ /* 0x000ee20000300800 */
[----:B------:R-:W-:-:S02]  /*72070*/  IMAD.MOV.U32 R88, RZ, RZ, R14 ;  /* 0x000000ffff587224 */ /* 0x000fc400078e000e */
[----:B------:R-:W-:Y:S01]  /*72080*/  IMAD.MOV.U32 R89, RZ, RZ, R15 ;  /* 0x000000ffff597224 */ /* 0x000fe200078e000f */
[----:B------:R-:W3:Y:S01]  /*72090*/  LDL.LU R19, [R1+0x3a10] ;  /* 0x003a100001137983 */ /* 0x000ee20000300800 */
[----:B------:R-:W-:-:S03]  /*720a0*/  IMAD.MOV.U32 R90, RZ, RZ, R4 ;  /* 0x000000ffff5a7224 */ /* 0x000fc600078e0004 */
[----:B------:R-:W-:Y:S01]  /*720b0*/  LDS R196, [R0+0xc7000] ;  /* 0x0c70000000c47984 */ /* 0x000fe20000000800 */
[----:B------:R-:W-:-:S03]  /*720c0*/  IMAD.MOV.U32 R91, RZ, RZ, R5 ;  /* 0x000000ffff5b7224 */ /* 0x000fc600078e0005 */
[----:B------:R-:W-:Y:S01]  /*720d0*/  LDS R198, [R0+0xc7800] ;  /* 0x0c78000000c67984 */ /* 0x000fe20000000800 */
[----:B------:R-:W-:-:S03]  /*720e0*/  IMAD.MOV.U32 R92, RZ, RZ, R6 ;  /* 0x000000ffff5c7224 */ /* 0x000fc600078e0006 */
[----:B------:R-:W-:Y:S04]  /*720f0*/  LDS R197, [R2+0xc7000] ;  /* 0x0c70000002c57984 */ /* 0x000fe80000000800 */
[----:B------:R-:W1:Y:S04]  /*72100*/  LDS R199, [R2+0xc7800] ;  /* 0x0c78000002c77984 */ /* 0x000e680000000800 */
[----:B------:R-:W3:Y:S01]  /*72110*/  LDL.LU R14, [R1+0x3a0c] ;  /* 0x003a0c00010e7983 */ /* 0x000ee20000300800 */
[----:B------:R-:W-:-:S03]  /*72120*/  IMAD.MOV.U32 R93, RZ, RZ, R7 ;  /* 0x000000ffff5d7224 */ /* 0x000fc600078e0007 */
        /* <DEDUP_REMOVED lines=21> */
[----:B------:R-:W3:Y:S04]  /*72280*/  LDL.LU R247, [R1+0x39dc] ;  /* 0x0039dc0001f77983 */ /* 0x000ee80000300800 */
[----:B------:R-:W3:Y:S04]  /*72290*/  LDL.LU R240, [R1+0x39d8] ;  /* 0x0039d80001f07983 */ /* 0x000ee80000300800 */
[----:B------:R-:W3:Y:S04]  /*722a0*/  LDL.LU R241, [R1+0x39d4] ;  /* 0x0039d40001f17983 */ /* 0x000ee80000300800 */
[----:B------:R-:W3:Y:S01]  /*722b0*/  LDL.LU R242, [R1+0x39d0] ;  /* 0x0039d00001f27983 */ /* 0x000ee20000300800 */
[----:B-1----:R-:W-:-:S03]  /*722c0*/  IMAD.MOV.U32 R124, RZ, RZ, R236 ;  /* 0x000000ffff7c7224 */ /* 0x002fc600078e00ec */
        /* <DEDUP_REMOVED lines=43> */
[C---:B------:R-:W-:Y:S08]  /*72580*/  HMMA.1688.F32.TF32 R216, R120.reuse, R32, R216 ;  /* 0x0000002078d8723c */ /* 0x040ff000000810d8 */
[----:B------:R-:W-:Y:S08]  /*72590*/  HMMA.1688.F32.TF32 R220, R120, R36, R220 ;  /* 0x0000002478dc723c */ /* 0x000ff000000810dc */
[C---:B------:R-:W-:Y:S08]  /*725a0*/  HMMA.1688.F32.TF32 R72, R196.reuse, R62, R72 ;  /* 0x0000003ec448723c */ /* 0x040ff00000081048 */
[C---:B--2---:R-:W-:Y:S11]  /*725b0*/  HMMA.1688.F32.TF32 R112, R196.reuse, R22, R112 ;  /* 0x00000016c470723c */ /* 0x044ff60000081070 */
        /* <DEDUP_REMOVED lines=8> */
[C---:B------:R-:W-:Y:S08]  /*72640*/  HMMA.1688.F32.TF32 R104, R196.reuse, R34, R100 ;  /* 0x00000022c468723c */ /* 0x040ff00000081064 */
[C---:B------:R-:W-:Y:S08]  /*72650*/  HMMA.1688.F32.TF32 R100, R196.reuse, R38, R96 ;  /* 0x00000026c464723c */ /* 0x040ff00000081060 */
[C---:B----4-:R-:W-:Y:S08]  /*72660*/  HMMA.1688.F32.TF32 R96, R196.reuse, R42, R92 ;  /* 0x0000002ac460723c */ /* 0x050ff0000008105c */
        /* <DEDUP_REMOVED lines=20> */
[----:B------:R-:W2:Y:S04]  /*727b0*/  LDL.LU R76, [R1+0x4b0] ;  /* 0x0004b000014c7983 */ /* 0x000ea80000300800 */
[----:B------:R1:W-:Y:S04]  /*727c0*/  STL.64 [R1+0x40], R80 ;  /* 0x0000405001007387 */ /* 0x0003e80000100a00 */
[----:B------:R4:W-:Y:S01]  /*727d0*/  STL.64 [R1+0x48], R82 ;  /* 0x0000485201007387 */ /* 0x0009e20000100a00 */
[----:B------:R-:W-:-:S03]  /*727e0*/  IMAD.MOV.U32 R79, RZ, RZ, R70 ;  /* 0x000000ffff4f7224 */ /* 0x000fc600078e0046 */
[----:B------:R2:W-:Y:S04]  /*727f0*/  STL.64 [R1+0x30], R72 ;  /* 0x0000304801007387 */ /* 0x0005e80000100a00 */
[----:B------:R2:W-:Y:S01]  /*72800*/  STL.64 [R1+0x38], R74 ;  /* 0x0000384a01007387 */ /* 0x0005e20000100a00 */
[----:B-1----:R-:W-:-:S03]  /*72810*/  IMAD.MOV.U32 R81, RZ, RZ, R67 ;  /* 0x000000ffff517224 */ /* 0x002fc600078e0043 */
[----:B------:R-:W2:Y:S01]  /*72820*/  LDL.LU R77, [R1+0x4b4] ;  /* 0x0004b400014d7983 */ /* 0x000ea20000300800 */
[----:B----4-:R-:W-:-:S03]  /*72830*/  IMAD.MOV.U32 R82, RZ, RZ, R66 ;  /* 0x000000ffff527224 */ /* 0x010fc600078e0042 */
[----:B------:R-:W4:Y:S01]  /*72840*/  LDL.LU R78, [R1+0x4b8] ;  /* 0x0004b800014e7983 */ /* 0x000f220000300800 */
[----:B------:R-:W-:-:S03]  /*72850*/  IMAD.MOV.U32 R83, RZ, RZ, R71 ;  /* 0x000000ffff537224 */ /* 0x000fc600078e0047 */
[----:B------:R-:W2:Y:S04]  /*72860*/  LDL.LU R70, [R1+0x397c] ;  /* 0x00397c0001467983 */ /* 0x000ea80000300800 */
[----:B------:R-:W4:Y:S04]  /*72870*/  LDL.LU R80, [R1+0x4c0] ;  /* 0x0004c00001507983 */ /* 0x000f280000300800 */
[----:B------:R-:W4:Y:S04]  /*72880*/  LDL.LU R67, [R1+0x3978] ;  /* 0x0039780001437983 */ /* 0x000f280000300800 */
[----:B------:R-:W4:Y:S04]  /*72890*/  LDL.LU R66, [R1+0x3974] ;  /* 0x0039740001427983 */ /* 0x000f280000300800 */
[----:B------:R-:W4:Y:S01]  /*728a0*/  LDL.LU R71, [R1+0x3970] ;  /* 0x0039700001477983 */ /* 0x000f220000300800 */
[C---:B---3--:R-:W-:Y:S03]  /*728b0*/  HMMA.1688.F32.TF32 R116, R196.reuse, R18, R116 ;  /* 0x00000012c474723c */ /* 0x048fe60000081074 */
        /* <DEDUP_REMOVED lines=18> */
[----:B------:R-:W3:Y:S01]  /*729e0*/  LDL.LU R112, [R1+0x150] ;  /* 0x0001500001707983 */ /* 0x000ee20000300800 */
[----:B------:R-:W-:-:S03]  /*729f0*/  IMAD.MOV.U32 R29, RZ, RZ, R116 ;  /* 0x000000ffff1d7224 */ /* 0x000fc600078e0074 */
[----:B------:R-:W3:Y:S01]  /*72a00*/  LDL.LU R113, [R1+0x154] ;  /* 0x0001540001717983 */ /* 0x000ee20000300800 */
[C---:B------:R-:W-:Y:S01]  /*72a10*/  HMMA.1688.F32.TF32 R208, R120.reuse, R24, R208 ;  /* 0x0000001878d0723c */ /* 0x040fe200000810d0 */
[----:B------:R-:W-:Y:S02]  /*72a20*/  IMAD.MOV.U32 R28, RZ, RZ, R117 ;  /* 0x000000ffff1c7224 */ /* 0x000fe400078e0075 */
[----:B------:R-:W3:Y:S04]  /*72a30*/  LDL.LU R114, [R1+0x158] ;  /* 0x0001580001727983 */ /* 0x000ee80000300800 */
[----:B------:R-:W3:Y:S01]  /*72a40*/  LDL.LU R115, [R1+0x15c] ;  /* 0x00015c0001737983 */ /* 0x000ee20000300800 */
[----:B------:R-:W-:Y:S01]  /*72a50*/  IMAD.MOV.U32 R25, RZ, RZ, R118 ;  /* 0x000000ffff197224 */ /* 0x000fe200078e0076 */
[----:B------:R-:W-:Y:S02]  /*72a60*/  HMMA.1688.F32.TF32 R192, R120, R12, R192 ;  /* 0x0000000c78c0723c */ /* 0x000fe400000810c0 */
[----:B------:R-:W3:Y:S01]  /*72a70*/  LDL.LU R116, [R1+0x160] ;  /* 0x0001600001747983 */ /* 0x000ee20000300800 */
[----:B------:R-:W-:-:S03]  /*72a80*/  IMAD.MOV.U32 R24, RZ, RZ, R119 ;  /* 0x000000ffff187224 */ /* 0x000fc600078e0077 */
[----:B------:R-:W3:Y:S01]  /*72a90*/  LDL.LU R117, [R1+0x164] ;  /* 0x0001640001757983 */ /* 0x000ee20000300800 */
[----:B------:R-:W-:Y:S01]  /*72aa0*/  IMAD.MOV.U32 R13, RZ, RZ, R128 ;  /* 0x000000ffff0d7224 */ /* 0x000fe200078e0080 */
[----:B------:R-:W-:Y:S02]  /*72ab0*/  HMMA.1688.F32.TF32 R188, R120, R8, R188 ;  /* 0x0000000878bc723c */ /* 0x000fe400000810bc */
        /* <DEDUP_REMOVED lines=26> */
[----:B------:R-:W3:Y:S04]  /*72c60*/  LDL.LU R160, [R1] ;  /* 0x0000000001a07983 */ /* 0x000ee80000300800 */
        /* <DEDUP_REMOVED lines=19> */
[----:B------:R-:W-:Y:S01]  /*72da0*/  HMMA.1688.F32.TF32 R200, R120, R16, R200 ;  /* 0x0000001078c8723c */ /* 0x000fe200000810c8 */
[----:B------:R-:W-:Y:S02]  /*72db0*/  IMAD.MOV.U32 R20, RZ, RZ, R125 ;  /* 0x000000ffff147224 */ /* 0x000fe400078e007d */
[----:B------:R-:W3:Y:S04]  /*72dc0*/  LDL.LU R142, [R1+0x1b8] ;  /* 0x0001b800018e7983 */ /* 0x000ee80000300800 */
        /* <DEDUP_REMOVED lines=9> */
[----:B------:R-:W3:Y:S01]  /*72e60*/  LDL.LU R106, [R1+0x138] ;  /* 0x00013800016a7983 */ /* 0x000ee20000300800 */
[----:B--2---:R-:W-:-:S03]  /*72e70*/  IMAD.MOV.U32 R87, RZ, RZ, R70 ;  /* 0x000000ffff577224 */ /* 0x004fc600078e0046 */
[----:B------:R-:W2:Y:S04]  /*72e80*/  LDL.LU R107, [R1+0x13c] ;  /* 0x00013c00016b7983 */ /* 0x000ea80000300800 */
[----:B------:R-:W2:Y:S04]  /*72e90*/  LDL.LU R84, [R1+0x4d0] ;  /* 0x0004d00001547983 */ /* 0x000ea80000300800 */
[----:B------:R-:W2:Y:S01]  /*72ea0*/  LDL.LU R85, [R1+0x4d4] ;  /* 0x0004d40001557983 */ /* 0x000ea20000300800 */
[----:B----4-:R-:W-:-:S03]  /*72eb0*/  IMAD.MOV.U32 R89, RZ, RZ, R66 ;  /* 0x000000ffff597224 */ /* 0x010fc600078e0042 */
[----:B------:R-:W4:Y:S01]  /*72ec0*/  LDL.LU R86, [R1+0x4d8] ;  /* 0x0004d80001567983 */ /* 0x000f220000300800 */
[----:B------:R-:W-:-:S03]  /*72ed0*/  IMAD.MOV.U32 R88, RZ, RZ, R71 ;  /* 0x000000ffff587224 */ /* 0x000fc600078e0047 */
[----:B------:R-:W2:Y:S01]  /*72ee0*/  LDL.LU R70, [R1+0x396c] ;  /* 0x00396c0001467983 */ /* 0x000ea20000300800 */
[----:B------:R-:W-:-:S03]  /*72ef0*/  IMAD.MOV.U32 R90, RZ, RZ, R67 ;  /* 0x000000ffff5a7224 */ /* 0x000fc600078e0043 */
[----:B------:R-:W2:Y:S04]  /*72f00*/  LDL.LU R71, [R1+0x3968] ;  /* 0x0039680001477983 */ /* 0x000ea80000300800 */
        /* <DEDUP_REMOVED lines=15> */
[----:B------:R-:W-:Y:S04]  /*73000*/  LDS R120, [R3+0xc7000] ;  /* 0x0c70000003787984 */ /* 0x000fe80000000800 */
[----:B------:R-:W-:Y:S04]  /*73010*/  LDS R122, [R3+0xc7800] ;  /* 0x0c780000037a7984 */ /* 0x000fe80000000800 */
[----:B------:R-:W-:Y:S04]  /*73020*/  LDS R121, [R252+0xc7000] ;  /* 0x0c700000fc797984 */ /* 0x000fe80000000800 */
[----:B------:R-:W3:Y:S04]  /*73030*/  LDS R123, [R252+0xc7800] ;  /* 0x0c780000fc7b7984 */ /* 0x000ee80000000800 */
[----:B------:R-:W-:Y:S04]  /*73040*/  LDS R68, [R3+0xc8000] ;  /* 0x0c80000003447984 */ /* 0x000fe80000000800 */
[----:B------:R-:W-:Y:S01]  /*73050*/  LDS R69, [R252+0xc8000] ;  /* 0x0c800000fc457984 */ /* 0x000fe20000000800 */
[C---:B---3--:R-:W-:Y:S08]  /*73060*/  HMMA.1688.F32.TF32 R136, R120.reuse, R30, R136 ;  /* 0x0000001e7888723c */ /* 0x048ff00000081088 */
        /* <DEDUP_REMOVED lines=12> */
[C---:B--2---:R-:W-:Y:S08]  /*73130*/  HMMA.1688.F32.TF32 R160, R196.reuse, R70, R160 ;  /* 0x00000046c4a0723c */ /* 0x044ff000000810a0 */
[----:B----4-:R-:W-:Y:S01]  /*73140*/  HMMA.1688.F32.TF32 R164, R196, R66, R164 ;  /* 0x00000042c4a4723c */ /* 0x010fe200000810a4 */
[----:B------:R-:W-:Y:S04]  /*73150*/  LDS R196, [R0+0xc7080] ;  /* 0x0c70800000c47984 */ /* 0x000fe80000000800 */
[----:B------:R-:W-:Y:S04]  /*73160*/  LDS R198, [R0+0xc7880] ;  /* 0x0c78800000c67984 */ /* 0x000fe80000000800 */
[----:B------:R-:W-:Y:S04]  /*73170*/  LDS R197, [R2+0xc7080] ;  /* 0x0c70800002c57984 */ /* 0x000fe80000000800 */
[----:B------:R-:W1:Y:S01]  /*73180*/  LDS R199, [R2+0xc7880] ;  /* 0x0c78800002c77984 */ /* 0x000e620000000800 */
[C---:B------:R-:W-:Y:S09]  /*73190*/  HMMA.1688.F32.TF32 R104, R120.reuse, R58, R104 ;  /* 0x0000003a7868723c */ /* 0x040ff20000081068 */
[----:B------:R-:W-:Y:S04]  /*731a0*/  STL.64 [R1+0x20], R164 ;  /* 0x000020a401007387 */ /* 0x000fe80000100a00 */
[----:B------:R-:W-:Y:S04]  /*731b0*/  STL.64 [R1+0x28], R166 ;  /* 0x000028a601007387 */ /* 0x000fe80000100a00 */
[----:B------:R-:W-:Y:S04]  /*731c0*/  STL.64 [R1+0x10], R160 ;  /* 0x000010a001007387 */ /* 0x000fe80000100a00 */
        /* <DEDUP_REMOVED lines=163> */
[C---:B---3--:R-:W-:Y:S08]  /*73c00*/  HMMA.1688.F32.TF32 R148, R196.reuse, R62, R148 ;  /* 0x0000003ec494723c */ /* 0x048ff00000081094 */
[C---:B----4-:R-:W-:Y:S08]  /*73c10*/  HMMA.1688.F32.TF32 R152, R196.reuse, R58, R152 ;  /* 0x0000003ac498723c */ /* 0x050ff00000081098 */
        /* <DEDUP_REMOVED lines=14> */
[----:B------:R-:W-:Y:S03]  /*73d00*/  HMMA.1688.F32.TF32 R140, R196, R70, R140 ;  /* 0x00000046c48c723c */ /* 0x000fe6000008108c */
[----:B------:R-:W-:Y:S04]  /*73d10*/  LDS R196, [R0+0xc7100] ;  /* 0x0c71000000c47984 */ /* 0x000fe80000000800 */
[----:B------:R-:W-:Y:S04]  /*73d20*/  LDS R198, [R0+0xc7900] ;  /* 0x0c79000000c67984 */ /* 0x000fe80000000800 */
[----:B-1----:R-:W3:Y:S04]  /*73d30*/  LDL.LU.64 R178, [R1+0x3948] ;  /* 0x0039480001b27983 */ /* 0x002ee80000300a00 */
[----:B------:R-:W3:Y:S04]  /*73d40*/  LDL.LU.64 R176, [R1+0x3940] ;  /* 0x0039400001b07983 */ /* 0x000ee80000300a00 */
[----:B------:R-:W-:Y:S04]  /*73d50*/  STL.64 [R1+0x2a0], R172 ;  /* 0x0002a0ac01007387 */ /* 0x000fe80000100a00 */
[----:B------:R1:W-:Y:S04]  /*73d60*/  STL.64 [R1+0x2a8], R174 ;  /* 0x0002a8ae01007387 */ /* 0x0003e80000100a00 */
[----:B------:R-:W-:Y:S04]  /*73d70*/  LDS R197, [R2+0xc7100] ;  /* 0x0c71000002c57984 */ /* 0x000fe80000000800 */
[----:B------:R-:W4:Y:S04]  /*73d80*/  LDS R199, [R2+0xc7900] ;  /* 0x0c79000002c77984 */ /* 0x000f280000000800 */
        /* <DEDUP_REMOVED lines=31> */
[----:B------:R1:W-:Y:S02]  /*73f80*/  STL.64 [R1+0x228], R142 ;  /* 0x0002288e01007387 */ /* 0x0003e40000100a00 */
[C---:B-1----:R-:W-:Y:S08]  /*73f90*/  HMMA.1688.F32.TF32 R140, R120.reuse, R10, R136 ;  /* 0x0000000a788c723c */ /* 0x042ff00000081088 */
        /* <DEDUP_REMOVED lines=43> */
[----:B------:R-:W4:Y:S04]  /*74250*/  LDL.LU R72, [R1+0x2b0] ;  /* 0x0002b00001487983 */ /* 0x000f280000300800 */
[----:B------:R-:W-:Y:S04]  /*74260*/  STL.64 [R1+0x940], R80 ;  /* 0x0009405001007387 */ /* 0x000fe80000100a00 */
[----:B------:R-:W-:Y:S04]  /*74270*/  STL.64 [R1+0x948], R82 ;  /* 0x0009485201007387 */ /* 0x000fe80000100a00 */
[----:B------:R1:W-:Y:S04]  /*74280*/  STL.64 [R1+0x660], R76 ;  /* 0x0006604c01007387 */ /* 0x0003e80000100a00 */
[----:B------:R1:W-:Y:S04]  /*74290*/  STL.64 [R1+0x668], R78 ;  /* 0x0006684e01007387 */ /* 0x0003e80000100a00 */
[----:B------:R-:W4:Y:S04]  /*742a0*/  LDL.LU R73, [R1+0x2b4] ;  /* 0x0002b40001497983 */ /* 0x000f280000300800 */
[----:B------:R-:W4:Y:S04]  /*742b0*/  LDL.LU R74, [R1+0x2b8] ;  /* 0x0002b800014a7983 */ /* 0x000f280000300800 */
[----:B------:R-:W4:Y:S04]  /*742c0*/  LDL.LU R75, [R1+0x2bc] ;  /* 0x0002bc00014b7983 */ /* 0x000f280000300800 */
[----:B-1----:R-:W2:Y:S04]  /*742d0*/  LDL.LU R76, [R1+0x2c0] ;  /* 0x0002c000014c7983 */ /* 0x002ea80000300800 */
        /* <DEDUP_REMOVED lines=55> */
[----:B------:R-:W-:Y:S04]  /*74650*/  LDS R120, [R3+0xc7100] ;  /* 0x0c71000003787984 */ /* 0x000fe80000000800 */
[----:B------:R-:W-:Y:S04]  /*74660*/  LDS R122, [R3+0xc7900] ;  /* 0x0c790000037a7984 */ /* 0x000fe80000000800 */
[----:B------:R-:W-:Y:S04]  /*74670*/  LDS R121, [R252+0xc7100] ;  /* 0x0c710000fc797984 */ /* 0x000fe80000000800 */
[----:B------:R-:W1:Y:S01]  /*74680*/  LDS R123, [R252+0xc7900] ;  /* 0x0c790000fc7b7984 */ /* 0x000e620000000800 */
[C---:B----4-:R-:W-:Y:S08]  /*74690*/  HMMA.1688.F32.TF32 R72, R196.reuse, R66, R72 ;  /* 0x00000042c448723c */ /* 0x050ff00000081048 */
[C---:B--2---:R-:W-:Y:S08]  /*746a0*/  HMMA.1688.F32.TF32 R76, R196.reuse, R62, R76 ;  /* 0x0000003ec44c723c */ /* 0x044ff0000008104c */
[C---:B---3--:R-:W-:Y:S08]  /*746b0*/  HMMA.1688.F32.TF32 R96, R196.reuse, R58, R96 ;  /* 0x0000003ac460723c */ /* 0x048ff00000081060 */
[C---:B------:R-:W-:Y:S08]  /*746c0*/  HMMA.1688.F32.TF32 R80, R196.reuse, R14, R80 ;  /* 0x0000000ec450723c */ /* 0x040ff00000081050 */
[C---:B------:R-:W-:Y:S01]  /*746d0*/  HMMA.1688.F32.TF32 R88, R196.reuse, R10, R84 ;  /* 0x0000000ac458723c */ /* 0x040fe20000081054 */
[----:B------:R-:W2:Y:S11]  /*746e0*/  LDL.LU R84, [R1+0x510] ;  /* 0x0005100001547983 */ /* 0x000eb60000300800 */
[----:B------:R-:W-:Y:S11]  /*746f0*/  @!UPT UIADD3 URZ, URZ, URZ, URZ ;  /* 0x0000003f3f3ff290 */ /* 0x000ff6000fffe03f */
[----:B------:R3:W-:Y:S04]  /*74700*/  STL.64 [R1+0x930], R88 ;  /* 0x0009305801007387 */ /* 0x0007e80000100a00 */
[----:B------:R4:W-:Y:S04]  /*74710*/  STL.64 [R1+0x938], R90 ;  /* 0x0009385a01007387 */ /* 0x0009e80000100a00 */
[----:B------:R1:W-:Y:S04]  /*74720*/  STL.64 [R1+0x920], R80 ;  /* 0x0009205001007387 */ /* 0x0003e80000100a00 */
[----:B------:R1:W-:Y:S04]  /*74730*/  STL.64 [R1+0x928], R82 ;  /* 0x0009285201007387 */ /* 0x0003e80000100a00 */
[----:B------:R-:W2:Y:S01]  /*74740*/  LDL.LU R85, [R1+0x514] ;  /* 0x0005140001557983 */ /* 0x000ea20000300800 */
[C---:B------:R-:W-:Y:S03]  /*74750*/  HMMA.1688.F32.TF32 R128, R196.reuse, R30, R128 ;  /* 0x0000001ec480723c */ /* 0x040fe60000081080 */
[----:B------:R-:W2:Y:S04]  /*74760*/  LDL.LU R86, [R1+0x518] ;  /* 0x0005180001567983 */ /* 0x000ea80000300800 */
[----:B------:R-:W2:Y:S01]  /*74770*/  LDL.LU R87, [R1+0x51c] ;  /* 0x00051c0001577983 */ /* 0x000ea20000300800 */
[C---:B------:R-:W-:Y:S03]  /*74780*/  HMMA.1688.F32.TF32 R132, R196.reuse, R26, R132 ;  /* 0x0000001ac484723c */ /* 0x040fe60000081084 */
[----:B---3--:R-:W3:Y:S04]  /*74790*/  LDL.LU R88, [R1+0x520] ;  /* 0x0005200001587983 */ /* 0x008ee80000300800 */
[----:B------:R-:W3:Y:S04]  /*747a0*/  LDL.LU R89, [R1+0x524] ;  /* 0x0005240001597983 */ /* 0x000ee80000300800 */
[----:B----4-:R-:W3:Y:S04]  /*747b0*/  LDL.LU R90, [R1+0x528] ;  /* 0x00052800015a7983 */ /* 0x010ee80000300800 */
[----:B------:R-:W3:Y:S01]  /*747c0*/  LDL.LU R91, [R1+0x52c] ;  /* 0x00052c00015b7983 */ /* 0x000ee20000300800 */
[C---:B------:R-:W-:Y:S03]  /*747d0*/  HMMA.1688.F32.TF32 R136, R196.reuse, R22, R136 ;  /* 0x00000016c488723c */ /* 0x040fe60000081088 */
[----:B------:R-:W4:Y:S04]  /*747e0*/  LDL.LU R92, [R1+0x530] ;  /* 0x00053000015c7983 */ /* 0x000f280000300800 */
[----:B------:R-:W4:Y:S01]  /*747f0*/  LDL.LU R93, [R1+0x534] ;  /* 0x00053400015d7983 */ /* 0x000f220000300800 */
[C---:B------:R-:W-:Y:S03]  /*74800*/  HMMA.1688.F32.TF32 R116, R196.reuse, R38, R116 ;  /* 0x00000026c474723c */ /* 0x040fe60000081074 */
[----:B------:R-:W4:Y:S04]  /*74810*/  LDL.LU R94, [R1+0x538] ;  /* 0x00053800015e7983 */ /* 0x000f280000300800 */
[----:B------:R-:W4:Y:S01]  /*74820*/  LDL.LU R95, [R1+0x53c] ;  /* 0x00053c00015f7983 */ /* 0x000f220000300800 */
[C---:B------:R-:W-:Y:S03]  /*74830*/  HMMA.1688.F32.TF32 R140, R196.reuse, R18, R140 ;  /* 0x00000012c48c723c */ /* 0x040fe6000008108c */
[----:B-1----:R-:W2:Y:S04]  /*74840*/  LDL.LU R80, [R1+0x500] ;  /* 0x0005000001507983 */ /* 0x002ea80000300800 */
[----:B------:R-:W2:Y:S01]  /*74850*/  LDL.LU R81, [R1+0x504] ;  /* 0x0005040001517983 */ /* 0x000ea20000300800 */
[C---:B------:R-:W-:Y:S03]  /*74860*/  HMMA.1688.F32.TF32 R112, R196.reuse, R42, R112 ;  /* 0x0000002ac470723c */ /* 0x040fe60000081070 */
[----:B------:R-:W2:Y:S04]  /*74870*/  LDL.LU R82, [R1+0x508] ;  /* 0x0005080001527983 */ /* 0x000ea80000300800 */
[----:B------:R-:W2:Y:S01]  /*74880*/  LDL.LU R83, [R1+0x50c] ;  /* 0x00050c0001537983 */ /* 0x000ea20000300800 */
[C---:B------:R-:W-:Y:S07]  /*74890*/  HMMA.1688.F32.TF32 R124, R196.reuse, R34, R124 ;  /* 0x00000022c47c723c */ /* 0x040fee000008107c */
        /* <DEDUP_REMOVED lines=54> */
[----:B------:R-:W2:Y:S01]  /*74c00*/  LDL.LU.64 R72, [R1+0x37f0] ;  /* 0x0037f00001487983 */ /* 0x000ea20000300a00 */
[C---:B----4-:R-:W-:Y:S08]  /*74c10*/  HMMA.1688.F32.TF32 R92, R120.reuse, R14, R92 ;  /* 0x0000000e785c723c */ /* 0x050ff0000008105c */
[C---:B---3--:R-:W-:Y:S08]  /*74c20*/  HMMA.1688.F32.TF32 R88, R120.reuse, R18, R88 ;  /* 0x000000127858723c */ /* 0x048ff00000081058 */
[C---:B--2---:R-:W-:Y:S08]  /*74c30*/  HMMA.1688.F32.TF32 R84, R120.reuse, R22, R84 ;  /* 0x000000167854723c */ /* 0x044ff00000081054 */
[----:B------:R-:W-:Y:S08]  /*74c40*/  HMMA.1688.F32.TF32 R80, R120, R26, R80 ;  /* 0x0000001a7850723c */ /* 0x000ff00000081050 */
[----:B------:R-:W-:Y:S01]  /*74c50*/  HMMA.1688.F32.TF32 R72, R196, R70, R72 ;  /* 0x00000046c448723c */ /* 0x000fe20000081048 */
[----:B------:R-:W-:Y:S04]  /*74c60*/  LDS R196, [R0+0xc7180] ;  /* 0x0c71800000c47984 */ /* 0x000fe80000000800 */
[----:B------:R-:W-:Y:S04]  /*74c70*/  LDS R198, [R0+0xc7980] ;  /* 0x0c79800000c67984 */ /* 0x000fe80000000800 */
[----:B------:R-:W-:Y:S04]  /*74c80*/  LDS R197, [R2+0xc7180] ;  /* 0x0c71800002c57984 */ /* 0x000fe80000000800 */
[----:B------:R-:W1:Y:S10]  /*74c90*/  LDS R199, [R2+0xc7980] ;  /* 0x0c79800002c77984 */ /* 0x000e740000000800 */
[----:B------:R-:W-:Y:S04]  /*74ca0*/  STL.64 [R1+0x650], R72 ;  /* 0x0006504801007387 */ /* 0x000fe80000100a00 */
[----:B------:R2:W-:Y:S02]  /*74cb0*/  STL.64 [R1+0x658], R74 ;  /* 0x0006584a01007387 */ /* 0x0005e40000100a00 */
[C---:B--2---:R-:W-:Y:S02]  /*74cc0*/  HMMA.1688.F32.TF32 R72, R120.reuse, R10, R76 ;  /* 0x0000000a7848723c */ /* 0x044fe4000008104c */
[----:B------:R-:W2:Y:S11]  /*74cd0*/  LDL.LU R76, [R1+0x4f0] ;  /* 0x0004f000014c7983 */ /* 0x000eb60000300800 */
[----:B------:R-:W-:Y:S10]  /*74ce0*/  @!UPT UIADD3 URZ, URZ, URZ, URZ ;  /* 0x0000003f3f3ff290 */ /* 0x000ff4000fffe03f */
[----:B------:R-:W-:Y:S04]  /*74cf0*/  STL.64 [R1+0x640], R72 ;  /* 0x0006404801007387 */ /* 0x000fe80000100a00 */
[----:B------:R-:W-:Y:S04]  /*74d00*/  STL.64 [R1+0x648], R74 ;  /* 0x0006484a01007387 */ /* 0x000fe80000100a00 */
[----:B------:R-:W2:Y:S04]  /*74d10*/  LDL.LU R77, [R1+0x4f4] ;  /* 0x0004f400014d7983 */ /* 0x000ea80000300800 */
[----:B------:R-:W2:Y:S04]  /*74d20*/  LDL.LU R78, [R1+0x4f8] ;  /* 0x0004f800014e7983 */ /* 0x000ea80000300800 */
[----:B------:R-:W2:Y:S04]  /*74d30*/  LDL.LU R79, [R1+0x4fc] ;  /* 0x0004fc00014f7983 */ /* 0x000ea80000300800 */
[----:B------:R-:W-:Y:S04]  /*74d40*/  STL.64 [R1+0x630], R92 ;  /* 0x0006305c01007387 */ /* 0x000fe80000100a00 */
[----:B------:R3:W-:Y:S04]  /*74d50*/  STL.64 [R1+0x638], R94 ;  /* 0x0006385e01007387 */ /* 0x0007e80000100a00 */
[----:B------:R-:W-:Y:S04]  /*74d60*/  LDS R72, [R3+0xc7180] ;  /* 0x0c71800003487984 */ /* 0x000fe80000000800 */
[----:B------:R-:W-:Y:S04]  /*74d70*/  LDS R74, [R3+0xc7980] ;  /* 0x0c798000034a7984 */ /* 0x000fe80000000800 */
[----:B---3--:R-:W3:Y:S04]  /*74d80*/  LDL.LU.64 R94, [R1+0x37e8] ;  /* 0x0037e800015e7983 */ /* 0x008ee80000300a00 */
[----:B------:R-:W3:Y:S04]  /*74d90*/  LDL.LU.64 R92, [R1+0x37e0] ;  /* 0x0037e000015c7983 */ /* 0x000ee80000300a00 */
[----:B------:R-:W-:Y:S04]  /*74da0*/  STL.64 [R1+0x620], R88 ;  /* 0x0006205801007387 */ /* 0x000fe80000100a00 */
[----:B------:R4:W-:Y:S04]  /*74db0*/  STL.64 [R1+0x628], R90 ;  /* 0x0006285a01007387 */ /* 0x0009e80000100a00 */
[----:B------:R-:W-:Y:S04]  /*74dc0*/  LDS R73, [R252+0xc7180] ;  /* 0x0c718000fc497984 */ /* 0x000fe80000000800 */
[----:B------:R-:W1:Y:S04]  /*74dd0*/  LDS R75, [R252+0xc7980] ;  /* 0x0c798000fc4b7984 */ /* 0x000e680000000800 */
[----:B----4-:R-:W4:Y:S04]  /*74de0*/  LDL.LU.64 R90, [R1+0x37d8] ;  /* 0x0037d800015a7983 */ /* 0x010f280000300a00 */
[----:B------:R-:W4:Y:S04]  /*74df0*/  LDL.LU.64 R88, [R1+0x37d0] ;  /* 0x0037d00001587983 */ /* 0x000f280000300a00 */
[----:B------:R-:W-:Y:S04]  /*74e00*/  STL.64 [R1+0x610], R84 ;  /* 0x0006105401007387 */ /* 0x000fe80000100a00 */
[----:B------:R1:W-:Y:S04]  /*74e10*/  STL.64 [R1+0x618], R86 ;  /* 0x0006185601007387 */ /* 0x0003e80000100a00 */
[----:B-1----:R-:W3:Y:S04]  /*74e20*/  LDL.LU.64 R86, [R1+0x37c8] ;  /* 0x0037c80001567983 */ /* 0x002ee80000300a00 */
[----:B------:R-:W3:Y:S04]  /*74e30*/  LDL.LU.64 R84, [R1+0x37c0] ;  /* 0x0037c00001547983 */ /* 0x000ee80000300a00 */
        /* <DEDUP_REMOVED lines=9> */
[C---:B---3--:R-:W-:Y:S08]  /*74ed0*/  HMMA.1688.F32.TF32 R76, R120.reuse, R38, R84 ;  /* 0x00000026784c723c */ /* 0x048ff00000081054 */
[C---:B----4-:R-:W-:Y:S08]  /*74ee0*/  HMMA.1688.F32.TF32 R80, R120.reuse, R34, R80 ;  /* 0x000000227850723c */ /* 0x050ff00000081050 */
[C---:B------:R-:W-:Y:S11]  /*74ef0*/  HMMA.1688.F32.TF32 R84, R120.reuse, R42, R88 ;  /* 0x0000002a7854723c */ /* 0x040ff60000081058 */
[----:B------:R-:W-:Y:S04]  /*74f00*/  @!UPT UIADD3 URZ, URZ, URZ, URZ ;  /* 0x0000003f3f3ff290 */ /* 0x000fe8000fffe03f */
        /* <DEDUP_REMOVED lines=11> */
[C---:B-1----:R-:W-:Y:S06]  /*74fc0*/  HMMA.1688.F32.TF32 R80, R120.reuse, R58, R104 ;  /* 0x0000003a7850723c */ /* 0x042fec0000081068 */
[----:B------:R-:W-:Y:S04]  /*74fd0*/  STL.64 [R1+0x5a0], R76 ;  /* 0x0005a04c01007387 */ /* 0x000fe80000100a00 */
[----:B------:R1:W-:Y:S05]  /*74fe0*/  STL.64 [R1+0x5a8], R78 ;  /* 0x0005a84e01007387 */ /* 0x0003ea0000100a00 */
[----:B------:R-:W-:Y:S04]  /*74ff0*/  STL.64 [R1+0x590], R84 ;  /* 0x0005905401007387 */ /* 0x000fe80000100a00 */
[----:B------:R2:W-:Y:S01]  /*75000*/  STL.64 [R1+0x598], R86 ;  /* 0x0005985601007387 */ /* 0x0005e20000100a00 */
[C---:B-1----:R-:W-:Y:S03]  /*75010*/  HMMA.1688.F32.TF32 R76, R120.reuse, R62, R108 ;  /* 0x0000003e784c723c */ /* 0x042fe6000008106c */
[----:B------:R-:W-:Y:S05]  /*75020*/  STL.64 [R1+0x840], R80 ;  /* 0x0008405001007387 */ /* 0x000fea0000100a00 */
[C---:B--2---:R-:W-:Y:S01]  /*75030*/  HMMA.1688.F32.TF32 R84, R120.reuse, R66, R112 ;  /* 0x000000427854723c */ /* 0x044fe20000081070 */
[----:B------:R1:W-:Y:S07]  /*75040*/  STL.64 [R1+0x848], R82 ;  /* 0x0008485201007387 */ /* 0x0003ee0000100a00 */
[----:B-1----:R-:W-:Y:S07]  /*75050*/  HMMA.1688.F32.TF32 R80, R120, R70, R116 ;  /* 0x000000467850723c */ /* 0x002fee0000081074 */
        /* <DEDUP_REMOVED lines=40> */
[----:B-1----:R-:W-:Y:S08]  /*752e0*/  HMMA.1688.F32.TF32 R76, R196, R58, R172 ;  /* 0x0000003ac44c723c */ /* 0x002ff000000810ac */
[----:B------:R-:W-:Y:S01]  /*752f0*/  HMMA.1688.F32.TF32 R4, R72, R70, R4 ;  /* 0x000000464804723c */ /* 0x000fe20000081004 */
[----:B------:R-:W-:Y:S04]  /*75300*/  STL.64 [R1+0x760], R80 ;  /* 0x0007605001007387 */ /* 0x000fe80000100a00 */
[----:B------:R1:W-:Y:S03]  /*75310*/  STL.64 [R1+0x768], R82 ;  /* 0x0007685201007387 */ /* 0x0003e60000100a00 */
[----:B--2---:R-:W-:Y:S01]  /*75320*/  HMMA.1688.F32.TF32 R84, R196, R62, R176 ;  /* 0x0000003ec454723c */ /* 0x004fe200000810b0 */
[----:B------:R-:W-:Y:S01]  /*75330*/  IMAD.MOV.U32 R90, RZ, RZ, R9 ;  /* 0x000000ffff5a7224 */ /* 0x000fe200078e0009 */
[----:B------:R-:W-:Y:S01]  /*75340*/  LDS R168, [R3+0xc8100] ;  /* 0x0c81000003a87984 */ /* 0x000fe20000000800 */
[----:B------:R-:W-:-:S02]  /*75350*/  IMAD.MOV.U32 R91, RZ, RZ, R8 ;  /* 0x000000ffff5b7224 */ /* 0x000fc400078e0008 */
[----:B------:R-:W-:Y:S01]  /*75360*/  IMAD.MOV.U32 R88, RZ, RZ, R13 ;  /* 0x000000ffff587224 */ /* 0x000fe200078e000d */
[----:B------:R-:W-:Y:S02]  /*75370*/  LDS R170, [R3+0xc8900] ;  /* 0x0c89000003aa7984 */ /* 0x000fe40000000800 */
[----:B-1----:R-:W-:Y:S02]  /*75380*/  HMMA.1688.F32.TF32 R80, R196, R66, R180 ;  /* 0x00000042c450723c */ /* 0x002fe400000810b4 */
[----:B------:R-:W-:Y:S04]  /*75390*/  STL.64 [R1+0x750], R76 ;  /* 0x0007504c01007387 */ /* 0x000fe80000100a00 */
[----:B------:R1:W-:Y:S01]  /*753a0*/  STL.64 [R1+0x758], R78 ;  /* 0x0007584e01007387 */ /* 0x0003e20000100a00 */
[----:B------:R-:W-:-:S03]  /*753b0*/  IMAD.MOV.U32 R89, RZ, RZ, R12 ;  /* 0x000000ffff597224 */ /* 0x000fc600078e000c */
[----:B------:R-:W-:Y:S04]  /*753c0*/  LDS R169, [R252+0xc8100] ;  /* 0x0c810000fca97984 */ /* 0x000fe80000000800 */
[----:B------:R-:W-:Y:S01]  /*753d0*/  LDS R171, [R252+0xc8900] ;  /* 0x0c890000fcab7984 */ /* 0x000fe20000000800 */
[----:B-1----:R-:W-:Y:S03]  /*753e0*/  HMMA.1688.F32.TF32 R76, R196, R70, R184 ;  /* 0x00000046c44c723c */ /* 0x002fe600000810b8 */
        /* <DEDUP_REMOVED lines=8> */
[----:B------:R-:W-:Y:S04]  /*75470*/  STL.64 [R1+0x570], R76 ;  /* 0x0005704c01007387 */ /* 0x000fe80000100a00 */
[----:B------:R1:W-:Y:S08]  /*75480*/  STL.64 [R1+0x578], R78 ;  /* 0x0005784e01007387 */ /* 0x0003f00000100a00 */
[----:B------:R-:W-:Y:S01]  /*75490*/  STL.64 [R1+0x560], R84 ;  /* 0x0005605401007387 */ /* 0x000fe20000100a00 */
[C---:B-1----:R-:W-:Y:S03]  /*754a0*/  HMMA.1688.F32.TF32 R76, R72.reuse, R18, R200 ;  /* 0x00000012484c723c */ /* 0x042fe600000810c8 */
[----:B------:R1:W-:Y:S04]  /*754b0*/  STL.64 [R1+0x568], R86 ;  /* 0x0005685601007387 */ /* 0x0003e80000100a00 */
[----:B------:R-:W-:Y:S04]  /*754c0*/  STL.64 [R1+0x550], R80 ;  /* 0x0005505001007387 */ /* 0x000fe80000100a00 */
[----:B------:R2:W-:Y:S01]  /*754d0*/  STL.64 [R1+0x558], R82 ;  /* 0x0005585201007387 */ /* 0x0005e20000100a00 */
[C---:B-1----:R-:W-:Y:S08]  /*754e0*/  HMMA.1688.F32.TF32 R84, R72.reuse, R22, R204 ;  /* 0x000000164854723c */ /* 0x042ff000000810cc */
        /* <DEDUP_REMOVED lines=12> */
[----:B------:R-:W-:Y:S04]  /*755b0*/  STL.64 [R1+0x4e0], R84 ;  /* 0x0004e05401007387 */ /* 0x000fe80000100a00 */
[----:B------:R-:W-:Y:S04]  /*755c0*/  STL.64 [R1+0x4e8], R86 ;  /* 0x0004e85601007387 */ /* 0x000fe80000100a00 */
[----:B------:R-:W-:Y:S04]  /*755d0*/  STL.64 [R1+0x530], R80 ;  /* 0x0005305001007387 */ /* 0x000fe80000100a00 */
[----:B------:R-:W-:Y:S04]  /*755e0*/  STL.64 [R1+0x538], R82 ;  /* 0x0005385201007387 */ /* 0x000fe80000100a00 */
[----:B------:R-:W2:Y:S01]  /*755f0*/  LDL R65, [R1+0x544] ;  /* 0x0005440001417983 */ /* 0x000ea20000100800 */
[C---:B-1----:R-:W-:Y:S08]  /*75600*/  HMMA.1688.F32.TF32 R76, R72.reuse, R42, R224 ;  /* 0x0000002a484c723c */ /* 0x042ff000000810e0 */
[C---:B------:R-:W-:Y:S08]  /*75610*/  HMMA.1688.F32.TF32 R40, R72.reuse, R46, R228 ;  /* 0x0000002e4828723c */ /* 0x040ff000000810e4 */
[C---:B------:R-:W-:Y:S07]  /*75620*/  HMMA.1688.F32.TF32 R44, R72.reuse, R50, R232 ;  /* 0x00000032482c723c */ /* 0x040fee00000810e8 */
[----:B------:R-:W-:Y:S04]  /*75630*/  STL.64 [R1+0x520], R76 ;  /* 0x0005204c01007387 */ /* 0x000fe80000100a00 */
[----:B------:R-:W-:Y:S04]  /*75640*/  STL.64 [R1+0x528], R78 ;  /* 0x0005284e01007387 */ /* 0x000fe80000100a00 */
[----:B------:R-:W-:Y:S04]  /*75650*/  STL.64 [R1+0x510], R40 ;  /* 0x0005102801007387 */ /* 0x000fe80000100a00 */
[----:B------:R1:W-:Y:S02]  /*75660*/  STL.64 [R1+0x518], R42 ;  /* 0x0005182a01007387 */ /* 0x0003e40000100a00 */
[C---:B-1----:R-:W-:Y:S02]  /*75670*/  HMMA.1688.F32.TF32 R40, R72.reuse, R54, R236 ;  /* 0x000000364828723c */ /* 0x042fe400000810ec */
[----:B------:R-:W-:Y:S04]  /*75680*/  STL.64 [R1+0x500], R44 ;  /* 0x0005002c01007387 */ /* 0x000fe80000100a00 */
[----:B------:R1:W-:Y:S02]  /*75690*/  STL.64 [R1+0x508], R46 ;  /* 0x0005082e01007387 */ /* 0x0003e40000100a00 */
        /* <DEDUP_REMOVED lines=8> */
[----:B------:R-:W-:Y:S05]  /*75720*/  LDS R237, [R2+0xc8180] ;  /* 0x0c81800002ed7984 */ /* 0x000fea0000000800 */
[----:B------:R-:W-:Y:S04]  /*75730*/  STL.64 [R1+0x4f0], R40 ;  /* 0x0004f02801007387 */ /* 0x000fe80000100a00 */
[----:B------:R1:W-:Y:S01]  /*75740*/  STL.64 [R1+0x4f8], R42 ;  /* 0x0004f82a01007387 */ /* 0x0003e20000100a00 */
[----:B------:R-:W-:-:S02]  /*75750*/  IMAD.MOV.U32 R78, RZ, RZ, R25 ;  /* 0x000000ffff4e7224 */ /* 0x000fc400078e0019 */
[----:B------:R-:W-:Y:S01]  /*75760*/  IMAD.MOV.U32 R79, RZ, RZ, R24 ;  /* 0x000000ffff4f7224 */ /* 0x000fe200078e0018 */
[----:B------:R-:W-:Y:S01]  /*75770*/  LDS R239, [R2+0xc8980] ;  /* 0x0c89800002ef7984 */ /* 0x000fe20000000800 */
[----:B-1----:R-:W-:Y:S03]  /*75780*/  HMMA.1688.F32.TF32 R40, R72, R66, R248 ;  /* 0x000000424828723c */ /* 0x002fe600000810f8 */
[----:B------:R-:W-:Y:S04]  /*75790*/  STL.64 [R1+0x4d0], R48 ;  /* 0x0004d03001007387 */ /* 0x000fe80000100a00 */
[----:B------:R-:W-:Y:S04]  /*757a0*/  STL.64 [R1+0x4d8], R50 ;  /* 0x0004d83201007387 */ /* 0x000fe80000100a00 */
[----:B------:R-:W-:Y:S04]  /*757b0*/  STL.64 [R1+0x490], R44 ;  /* 0x0004902c01007387 */ /* 0x000fe80000100a00 */
[----:B------:R-:W-:Y:S01]  /*757c0*/  STL.64 [R1+0x498], R46 ;  /* 0x0004982e01007387 */ /* 0x000fe20000100a00 */
[----:B------:R-:W-:-:S03]  /*757d0*/  IMAD.MOV.U32 R76, RZ, RZ, R29 ;  /* 0x000000ffff4c7224 */ /* 0x000fc600078e001d */
[----:B------:R-:W-:Y:S01]  /*757e0*/  LDS R72, [R0+0xc8000] ;  /* 0x0c80000000487984 */ /* 0x000fe20000000800 */
[----:B------:R-:W-:-:S03]  /*757f0*/  IMAD.MOV.U32 R77, RZ, RZ, R28 ;  /* 0x000000ffff4d7224 */ /* 0x000fc600078e001c */
[----:B------:R-:W-:Y:S04]  /*75800*/  LDS R74, [R0+0xc8800] ;  /* 0x0c880000004a7984 */ /* 0x000fe80000000800 */
[----:B------:R-:W-:Y:S04]  /*75810*/  STL.64 [R1+0x210], R40 ;  /* 0x0002102801007387 */ /* 0x000fe80000100a00 */
[----:B------:R-:W-:Y:S04]  /*75820*/  STL.64 [R1+0x218], R42 ;  /* 0x0002182a01007387 */ /* 0x000fe80000100a00 */
[----:B------:R-:W-:Y:S04]  /*75830*/  STL.64 [R1], R4 ;  /* 0x0000000401007387 */ /* 0x000fe80000100a00 */
[----:B------:R-:W-:Y:S04]  /*75840*/  STL.64 [R1+0x8], R6 ;  /* 0x0000080601007387 */ /* 0x000fe80000100a00 */
[----:B------:R-:W-:Y:S04]  /*75850*/  LDS R73, [R2+0xc8000] ;  /* 0x0c80000002497984 */ /* 0x000fe80000000800 */
[----:B------:R-:W-:Y:S01]  /*75860*/  LDS R75, [R2+0xc8800] ;  /* 0x0c880000024b7984 */ /* 0x000fe20000000800 */
[----:B------:R-:W-:-:S02]  /*75870*/  IMAD.MOV.U32 R86, RZ, RZ, R33 ;  /* 0x000000ffff567224 */ /* 0x000fc400078e0021 */
[----:B------:R-:W-:Y:S02]  /*75880*/  IMAD.MOV.U32 R87, RZ, RZ, R32 ;  /* 0x000000ffff577224 */ /* 0x000fe400078e0020 */
[----:B------:R-:W-:Y:S02]  /*75890*/  IMAD.MOV.U32 R84, RZ, RZ, R37 ;  /* 0x000000ffff547224 */ /* 0x000fe400078e0025 */
[----:B------:R-:W-:Y:S01]  /*758a0*/  IMAD.MOV.U32 R85, RZ, RZ, R36 ;  /* 0x000000ffff557224 */ /* 0x000fe200078e0024 */
[----:B--2---:R-:W1:Y:S04]  /*758b0*/  LDSM.16.M88.4 R4, [R65+0x100] ;  /* 0x000100004104783b */ /* 0x004e680000000200 */
[----:B------:R-:W2:Y:S04]  /*758c0*/  LDSM.16.M88.4 R8, [R65+0x4100] ;  /* 0x004100004108783b */ /* 0x000ea80000000200 */
[----:B------:R-:W3:Y:S04]  /*758d0*/  LDSM.16.M88.4 R12, [R65+0x8100] ;  /* 0x00810000410c783b */ /* 0x000ee80000000200 */
[----:B------:R-:W4:Y:S04]  /*758e0*/  LDSM.16.M88.4 R16, [R65+0xc100] ;  /* 0x00c100004110783b */ /* 0x000f280000000200 */
        /* <DEDUP_REMOVED lines=19> */
[----:B----4-:R-:W-:Y:S04]  /*75a20*/  STL [R1+0x36dc], R18 ;  /* 0x0036dc1201007387 */ /* 0x010fe80000100800 */
[----:B------:R-:W-:Y:S01]  /*75a30*/  STL [R1+0x36d8], R19 ;  /* 0x0036d81301007387 */ /* 0x000fe20000100800 */
[C---:B------:R-:W-:Y:S03]  /*75a40*/  HMMA.1688.F32.TF32 R80, R72.reuse, R8, R80 ;  /* 0x000000084850723c */ /* 0x040fe60000081050 */
        /* <DEDUP_REMOVED lines=14> */
[----:B------:R-:W-:Y:S03]  /*75b30*/  HMMA.1688.F32.TF32 R76, R72, R12, R76 ;  /* 0x0000000c484c723c */ /* 0x000fe6000008104c */
[----:B------:R-:W-:Y:S04]  /*75b40*/  STL [R1+0x371c], R50 ;  /* 0x00371c3201007387 */ /* 0x000fe80000100800 */
[----:B------:R-:W-:Y:S04]  /*75b50*/  STL [R1+0x3718], R51 ;  /* 0x0037183301007387 */ /* 0x000fe80000100800 */
[----:B------:R-:W-:Y:S04]  /*75b60*/  STL [R1+0x3724], R54 ;  /* 0x0037243601007387 */ /* 0x000fe80000100800 */
[----:B------:R-:W-:Y:S04]  /*75b70*/  STL [R1+0x3720], R55 ;  /* 0x0037203701007387 */ /* 0x000fe80000100800 */
[----:B------:R1:W-:Y:S04]  /*75b80*/  STL [R1+0x372c], R58 ;  /* 0x00372c3a01007387 */ /* 0x0003e80000100800 */
[----:B------:R2:W-:Y:S04]  /*75b90*/  STL [R1+0x3728], R59 ;  /* 0x0037283b01007387 */ /* 0x0005e80000100800 */
[----:B------:R-:W-:Y:S04]  /*75ba0*/  STL [R1+0x3734], R62 ;  /* 0x0037343e01007387 */ /* 0x000fe80000100800 */
[----:B------:R-:W-:Y:S01]  /*75bb0*/  STL [R1+0x3730], R63 ;  /* 0x0037303f01007387 */ /* 0x000fe20000100800 */
[----:B-1----:R-:W-:-:S03]  /*75bc0*/  IMAD.MOV.U32 R58, RZ, RZ, R80 ;  /* 0x000000ffff3a7224 */ /* 0x002fc600078e0050 */
[----:B------:R-:W-:Y:S01]  /*75bd0*/  STL [R1+0x373c], R66 ;  /* 0x00373c4201007387 */ /* 0x000fe20000100800 */
[----:B--2---:R-:W-:-:S03]  /*75be0*/  IMAD.MOV.U32 R59, RZ, RZ, R81 ;  /* 0x000000ffff3b7224 */ /* 0x004fc600078e0051 */
[----:B------:R-:W-:Y:S01]  /*75bf0*/  STL [R1+0x3738], R67 ;  /* 0x0037384301007387 */ /* 0x000fe20000100800 */
[----:B------:R-:W-:-:S03]  /*75c00*/  IMAD.MOV.U32 R54, RZ, RZ, R82 ;  /* 0x000000ffff367224 */ /* 0x000fc600078e0052 */
[----:B------:R1:W-:Y:S01]  /*75c10*/  STL.64 [R1+0x100], R88 ;  /* 0x0001005801007387 */ /* 0x0003e20000100a00 */
[----:B------:R-:W-:-:S03]  /*75c20*/  IMAD.MOV.U32 R55, RZ, RZ, R83 ;  /* 0x000000ffff377224 */ /* 0x000fc600078e0053 */
[----:B------:R2:W-:Y:S04]  /*75c30*/  STL.64 [R1+0x108], R90 ;  /* 0x0001085a01007387 */ /* 0x0005e80000100a00 */
[----:B------:R-:W3:Y:S04]  /*75c40*/  LDL.LU R80, [R1+0xc0] ;  /* 0x0000c00001507983 */ /* 0x000ee80000300800 */
[----:B------:R-:W3:Y:S04]  /*75c50*/  LDL.LU R81, [R1+0xc4] ;  /* 0x0000c40001517983 */ /* 0x000ee80000300800 */
[----:B------:R-:W3:Y:S04]  /*75c60*/  LDL.LU R82, [R1+0xc8] ;  /* 0x0000c80001527983 */ /* 0x000ee80000300800 */
[----:B------:R-:W3:Y:S01]  /*75c70*/  LDL.LU R83, [R1+0xcc] ;  /* 0x0000cc0001537983 */ /* 0x000ee20000300800 */
[----:B------:R-:W-:-:S03]  /*75c80*/  IMAD.MOV.U32 R42, RZ, RZ, R76 ;  /* 0x000000ffff2a7224 */ /* 0x000fc600078e004c */
[----:B------:R-:W-:Y:S01]  /*75c90*/  STL [R1+0x374c], R55 ;  /* 0x00374c3701007387 */ /* 0x000fe20000100800 */
[----:B------:R-:W-:-:S03]  /*75ca0*/  IMAD.MOV.U32 R43, RZ, RZ, R77 ;  /* 0x000000ffff2b7224 */ /* 0x000fc600078e004d */
[----:B------:R-:W-:Y:S01]  /*75cb0*/  STL [R1+0x3748], R54 ;  /* 0x0037483601007387 */ /* 0x000fe20000100800 */
[----:B------:R-:W-:-:S03]  /*75cc0*/  IMAD.MOV.U32 R38, RZ, RZ, R78 ;  /* 0x000000ffff267224 */ /* 0x000fc600078e004e */
[----:B------:R-:W-:Y:S01]  /*75cd0*/  STL [R1+0x3744], R59 ;  /* 0x0037443b01007387 */ /* 0x000fe20000100800 */
[----:B------:R-:W-:-:S03]  /*75ce0*/  IMAD.MOV.U32 R39, RZ, RZ, R79 ;  /* 0x000000ffff277224 */ /* 0x000fc600078e004f */
[----:B------:R4:W-:Y:S04]  /*75cf0*/  STL [R1+0x3740], R58 ;  /* 0x0037403a01007387 */ /* 0x0009e80000100800 */
[----:B------:R-:W4:Y:S04]  /*75d00*/  LDL.LU R76, [R1+0xb0] ;  /* 0x0000b000014c7983 */ /* 0x000f280000300800 */
[----:B------:R-:W4:Y:S04]  /*75d10*/  LDL.LU R77, [R1+0xb4] ;  /* 0x0000b400014d7983 */ /* 0x000f280000300800 */
[----:B------:R-:W4:Y:S04]  /*75d20*/  LDL.LU R78, [R1+0xb8] ;  /* 0x0000b800014e7983 */ /* 0x000f280000300800 */
[----:B------:R-:W4:Y:S01]  /*75d30*/  LDL.LU R79, [R1+0xbc] ;  /* 0x0000bc00014f7983 */ /* 0x000f220000300800 */
[----:B------:R-:W-:Y:S03]  /*75d40*/  HMMA.1688.F32.TF32 R84, R72, R16, R84 ;  /* 0x000000104854723c */ /* 0x000fe60000081054 */
[----:B------:R1:W-:Y:S04]  /*75d50*/  STL [R1+0x375c], R39 ;  /* 0x00375c2701007387 */ /* 0x0003e80000100800 */
[----:B------:R1:W-:Y:S04]  /*75d60*/  STL [R1+0x3758], R38 ;  /* 0x0037582601007387 */ /* 0x0003e80000100800 */
[----:B------:R1:W-:Y:S04]  /*75d70*/  STL [R1+0x3754], R43 ;  /* 0x0037542b01007387 */ /* 0x0003e80000100800 */
[----:B------:R1:W-:Y:S04]  /*75d80*/  STL [R1+0x3750], R42 ;  /* 0x0037502a01007387 */ /* 0x0003e80000100800 */
[----:B------:R-:W4:Y:S04]  /*75d90*/  LDL.LU R92, [R1+0xa0] ;  /* 0x0000a000015c7983 */ /* 0x000f280000300800 */
[----:B------:R-:W4:Y:S01]  /*75da0*/  LDL.LU R93, [R1+0xa4] ;  /* 0x0000a400015d7983 */ /* 0x000f220000300800 */
[----:B------:R-:W-:-:S02]  /*75db0*/  IMAD.MOV.U32 R31, RZ, RZ, R87 ;  /* 0x000000ffff1f7224 */ /* 0x000fc400078e0057 */
[----:B------:R-:W-:Y:S01]  /*75dc0*/  IMAD.MOV.U32 R30, RZ, RZ, R86 ;  /* 0x000000ffff1e7224 */ /* 0x000fe200078e0056 */
[----:B------:R-:W4:Y:S01]  /*75dd0*/  LDL.LU R94, [R1+0xa8] ;  /* 0x0000a800015e7983 */ /* 0x000f220000300800 */
[----:B------:R-:W-:Y:S02]  /*75de0*/  IMAD.MOV.U32 R35, RZ, RZ, R85 ;  /* 0x000000ffff237224 */ /* 0x000fe400078e0055 */
[----:B------:R-:W-:Y:S01]  /*75df0*/  IMAD.MOV.U32 R34, RZ, RZ, R84 ;  /* 0x000000ffff227224 */ /* 0x000fe200078e0054 */
[----:B------:R-:W4:Y:S04]  /*75e00*/  LDL.LU R95, [R1+0xac] ;  /* 0x0000ac00015f7983 */ /* 0x000f280000300800 */
[----:B------:R1:W-:Y:S04]  /*75e10*/  STL [R1+0x376c], R31 ;  /* 0x00376c1f01007387 */ /* 0x0003e80000100800 */
[----:B------:R1:W-:Y:S04]  /*75e20*/  STL [R1+0x3768], R30 ;  /* 0x0037681e01007387 */ /* 0x0003e80000100800 */
[----:B------:R2:W-:Y:S04]  /*75e30*/  STL [R1+0x3764], R35 ;  /* 0x0037642301007387 */ /* 0x0005e80000100800 */
[----:B------:R2:W-:Y:S04]  /*75e40*/  STL [R1+0x3760], R34 ;  /* 0x0037602201007387 */ /* 0x0005e80000100800 */
[----:B-1----:R-:W4:Y:S04]  /*75e50*/  LDL.LU R88, [R1+0x90] ;  /* 0x0000900001587983 */ /* 0x002f280000300800 */
[----:B------:R-:W4:Y:S04]  /*75e60*/  LDL.LU R89, [R1+0x94] ;  /* 0x0000940001597983 */ /* 0x000f280000300800 */
[----:B--2---:R-:W2:Y:S04]  /*75e70*/  LDL.LU R90, [R1+0x98] ;  /* 0x00009800015a7983 */ /* 0x004ea80000300800 */
[----:B------:R-:W2:Y:S01]  /*75e80*/  LDL.LU R91, [R1+0x9c] ;  /* 0x00009c00015b7983 */ /* 0x000ea20000300800 */
[C---:B---3--:R-:W-:Y:S11]  /*75e90*/  HMMA.1688.F32.TF32 R80, R72.reuse, R20, R80 ;  /* 0x000000144850723c */ /* 0x048ff60000081050 */
[----:B------:R-:W-:Y:S11]  /*75ea0*/  @!UPT UIADD3 URZ, URZ, URZ, URZ ;  /* 0x0000003f3f3ff290 */ /* 0x000ff6000fffe03f */
[----:B------:R-:W-:Y:S02]  /*75eb0*/  @!UPT UIADD3 URZ, URZ, URZ, URZ ;  /* 0x0000003f3f3ff290 */ /* 0x000fe4000fffe03f */
[----:B------:R-:W-:Y:S01]  /*75ec0*/  IMAD.MOV.U32 R47, RZ, RZ, R83 ;  /* 0x000000ffff2f7224 */ /* 0x000fe200078e0053 */
[----:B----4-:R-:W-:Y:S01]  /*75ed0*/  HMMA.1688.F32.TF32 R76, R72, R24, R76 ;  /* 0x00000018484c723c */ /* 0x010fe2000008104c */
[----:B------:R-:W-:Y:S02]  /*75ee0*/  IMAD.MOV.U32 R46, RZ, RZ, R82 ;  /* 0x000000ffff2e7224 */ /* 0x000fe400078e0052 */
[----:B------:R-:W-:Y:S02]  /*75ef0*/  IMAD.MOV.U32 R51, RZ, RZ, R81 ;  /* 0x000000ffff337224 */ /* 0x000fe400078e0051 */
[----:B------:R-:W-:Y:S01]  /*75f00*/  IMAD.MOV.U32 R50, RZ, RZ, R80 ;  /* 0x000000ffff327224 */ /* 0x000fe200078e0050 */
[----:B------:R-:W-:Y:S04]  /*75f10*/  STL [R1+0x377c], R47 ;  /* 0x00377c2f01007387 */ /* 0x000fe80000100800 */
[----:B------:R-:W-:Y:S04]  /*75f20*/  STL [R1+0x3778], R46 ;  /* 0x0037782e01007387 */ /* 0x000fe80000100800 */
[----:B------:R-:W-:Y:S04]  /*75f30*/  STL [R1+0x3774], R51 ;  /* 0x0037743301007387 */ /* 0x000fe80000100800 */
[----:B------:R-:W-:Y:S04]  /*75f40*/  STL [R1+0x3770], R50 ;  /* 0x0037703201007387 */ /* 0x000fe80000100800 */
[----:B------:R-:W3:Y:S04]  /*75f50*/  LDL.LU R84, [R1+0x80] ;  /* 0x0000800001547983 */ /* 0x000ee80000300800 */
[----:B------:R-:W3:Y:S04]  /*75f60*/  LDL.LU R85, [R1+0x84] ;  /* 0x0000840001557983 */ /* 0x000ee80000300800 */
[----:B------:R-:W3:Y:S04]  /*75f70*/  LDL.LU R86, [R1+0x88] ;  /* 0x0000880001567983 */ /* 0x000ee80000300800 */
[----:B------:R-:W3:Y:S01]  /*75f80*/  LDL.LU R87, [R1+0x8c] ;  /* 0x00008c0001577983 */ /* 0x000ee20000300800 */
[----:B------:R-:W-:-:S03]  /*75f90*/  IMAD.MOV.U32 R66, RZ, RZ, R76 ;  /* 0x000000ffff427224 */ /* 0x000fc600078e004c */
        /* <DEDUP_REMOVED lines=11> */
[C---:B------:R-:W-:Y:S08]  /*76050*/  HMMA.1688.F32.TF32 R92, R72.reuse, R28, R92 ;  /* 0x0000001c485c723c */ /* 0x040ff0000008105c */
[----:B--2---:R-:W-:Y:S01]  /*76060*/  HMMA.1688.F32.TF32 R88, R72, R32, R88 ;  /* 0x000000204858723c */ /* 0x004fe20000081058 */
[----:B------:R-:W-:Y:S04]  /*76070*/  STL [R1+0x378c], R63 ;  /* 0x00378c3f01007387 */ /* 0x000fe80000100800 */
[----:B------:R-:W-:Y:S04]  /*76080*/  STL [R1+0x3788], R62 ;  /* 0x0037883e01007387 */ /* 0x000fe80000100800 */
[----:B------:R-:W-:Y:S07]  /*76090*/  STL [R1+0x3784], R67 ;  /* 0x0037844301007387 */ /* 0x000fee0000100800 */
[----:B------:R-:W-:-:S02]  /*760a0*/  IMAD.MOV.U32 R23, RZ, RZ, R95 ;  /* 0x000000ffff177224 */ /* 0x000fc400078e005f */
[----:B------:R-:W-:Y:S02]  /*760b0*/  IMAD.MOV.U32 R22, RZ, RZ, R94 ;  /* 0x000000ffff167224 */ /* 0x000fe400078e005e */
[----:B------:R-:W-:Y:S01]  /*760c0*/  IMAD.MOV.U32 R27, RZ, RZ, R93 ;  /* 0x000000ffff1b7224 */ /* 0x000fe200078e005d */
[----:B------:R-:W-:Y:S01]  /*760d0*/  STL [R1+0x3780], R66 ;  /* 0x0037804201007387 */ /* 0x000fe20000100800 */
[----:B------:R-:W-:Y:S02]  /*760e0*/  IMAD.MOV.U32 R26, RZ, RZ, R92 ;  /* 0x000000ffff1a7224 */ /* 0x000fe400078e005c */
        /* <DEDUP_REMOVED lines=8> */
[----:B------:R1:W-:Y:S04]  /*76170*/  STL [R1+0x37ac], R58 ;  /* 0x0037ac3a01007387 */ /* 0x0003e80000100800 */
[----:B------:R2:W-:Y:S04]  /*76180*/  STL [R1+0x37a8], R59 ;  /* 0x0037a83b01007387 */ /* 0x0005e80000100800 */
[----:B------:R1:W-:Y:S04]  /*76190*/  STL [R1+0x37a4], R54 ;  /* 0x0037a43601007387 */ /* 0x0003e80000100800 */
[----:B------:R1:W-:Y:S01]  /*761a0*/  STL [R1+0x37a0], R55 ;  /* 0x0037a03701007387 */ /* 0x0003e20000100800 */
[C---:B---3--:R-:W-:Y:S08]  /*761b0*/  HMMA.1688.F32.TF32 R84, R72.reuse, R36, R84 ;  /* 0x000000244854723c */ /* 0x048ff00000081054 */
[----:B----4-:R-:W-:Y:S11]  /*761c0*/  HMMA.1688.F32.TF32 R76, R72, R44, R76 ;  /* 0x0000002c484c723c */ /* 0x010ff6000008104c */
[----:B------:R-:W-:Y:S05]  /*761d0*/  @!UPT UIADD3 URZ, URZ, URZ, URZ ;  /* 0x0000003f3f3ff290 */ /* 0x000fea000fffe03f */
        /* <DEDUP_REMOVED lines=52> */
[----:B------:R-:W4:Y:S09]  /*76520*/  LDL.LU R99, [R1+0x1ec] ;  /* 0x0001ec0001637983 */ /* 0x000f320000300800 */
[----:B------:R-:W-:-:S02]  /*76530*/  IMAD.MOV.U32 R31, RZ, RZ, R80 ;  /* 0x000000ffff1f7224 */ /* 0x000fc400078e0050 */
[----:B------:R-:W-:Y:S01]  /*76540*/  IMAD.MOV.U32 R30, RZ, RZ, R81 ;  /* 0x000000ffff1e7224 */ /* 0x000fe200078e0051 */
[----:B------:R-:W4:Y:S01]  /*76550*/  LDL.LU R80, [R1+0x1a0] ;  /* 0x0001a00001507983 */ /* 0x000f220000300800 */
[----:B------:R-:W-:Y:S02]  /*76560*/  IMAD.MOV.U32 R35, RZ, RZ, R82 ;  /* 0x000000ffff237224 */ /* 0x000fe400078e0052 */
[----:B------:R-:W-:Y:S01]  /*76570*/  IMAD.MOV.U32 R34, RZ, RZ, R83 ;  /* 0x000000ffff227224 */ /* 0x000fe200078e0053 */
[----:B------:R-:W4:Y:S04]  /*76580*/  LDL.LU R81, [R1+0x1a4] ;  /* 0x0001a40001517983 */ /* 0x000f280000300800 */
[----:B------:R-:W4:Y:S04]  /*76590*/  LDL.LU R82, [R1+0x1a8] ;  /* 0x0001a80001527983 */ /* 0x000f280000300800 */
[----:B------:R-:W4:Y:S01]  /*765a0*/  LDL.LU R83, [R1+0x1ac] ;  /* 0x0001ac0001537983 */ /* 0x000f220000300800 */
[C---:B--2---:R-:W-:Y:S08]  /*765b0*/  HMMA.1688.F32.TF32 R120, R72.reuse, R48, R120 ;  /* 0x000000304878723c */ /* 0x044ff00000081078 */
[C---:B---3--:R-:W-:Y:S08]  /*765c0*/  HMMA.1688.F32.TF32 R116, R72.reuse, R52, R116 ;  /* 0x000000344874723c */ /* 0x048ff00000081074 */
[C---:B----4-:R-:W-:Y:S08]  /*765d0*/  HMMA.1688.F32.TF32 R112, R72.reuse, R56, R112 ;  /* 0x000000384870723c */ /* 0x050ff00000081070 */
[C---:B------:R-:W-:Y:S08]  /*765e0*/  HMMA.1688.F32.TF32 R108, R72.reuse, R60, R108 ;  /* 0x0000003c486c723c */ /* 0x040ff0000008106c */
[----:B------:R-:W-:Y:S11]  /*765f0*/  HMMA.1688.F32.TF32 R72, R72, R64, R104 ;  /* 0x000000404848723c */ /* 0x000ff60000081068 */
[----:B------:R-:W-:Y:S11]  /*76600*/  @!UPT UIADD3 URZ, URZ, URZ, URZ ;  /* 0x0000003f3f3ff290 */ /* 0x000ff6000fffe03f */
[----:B------:R-:W-:Y:S02]  /*76610*/  @!UPT UIADD3 URZ, URZ, URZ, URZ ;  /* 0x0000003f3f3ff290 */ /* 0x000fe4000fffe03f */
[----:B-1----:R-:W-:Y:S02]  /*76620*/  IMAD.MOV.U32 R58, RZ, RZ, R72 ;  /* 0x000000ffff3a7224 */ /* 0x002fe400078e0048 */
[----:B------:R-:W-:Y:S02]  /*76630*/  IMAD.MOV.U32 R59, RZ, RZ, R73 ;  /* 0x000000ffff3b7224 */ /* 0x000fe400078e0049 */
[----:B------:R-:W-:Y:S02]  /*76640*/  IMAD.MOV.U32 R54, RZ, RZ, R74 ;  /* 0x000000ffff367224 */ /* 0x000fe400078e004a */
[----:B------:R-:W-:Y:S02]  /*76650*/  IMAD.MOV.U32 R55, RZ, RZ, R75 ;  /* 0x000000ffff377224 */ /* 0x000fe400078e004b */
[C---:B------:R-:W-:Y:S08]  /*76660*/  HMMA.1688.F32.TF32 R72, R68.reuse, R4, R100 ;  /* 0x000000044448723c */ /* 0x040ff00000081064 */
[C---:B------:R-:W-:Y:S08]  /*76670*/  HMMA.1688.F32.TF32 R96, R68.reuse, R8, R96 ;  /* 0x000000084460723c */ /* 0x040ff00000081060 */
        /* <DEDUP_REMOVED lines=12> */
[----:B-1----:R-:W-:Y:S02]  /*76740*/  HMMA.1688.F32.TF32 R72, R68, R28, R76 ;  /* 0x0000001c4448723c */ /* 0x002fe4000008104c */
        /* <DEDUP_REMOVED lines=116> */
[C---:B----4-:R-:W-:Y:S11]  /*76e90*/  HMMA.1688.F32.TF32 R72, R68.reuse, R40, R156 ;  /* 0x000000284448723c */ /* 0x050ff6000008109c */
[----:B------:R-:W-:Y:S04]  /*76ea0*/  @!UPT UIADD3 URZ, URZ, URZ, URZ ;  /* 0x0000003f3f3ff290 */ /* 0x000fe8000fffe03f */
[----:B------:R-:W-:Y:S04]  /*76eb0*/  STL.64 [R1+0x190], R164 ;  /* 0x000190a401007387 */ /* 0x000fe80000100a00 */
[----:B------:R-:W-:Y:S04]  /*76ec0*/  STL.64 [R1+0x198], R166 ;  /* 0x000198a601007387 */ /* 0x000fe80000100a00 */
[----:B------:R-:W-:Y:S04]  /*76ed0*/  STL.64 [R1+0x180], R160 ;  /* 0x000180a001007387 */ /* 0x000fe80000100a00 */
[----:B------:R-:W-:Y:S04]  /*76ee0*/  STL.64 [R1+0x188], R162 ;  /* 0x000188a201007387 */ /* 0x000fe80000100a00 */
[----:B------:R-:W-:Y:S04]  /*76ef0*/  STL.64 [R1+0x170], R72 ;  /* 0x0001704801007387 */ /* 0x000fe80000100a00 */
[----:B------:R-:W-:Y:S04]  /*76f00*/  STL.64 [R1+0x178], R74 ;  /* 0x0001784a01007387 */ /* 0x000fe80000100a00 */
[----:B------:R-:W-:Y:S04]  /*76f10*/  LDS R72, [R0+0xc8080] ;  /* 0x0c80800000487984 */ /* 0x000fe80000000800 */
[----:B------:R-:W-:Y:S04]  /*76f20*/  LDS R74, [R0+0xc8880] ;  /* 0x0c888000004a7984 */ /* 0x000fe80000000800 */
[----:B------:R-:W-:Y:S04]  /*76f30*/  LDS R73, [R2+0xc8080] ;  /* 0x0c80800002497984 */ /* 0x000fe80000000800 */
[----:B------:R-:W1:Y:S01]  /*76f40*/  LDS R75, [R2+0xc8880] ;  /* 0x0c888000024b7984 */ /* 0x000e620000000800 */
[C---:B------:R-:W-:Y:S08]  /*76f50*/  HMMA.1688.F32.TF32 R152, R68.reuse, R44, R152 ;  /* 0x0000002c4498723c */ /* 0x040ff00000081098 */
[C---:B------:R-:W-:Y:S08]  /*76f60*/  HMMA.1688.F32.TF32 R148, R68.reuse, R48, R148 ;  /* 0x000000304494723c */ /* 0x040ff00000081094 */
[C---:B------:R-:W-:Y:S08]  /*76f70*/  HMMA.1688.F32.TF32 R144, R68.reuse, R52, R144 ;  /* 0x000000344490723c */ /* 0x040ff00000081090 */
[C---:B------:R-:W-:Y:S08]  /*76f80*/  HMMA.1688.F32.TF32 R140, R68.reuse, R56, R140 ;  /* 0x00000038448c723c */ /* 0x040ff0000008108c */
[C---:B------:R-:W-:Y:S08]  /*76f90*/  HMMA.1688.F32.TF32 R136, R68.reuse, R60, R136 ;  /* 0x0000003c4488723c */ /* 0x040ff00000081088 */
[----:B------:R-:W-:Y:S08]  /*76fa0*/  HMMA.1688.F32.TF32 R132, R68, R64, R132 ;  /* 0x000000404484723c */ /* 0x000ff00000081084 */
[C---:B-1----:R-:W-:Y:S08]  /*76fb0*/  HMMA.1688.F32.TF32 R128, R72.reuse, R4, R128 ;  /* 0x000000044880723c */ /* 0x042ff00000081080 */
        /* <DEDUP_REMOVED lines=49> */
[----:B-1----:R-:W3:Y:S04]  /*772d0*/  LDL.LU R88, [R1+0x660] ;  /* 0x0006600001587983 */ /* 0x002ee80000300800 */
[----:B------:R1:W-:Y:S04]  /*772e0*/  STL.64 [R1+0x250], R80 ;  /* 0x0002505001007387 */ /* 0x0003e80000100a00 */
[----:B------:R4:W-:Y:S04]  /*772f0*/  STL.64 [R1+0x258], R82 ;  /* 0x0002585201007387 */ /* 0x0009e80000100a00 */
        /* <DEDUP_REMOVED lines=75> */
[----:B----4-:R-:W4:Y:S04]  /*777b0*/  LDL.LU R82, [R1+0x928] ;  /* 0x0009280001527983 */ /* 0x010f280000300800 */
        /* <DEDUP_REMOVED lines=9> */
[----:B------:R-:W-:Y:S04]  /*77850*/  LDS R68, [R3+0xc8080] ;  /* 0x0c80800003447984 */ /* 0x000fe80000000800 */
[----:B------:R-:W-:Y:S04]  /*77860*/  LDS R70, [R3+0xc8880] ;  /* 0x0c88800003467984 */ /* 0x000fe80000000800 */
[----:B------:R-:W-:Y:S04]  /*77870*/  LDS R69, [R252+0xc8080] ;  /* 0x0c808000fc457984 */ /* 0x000fe80000000800 */
[----:B------:R-:W2:Y:S02]  /*77880*/  LDS R71, [R252+0xc8880] ;  /* 0x0c888000fc477984 */ /* 0x000ea40000000800 */
[C---:B--2---:R-:W-:Y:S08]  /*77890*/  HMMA.1688.F32.TF32 R120, R68.reuse, R32, R120 ;  /* 0x000000204478723c */ /* 0x044ff00000081078 */
[C---:B---3--:R-:W-:Y:S08]  /*778a0*/  HMMA.1688.F32.TF32 R124, R68.reuse, R28, R124 ;  /* 0x0000001c447c723c */ /* 0x048ff0000008107c */
[C---:B------:R-:W-:Y:S08]  /*778b0*/  HMMA.1688.F32.TF32 R136, R68.reuse, R16, R136 ;  /* 0x000000104488723c */ /* 0x040ff00000081088 */
[----:B------:R-:W-:Y:S08]  /*778c0*/  HMMA.1688.F32.TF32 R144, R68, R8, R144 ;  /* 0x000000084490723c */ /* 0x000ff00000081090 */
[C---:B------:R-:W-:Y:S08]  /*778d0*/  HMMA.1688.F32.TF32 R156, R72.reuse, R60, R156 ;  /* 0x0000003c489c723c */ /* 0x040ff0000008109c */
[----:B------:R-:W-:Y:S08]  /*778e0*/  HMMA.1688.F32.TF32 R72, R72, R64, R152 ;  /* 0x000000404848723c */ /* 0x000ff00000081098 */
[C---:B------:R-:W-:Y:S07]  /*778f0*/  HMMA.1688.F32.TF32 R148, R68.reuse, R4, R148 ;  /* 0x000000044494723c */ /* 0x040fee0000081094 */
[----:B------:R-:W-:Y:S04]  /*77900*/  STL.64 [R1+0x230], R156 ;  /* 0x0002309c01007387 */ /* 0x000fe80000100a00 */
[----:B------:R-:W-:Y:S04]  /*77910*/  STL.64 [R1+0x238], R158 ;  /* 0x0002389e01007387 */ /* 0x000fe80000100a00 */
[----:B------:R-:W-:Y:S04]  /*77920*/  STL.64 [R1+0x220], R72 ;  /* 0x0002204801007387 */ /* 0x000fe80000100a00 */
[----:B------:R1:W-:Y:S02]  /*77930*/  STL.64 [R1+0x228], R74 ;  /* 0x0002284a01007387 */ /* 0x0003e40000100a00 */
[C---:B-1----:R-:W-:Y:S02]  /*77940*/  HMMA.1688.F32.TF32 R72, R68.reuse, R12, R140 ;  /* 0x0000000c4448723c */ /* 0x042fe4000008108c */
[----:B------:R-:W-:Y:S04]  /*77950*/  STL.64 [R1+0x420], R148 ;  /* 0x0004209401007387 */ /* 0x000fe80000100a00 */
[----:B------:R-:W-:Y:S04]  /*77960*/  STL.64 [R1+0x428], R150 ;  /* 0x0004289601007387 */ /* 0x000fe80000100a00 */
[----:B------:R-:W-:Y:S01]  /*77970*/  STL.64 [R1+0x410], R144 ;  /* 0x0004109001007387 */ /* 0x000fe20000100a00 */
[C---:B------:R-:W-:Y:S03]  /*77980*/  HMMA.1688.F32.TF32 R132, R68.reuse, R20, R132 ;  /* 0x000000144484723c */ /* 0x040fe60000081084 */
        /* <DEDUP_REMOVED lines=20> */
[----:B------:R-:W-:Y:S04]  /*77ad0*/  LDS R104, [R0+0xc8100] ;  /* 0x0c81000000687984 */ /* 0x000fe80000000800 */
[----:B------:R-:W-:Y:S04]  /*77ae0*/  LDS R106, [R0+0xc8900] ;  /* 0x0c890000006a7984 */ /* 0x000fe80000000800 */
[----:B------:R-:W-:Y:S04]  /*77af0*/  LDS R105, [R2+0xc8100] ;  /* 0x0c81000002697984 */ /* 0x000fe80000000800 */
[----:B------:R-:W4:Y:S01]  /*77b00*/  LDS R107, [R2+0xc8900] ;  /* 0x0c890000026b7984 */ /* 0x000f220000000800 */
[C---:B------:R-:W-:Y:S03]  /*77b10*/  HMMA.1688.F32.TF32 R100, R68.reuse, R52, R100 ;  /* 0x000000344464723c */ /* 0x040fe60000081064 */
[----:B------:R-:W-:Y:S04]  /*77b20*/  STL.64 [R1+0x390], R112 ;  /* 0x0003907001007387 */ /* 0x000fe80000100a00 */
[----:B------:R-:W-:Y:S01]  /*77b30*/  STL.64 [R1+0x398], R114 ;  /* 0x0003987201007387 */ /* 0x000fe20000100a00 */
[C---:B------:R-:W-:Y:S03]  /*77b40*/  HMMA.1688.F32.TF32 R96, R68.reuse, R56, R96 ;  /* 0x000000384460723c */ /* 0x040fe60000081060 */
[----:B------:R-:W-:Y:S04]  /*77b50*/  STL.64 [R1+0x380], R108 ;  /* 0x0003806c01007387 */ /* 0x000fe80000100a00 */
[----:B------:R-:W-:Y:S04]  /*77b60*/  STL.64 [R1+0x388], R110 ;  /* 0x0003886e01007387 */ /* 0x000fe80000100a00 */
[----:B------:R-:W-:Y:S04]  /*77b70*/  STL.64 [R1+0x370], R72 ;  /* 0x0003704801007387 */ /* 0x000fe80000100a00 */
[----:B------:R1:W-:Y:S02]  /*77b80*/  STL.64 [R1+0x378], R74 ;  /* 0x0003784a01007387 */ /* 0x0003e40000100a00 */
[C---:B-1----:R-:W-:Y:S08]  /*77b90*/  HMMA.1688.F32.TF32 R72, R68.reuse, R60, R92 ;  /* 0x0000003c4448723c */ /* 0x042ff0000008105c */
[----:B------:R-:W-:Y:S01]  /*77ba0*/  HMMA.1688.F32.TF32 R68, R68, R64, R88 ;  /* 0x000000404444723c */ /* 0x000fe20000081058 */
[----:B------:R-:W-:Y:S04]  /*77bb0*/  STL.64 [R1+0x360], R100 ;  /* 0x0003606401007387 */ /* 0x000fe80000100a00 */
[----:B------:R-:W-:Y:S04]  /*77bc0*/  STL.64 [R1+0x368], R102 ;  /* 0x0003686601007387 */ /* 0x000fe80000100a00 */
[----:B------:R-:W-:Y:S04]  /*77bd0*/  STL.64 [R1+0x350], R96 ;  /* 0x0003506001007387 */ /* 0x000fe80000100a00 */
[----:B------:R-:W-:Y:S01]  /*77be0*/  STL.64 [R1+0x358], R98 ;  /* 0x0003586201007387 */ /* 0x000fe20000100a00 */
[C---:B----4-:R-:W-:Y:S09]  /*77bf0*/  HMMA.1688.F32.TF32 R80, R104.reuse, R8, R80 ;  /* 0x000000086850723c */ /* 0x050ff20000081050 */
[----:B------:R-:W-:Y:S04]  /*77c00*/  STL.64 [R1+0x35c8], R70 ;  /* 0x0035c84601007387 */ /* 0x000fe80000100a00 */
[----:B------:R-:W-:Y:S04]  /*77c10*/  STL.64 [R1+0x340], R72 ;  /* 0x0003404801007387 */ /* 0x000fe80000100a00 */
[----:B------:R-:W-:Y:S04]  /*77c20*/  STL.64 [R1+0x348], R74 ;  /* 0x0003484a01007387 */ /* 0x000fe80000100a00 */
[----:B------:R1:W-:Y:S02]  /*77c30*/  STL.64 [R1+0x35c0], R68 ;  /* 0x0035c04401007387 */ /* 0x0003e40000100a00 */
[C---:B-1----:R-:W-:Y:S11]  /*77c40*/  HMMA.1688.F32.TF32 R68, R104.reuse, R4, R84 ;  /* 0x000000046844723c */ /* 0x042ff60000081054 */
[----:B------:R-:W-:Y:S11]  /*77c50*/  @!UPT UIADD3 URZ, URZ, URZ, URZ ;  /* 0x0000003f3f3ff290 */ /* 0x000ff6000fffe03f */
[----:B------:R-:W-:Y:S01]  /*77c60*/  @!UPT UIADD3 URZ, URZ, URZ, URZ ;  /* 0x0000003f3f3ff290 */ /* 0x000fe2000fffe03f */
[----:B------:R-:W-:Y:S04]  /*77c70*/  STL.64 [R1+0x330], R68 ;  /* 0x0003304401007387 */ /* 0x000fe80000100a00 */
[----:B------:R-:W-:Y:S04]  /*77c80*/  STL.64 [R1+0x338], R70 ;  /* 0x0003384601007387 */ /* 0x000fe80000100a00 */
[----:B------:R1:W-:Y:S04]  /*77c90*/  STL.64 [R1+0x320], R80 ;  /* 0x0003205001007387 */ /* 0x0003e80000100a00 */
[----:B------:R2:W-:Y:S04]  /*77ca0*/  STL.64 [R1+0x328], R82 ;  /* 0x0003285201007387 */ /* 0x0005e80000100a00 */
        /* <DEDUP_REMOVED lines=31> */
[----:B--2---:R-:W2:Y:S04]  /*77ea0*/  LDL.LU R82, [R1+0x8a8] ;  /* 0x0008a80001527983 */ /* 0x004ea80000300800 */
        /* <DEDUP_REMOVED lines=9> */
[----:B------:R-:W-:-:S02]  /*77f40*/  IMAD.MOV.U32 R71, RZ, RZ, R72 ;  /* 0x000000ffff477224 */ /* 0x000fc400078e0048 */
[----:B------:R-:W-:Y:S01]  /*77f50*/  IMAD.MOV.U32 R70, RZ, RZ, R73 ;  /* 0x000000ffff467224 */ /* 0x000fe200078e0049 */
[----:B------:R-:W2:Y:S01]  /*77f60*/  LDL.LU R96, [R1+0x860] ;  /* 0x0008600001607983 */ /* 0x000ea20000300800 */
[----:B------:R-:W-:Y:S02]  /*77f70*/  IMAD.MOV.U32 R69, RZ, RZ, R74 ;  /* 0x000000ffff457224 */ /* 0x000fe400078e004a */
[----:B------:R-:W-:Y:S01]  /*77f80*/  IMAD.MOV.U32 R68, RZ, RZ, R75 ;  /* 0x000000ffff447224 */ /* 0x000fe200078e004b */
[----:B------:R-:W2:Y:S04]  /*77f90*/  LDL.LU R97, [R1+0x864] ;  /* 0x0008640001617983 */ /* 0x000ea80000300800 */
[----:B------:R-:W2:Y:S04]  /*77fa0*/  LDL.LU R98, [R1+0x868] ;  /* 0x0008680001627983 */ /* 0x000ea80000300800 */
[----:B------:R-:W2:Y:S04]  /*77fb0*/  LDL.LU R99, [R1+0x86c] ;  /* 0x00086c0001637983 */ /* 0x000ea80000300800 */
[----:B------:R1:W-:Y:S04]  /*77fc0*/  STL [R1+0x36bc], R68 ;  /* 0x0036bc4401007387 */ /* 0x0003e80000100800 */
[----:B------:R1:W-:Y:S04]  /*77fd0*/  STL [R1+0x36b8], R70 ;  /* 0x0036b84601007387 */ /* 0x0003e80000100800 */
[----:B------:R1:W-:Y:S04]  /*77fe0*/  STL [R1+0x36b4], R71 ;  /* 0x0036b44701007387 */ /* 0x0003e80000100800 */
[----:B------:R1:W-:Y:S01]  /*77ff0*/  STL [R1+0x36b0], R69 ;  /* 0x0036b04501007387 */ /* 0x0003e20000100800 */
[C---:B---3--:R-:W-:Y:S08]  /*78000*/  HMMA.1688.F32.TF32 R72, R104.reuse, R20, R116 ;  /* 0x000000146848723c */ /* 0x048ff00000081074 */
[C---:B----4-:R-:W-:Y:S11]  /*78010*/  HMMA.1688.F32.TF32 R120, R104.reuse, R16, R120 ;  /* 0x000000106878723c */ /* 0x050ff60000081078 */
[----:B------:R-:W-:Y:S05]  /*78020*/  @!UPT UIADD3 URZ, URZ, URZ, URZ ;  /* 0x0000003f3f3ff290 */ /* 0x000fea000fffe03f */
[----:B-1----:R-:W-:Y:S02]  /*78030*/  IMAD.MOV.U32 R68, RZ, RZ, R72 ;  /* 0x000000ffff447224 */ /* 0x002fe400078e0048 */
[----:B------:R-:W-:Y:S02]  /*78040*/  IMAD.MOV.U32 R70, RZ, RZ, R73 ;  /* 0x000000ffff467224 */ /* 0x000fe400078e0049 */
[----:B------:R-:W-:Y:S02]  /*78050*/  IMAD.MOV.U32 R71, RZ, RZ, R74 ;  /* 0x000000ffff477224 */ /* 0x000fe400078e004a */
[----:B------:R-:W-:Y:S02]  /*78060*/  IMAD.MOV.U32 R69, RZ, RZ, R75 ;  /* 0x000000ffff457224 */ /* 0x000fe400078e004b */
[C---:B------:R-:W-:Y:S08]  /*78070*/  HMMA.1688.F32.TF32 R72, R104.reuse, R32, R100 ;  /* 0x000000206848723c */ /* 0x040ff00000081064 */
[C---:B------:R-:W-:Y:S08]  /*78080*/  HMMA.1688.F32.TF32 R108, R104.reuse, R28, R108 ;  /* 0x0000001c686c723c */ /* 0x040ff0000008106c */
[C---:B------:R-:W-:Y:S08]  /*78090*/  HMMA.1688.F32.TF32 R112, R104.reuse, R24, R112 ;  /* 0x000000186870723c */ /* 0x040ff00000081070 */
[C---:B------:R-:W-:Y:S08]  /*780a0*/  HMMA.1688.F32.TF32 R84, R104.reuse, R44, R84 ;  /* 0x0000002c6854723c */ /* 0x040ff00000081054 */
[C---:B------:R-:W-:Y:S01]  /*780b0*/  HMMA.1688.F32.TF32 R76, R104.reuse, R36, R76 ;  /* 0x00000024684c723c */ /* 0x040fe2000008104c */
[----:B------:R1:W-:Y:S07]  /*780c0*/  STL.64 [R1+0x300], R120 ;  /* 0x0003007801007387 */ /* 0x0003ee0000100a00 */
[C---:B--2---:R-:W-:Y:S01]  /*780d0*/  HMMA.1688.F32.TF32 R80, R104.reuse, R40, R80 ;  /* 0x000000286850723c */ /* 0x044fe20000081050 */
[----:B------:R2:W-:Y:S04]  /*780e0*/  STL.64 [R1+0x308], R122 ;  /* 0x0003087a01007387 */ /* 0x0005e80000100a00 */
[----:B------:R-:W-:Y:S03]  /*780f0*/  STL.64 [R1+0x2e0], R112 ;  /* 0x0002e07001007387 */ /* 0x000fe60000100a00 */
[C---:B------:R-:W-:Y:S01]  /*78100*/  HMMA.1688.F32.TF32 R88, R104.reuse, R48, R88 ;  /* 0x000000306858723c */ /* 0x040fe20000081058 */
[----:B------:R-:W-:Y:S04]  /*78110*/  STL.64 [R1+0x2e8], R114 ;  /* 0x0002e87201007387 */ /* 0x000fe80000100a00 */
[----:B------:R-:W-:Y:S03]  /*78120*/  STL.64 [R1+0x3568], R74 ;  /* 0x0035684a01007387 */ /* 0x000fe60000100a00 */
[C---:B------:R-:W-:Y:S01]  /*78130*/  HMMA.1688.F32.TF32 R92, R104.reuse, R52, R92 ;  /* 0x00000034685c723c */ /* 0x040fe2000008105c */
[----:B------:R3:W-:Y:S04]  /*78140*/  STL.64 [R1+0x2d0], R108 ;  /* 0x0002d06c01007387 */ /* 0x0007e80000100a00 */
        /* <DEDUP_REMOVED lines=11> */
[----:B------:R1:W-:Y:S04]  /*78200*/  STL.64 [R1+0x35b0], R92 ;  /* 0x0035b05c01007387 */ /* 0x0003e80000100a00 */
        /* <DEDUP_REMOVED lines=44> */
[----:B------:R-:W3:Y:S08]  /*784d0*/  LDL.LU R143, [R1+0x5cc] ;  /* 0x0005cc00018f7983 */ /* 0x000ef00000300800 */
[----:B------:R-:W-:Y:S04]  /*784e0*/  STL.64 [R1+0x35d8], R98 ;  /* 0x0035d86201007387 */ /* 0x000fe80000100a00 */
[----:B------:R-:W-:Y:S01]  /*784f0*/  STL.64 [R1+0x35d0], R96 ;  /* 0x0035d06001007387 */ /* 0x000fe20000100a00 */
[C---:B----4-:R-:W-:Y:S08]  /*78500*/  HMMA.1688.F32.TF32 R136, R168.reuse, R32, R136 ;  /* 0x00000020a888723c */ /* 0x050ff00000081088 */
[----:B--2---:R-:W-:Y:S08]  /*78510*/  HMMA.1688.F32.TF32 R120, R168, R16, R120 ;  /* 0x00000010a878723c */ /* 0x004ff00000081078 */
[C---:B------:R-:W-:Y:S08]  /*78520*/  HMMA.1688.F32.TF32 R100, R104.reuse, R60, R100 ;  /* 0x0000003c6864723c */ /* 0x040ff00000081064 */
[----:B------:R-:W-:Y:S08]  /*78530*/  HMMA.1688.F32.TF32 R104, R104, R64, R144 ;  /* 0x000000406868723c */ /* 0x000ff00000081090 */
[C---:B---3--:R-:W-:Y:S08]  /*78540*/  HMMA.1688.F32.TF32 R108, R168.reuse, R4, R108 ;  /* 0x00000004a86c723c */ /* 0x048ff0000008106c */
        /* <DEDUP_REMOVED lines=65> */
[C---:B------:R-:W-:Y:S11]  /*78960*/  HMMA.1688.F32.TF32 R140, R168.reuse, R36, R140 ;  /* 0x00000024a88c723c */ /* 0x040ff6000008108c */
[----:B------:R-:W-:Y:S11]  /*78970*/  @!UPT UIADD3 URZ, URZ, URZ, URZ ;  /* 0x0000003f3f3ff290 */ /* 0x000ff6000fffe03f */
[----:B------:R-:W-:Y:S01]  /*78980*/  @!UPT UIADD3 URZ, URZ, URZ, URZ ;  /* 0x0000003f3f3ff290 */ /* 0x000fe2000fffe03f */
[----:B------:R-:W-:Y:S04]  /*78990*/  STL.64 [R1+0x3688], R142 ;  /* 0x0036888e01007387 */ /* 0x000fe80000100a00 */
[----:B------:R-:W-:Y:S01]  /*789a0*/  STL.64 [R1+0x3680], R140 ;  /* 0x0036808c01007387 */ /* 0x000fe20000100a00 */
[C---:B----4-:R-:W-:Y:S11]  /*789b0*/  HMMA.1688.F32.TF32 R144, R168.reuse, R40, R144 ;  /* 0x00000028a890723c */ /* 0x050ff60000081090 */
[----:B------:R-:W-:Y:S11]  /*789c0*/  @!UPT UIADD3 URZ, URZ, URZ, URZ ;  /* 0x0000003f3f3ff290 */ /* 0x000ff6000fffe03f */
[----:B------:R-:W-:Y:S01]  /*789d0*/  @!UPT UIADD3 URZ, URZ, URZ, URZ ;  /* 0x0000003f3f3ff290 */ /* 0x000fe2000fffe03f */
[----:B------:R-:W-:Y:S04]  /*789e0*/  STL.64 [R1+0x3698], R146 ;  /* 0x0036989201007387 */ /* 0x000fe80000100a00 */
[----:B------:R-:W-:Y:S04]  /*789f0*/  STL.64 [R1+0x3690], R144 ;  /* 0x0036909001007387 */ /* 0x000fe80000100a00 */
[----:B------:R-:W4:Y:S04]  /*78a00*/  LDL.LU R188, [R1+0x7e0] ;  /* 0x0007e00001bc7983 */ /* 0x000f280000300800 */
[----:B------:R-:W4:Y:S04]  /*78a10*/  LDL.LU R189, [R1+0x7e4] ;  /* 0x0007e40001bd7983 */ /* 0x000f280000300800 */
[----:B------:R-:W4:Y:S04]  /*78a20*/  LDL.LU R190, [R1+0x7e8] ;  /* 0x0007e80001be7983 */ /* 0x000f280000300800 */
[----:B------:R-:W4:Y:S01]  /*78a30*/  LDL.LU R191, [R1+0x7ec] ;  /* 0x0007ec0001bf7983 */ /* 0x000f220000300800 */
[----:B---3--:R-:W-:Y:S11]  /*78a40*/  HMMA.1688.F32.TF32 R148, R168, R44, R148 ;  /* 0x0000002ca894723c */ /* 0x008ff60000081094 */
[----:B------:R-:W-:Y:S11]  /*78a50*/  @!UPT UIADD3 URZ, URZ, URZ, URZ ;  /* 0x0000003f3f3ff290 */ /* 0x000ff6000fffe03f */
[----:B------:R-:W-:Y:S01]  /*78a60*/  @!UPT UIADD3 URZ, URZ, URZ, URZ ;  /* 0x0000003f3f3ff290 */ /* 0x000fe2000fffe03f */
        /* <DEDUP_REMOVED lines=10> */
[C---:B--2---:R-:W-:Y:S11]  /*78b10*/  HMMA.1688.F32.TF32 R184, R236.reuse, R12, R184 ;  /* 0x0000000cecb8723c */ /* 0x044ff600000810b8 */
[----:B------:R-:W-:Y:S11]  /*78b20*/  @!UPT UIADD3 URZ, URZ, URZ, URZ ;  /* 0x0000003f3f3ff290 */ /* 0x000ff6000fffe03f */
[----:B------:R-:W-:Y:S01]  /*78b30*/  @!UPT UIADD3 URZ, URZ, URZ, URZ ;  /* 0x0000003f3f3ff290 */ /* 0x000fe2000fffe03f */
[----:B------:R-:W-:Y:S04]  /*78b40*/  STL [R1+0x34d0], R184 ;  /* 0x0034d0b801007387 */ /* 0x000fe80000100800 */
[----:B------:R-:W-:Y:S04]  /*78b50*/  STL [R1+0x34cc], R185 ;  /* 0x0034ccb901007387 */ /* 0x000fe80000100800 */
[----:B------:R-:W-:Y:S04]  /*78b60*/  STL [R1+0x34c8], R186 ;  /* 0x0034c8ba01007387 */ /* 0x000fe80000100800 */
[----:B------:R-:W-:Y:S04]  /*78b70*/  STL [R1+0x34c4], R187 ;  /* 0x0034c4bb01007387 */ /* 0x000fe80000100800 */
        /* <DEDUP_REMOVED lines=16> */
[C---:B----4-:R-:W-:Y:S11]  /*78c80*/  HMMA.1688.F32.TF32 R188, R236.reuse, R16, R188 ;  /* 0x00000010ecbc723c */ /* 0x050ff600000810bc */
[----:B------:R-:W-:Y:S11]  /*78c90*/  @!UPT UIADD3 URZ, URZ, URZ, URZ ;  /* 0x0000003f3f3ff290 */ /* 0x000ff6000fffe03f */
[----:B------:R-:W-:Y:S01]  /*78ca0*/  @!UPT UIADD3 URZ, URZ, URZ, URZ ;  /* 0x0000003f3f3ff290 */ /* 0x000fe2000fffe03f */
[----:B------:R-:W-:Y:S04]  /*78cb0*/  STL [R1+0x34e0], R188 ;  /* 0x0034e0bc01007387 */ /* 0x000fe80000100800 */
[----:B------:R-:W-:Y:S04]  /*78cc0*/  STL [R1+0x34dc], R189 ;  /* 0x0034dcbd01007387 */ /* 0x000fe80000100800 */
[----:B------:R-:W-:Y:S04]  /*78cd0*/  STL [R1+0x34d8], R190 ;  /* 0x0034d8be01007387 */ /* 0x000fe80000100800 */
[----:B------:R-:W-:Y:S04]  /*78ce0*/  STL [R1+0x34d4], R191 ;  /* 0x0034d4bf01007387 */ /* 0x000fe80000100800 */
[----:B------:R-:W4:Y:S04]  /*78cf0*/  LDL.LU R216, [R1+0x770] ;  /* 0x0007700001d87983 */ /* 0x000f280000300800 */
[----:B------:R-:W4:Y:S04]  /*78d00*/  LDL.LU R217, [R1+0x774] ;  /* 0x0007740001d97983 */ /* 0x000f280000300800 */
[----:B------:R-:W4:Y:S04]  /*78d10*/  LDL.LU R218, [R1+0x778] ;  /* 0x0007780001da7983 */ /* 0x000f280000300800 */
[----:B------:R-:W4:Y:S01]  /*78d20*/  LDL.LU R219, [R1+0x77c] ;  /* 0x00077c0001db7983 */ /* 0x000f220000300800 */
[C---:B---3--:R-:W-:Y:S08]  /*78d30*/  HMMA.1688.F32.TF32 R192, R236.reuse, R20, R192 ;  /* 0x00000014ecc0723c */ /* 0x048ff000000810c0 */
[C---:B------:R-:W-:Y:S11]  /*78d40*/  HMMA.1688.F32.TF32 R196, R236.reuse, R24, R196 ;  /* 0x00000018ecc4723c */ /* 0x040ff600000810c4 */
[----:B------:R-:W-:Y:S04]  /*78d50*/  @!UPT UIADD3 URZ, URZ, URZ, URZ ;  /* 0x0000003f3f3ff290 */ /* 0x000fe8000fffe03f */
[----:B------:R-:W-:Y:S04]  /*78d60*/  STL [R1+0x34ec], R192 ;  /* 0x0034ecc001007387 */ /* 0x000fe80000100800 */
[----:B------:R-:W-:Y:S04]  /*78d70*/  STL [R1+0x34e8], R193 ;  /* 0x0034e8c101007387 */ /* 0x000fe80000100800 */
[----:B------:R-:W-:Y:S04]  /*78d80*/  STL [R1+0x34e4], R194 ;  /* 0x0034e4c201007387 */ /* 0x000fe80000100800 */
[----:B------:R-:W-:Y:S04]  /*78d90*/  STL [R1+0x34c0], R195 ;  /* 0x0034c0c301007387 */ /* 0x000fe80000100800 */
[----:B------:R-:W-:Y:S04]  /*78da0*/  STL [R1+0x34fc], R196 ;  /* 0x0034fcc401007387 */ /* 0x000fe80000100800 */
[----:B------:R-:W-:Y:S04]  /*78db0*/  STL [R1+0x34f8], R197 ;  /* 0x0034f8c501007387 */ /* 0x000fe80000100800 */
[----:B------:R-:W-:Y:S01]  /*78dc0*/  STL [R1+0x34f4], R198 ;  /* 0x0034f4c601007387 */ /* 0x000fe20000100800 */
[C---:B--2---:R-:W-:Y:S08]  /*78dd0*/  HMMA.1688.F32.TF32 R200, R236.reuse, R28, R200 ;  /* 0x0000001cecc8723c */ /* 0x044ff000000810c8 */
[C---:B------:R-:W-:Y:S01]  /*78de0*/  HMMA.1688.F32.TF32 R204, R236.reuse, R32, R204 ;  /* 0x00000020eccc723c */ /* 0x040fe200000810cc */
[----:B------:R-:W-:Y:S07]  /*78df0*/  STL [R1+0x34f0], R199 ;  /* 0x0034f0c701007387 */ /* 0x000fee0000100800 */
[C---:B------:R-:W-:Y:S07]  /*78e00*/  HMMA.1688.F32.TF32 R208, R236.reuse, R36, R208 ;  /* 0x00000024ecd0723c */ /* 0x040fee00000810d0 */
[----:B------:R-:W-:Y:S04]  /*78e10*/  STL [R1+0x350c], R200 ;  /* 0x00350cc801007387 */ /* 0x000fe80000100800 */
        /* <DEDUP_REMOVED lines=44> */
[----:B----4-:R-:W-:Y:S11]  /*790e0*/  HMMA.1688.F32.TF32 R216, R236, R44, R216 ;  /* 0x0000002cecd8723c */ /* 0x010ff600000810d8 */
        /* <DEDUP_REMOVED lines=30> */
[----:B------:R-:W3:Y:S01]  /*792d0*/  LDS R175, [R252+0xc8980] ;  /* 0x0c898000fcaf7984 */ /* 0x000ee20000000800 */
[----:B--2---:R-:W-:Y:S11]  /*792e0*/  HMMA.1688.F32.TF32 R220, R236, R48, R220 ;  /* 0x00000030ecdc723c */ /* 0x004ff600000810dc */
        /* <DEDUP_REMOVED lines=14> */
[C---:B---3--:R-:W-:Y:S08]  /*793d0*/  HMMA.1688.F32.TF32 R92, R172.reuse, R12, R92 ;  /* 0x0000000cac5c723c */ /* 0x048ff0000008105c */
[----:B----4-:R-:W-:Y:S11]  /*793e0*/  HMMA.1688.F32.TF32 R72, R172, R24, R72 ;  /* 0x00000018ac48723c */ /* 0x010ff60000081048 */
[----:B------:R-:W-:Y:S04]  /*793f0*/  @!UPT UIADD3 URZ, URZ, URZ, URZ ;  /* 0x0000003f3f3ff290 */ /* 0x000fe8000fffe03f */
[----:B------:R1:W-:Y:S04]  /*79400*/  STL.64 [R1+0x480], R92 ;  /* 0x0004805c01007387 */ /* 0x0003e80000100a00 */
[----:B------:R3:W-:Y:S05]  /*79410*/  STL.64 [R1+0x488], R94 ;  /* 0x0004885e01007387 */ /* 0x0007ea0000100a00 */
[----:B------:R-:W-:Y:S02]  /*79420*/  IMAD.MOV.U32 R196, RZ, RZ, R72 ;  /* 0x000000ffffc47224 */ /* 0x000fe400078e0048 */
[----:B------:R-:W-:Y:S01]  /*79430*/  IMAD.MOV.U32 R197, RZ, RZ, R73 ;  /* 0x000000ffffc57224 */ /* 0x000fe200078e0049 */
[----:B------:R-:W4:Y:S01]  /*79440*/  LDL.LU R72, [R1+0x520] ;  /* 0x0005200001487983 */ /* 0x000f220000300800 */
[----:B------:R-:W-:-:S02]  /*79450*/  IMAD.MOV.U32 R198, RZ, RZ, R74 ;  /* 0x000000ffffc67224 */ /* 0x000fc400078e004a */
[----:B------:R-:W-:Y:S01]  /*79460*/  IMAD.MOV.U32 R199, RZ, RZ, R75 ;  /* 0x000000ffffc77224 */ /* 0x000fe200078e004b */
[----:B------:R-:W4:Y:S04]  /*79470*/  LDL.LU R73, [R1+0x524] ;  /* 0x0005240001497983 */ /* 0x000f280000300800 */
[----:B------:R-:W4:Y:S04]  /*79480*/  LDL.LU R74, [R1+0x528] ;  /* 0x00052800014a7983 */ /* 0x000f280000300800 */
[----:B------:R-:W4:Y:S01]  /*79490*/  LDL.LU R75, [R1+0x52c] ;  /* 0x00052c00014b7983 */ /* 0x000f220000300800 */
[C---:B------:R-:W-:Y:S03]  /*794a0*/  HMMA.1688.F32.TF32 R88, R172.reuse, R16, R88 ;  /* 0x00000010ac58723c */ /* 0x040fe60000081058 */
[----:B------:R-:W4:Y:S04]  /*794b0*/  LDL.LU R96, [R1+0x510] ;  /* 0x0005100001607983 */ /* 0x000f280000300800 */
[----:B------:R-:W4:Y:S01]  /*794c0*/  LDL.LU R97, [R1+0x514] ;  /* 0x0005140001617983 */ /* 0x000f220000300800 */
[----:B------:R-:W-:Y:S03]  /*794d0*/  HMMA.1688.F32.TF32 R84, R172, R20, R84 ;  /* 0x00000014ac54723c */ /* 0x000fe60000081054 */
[----:B------:R-:W4:Y:S04]  /*794e0*/  LDL.LU R98, [R1+0x518] ;  /* 0x0005180001627983 */ /* 0x000f280000300800 */
[----:B------:R-:W4:Y:S04]  /*794f0*/  LDL.LU R99, [R1+0x51c] ;  /* 0x00051c0001637983 */ /* 0x000f280000300800 */
[----:B-1----:R-:W4:Y:S04]  /*79500*/  LDL.LU R92, [R1+0x500] ;  /* 0x00050000015c7983 */ /* 0x002f280000300800 */
[----:B------:R-:W4:Y:S01]  /*79510*/  LDL.LU R93, [R1+0x504] ;  /* 0x00050400015d7983 */ /* 0x000f220000300800 */
[----:B------:R-:W-:-:S03]  /*79520*/  IMAD.MOV.U32 R192, RZ, RZ, R88 ;  /* 0x000000ffffc07224 */ /* 0x000fc600078e0058 */
[----:B---3--:R-:W3:Y:S01]  /*79530*/  LDL.LU R94, [R1+0x508] ;  /* 0x00050800015e7983 */ /* 0x008ee20000300800 */
        /* <DEDUP_REMOVED lines=15> */
[----:B------:R-:W3:Y:S01]  /*79630*/  LDL.LU R87, [R1+0x4dc] ;  /* 0x0004dc0001577983 */ /* 0x000ee20000300800 */
[C---:B--2---:R-:W-:Y:S08]  /*79640*/  HMMA.1688.F32.TF32 R80, R172.reuse, R28, R80 ;  /* 0x0000001cac50723c */ /* 0x044ff00000081050 */
[----:B------:R-:W-:Y:S11]  /*79650*/  HMMA.1688.F32.TF32 R76, R172, R32, R76 ;  /* 0x00000020ac4c723c */ /* 0x000ff6000008104c */
[----:B------:R-:W-:Y:S05]  /*79660*/  @!UPT UIADD3 URZ, URZ, URZ, URZ ;  /* 0x0000003f3f3ff290 */ /* 0x000fea000fffe03f */
        /* <DEDUP_REMOVED lines=15> */
[----:B------:R-:W2:Y:S01]  /*79760*/  LDL.LU R79, [R1+0x21c] ;  /* 0x00021c00014f7983 */ /* 0x000ea20000300800 */
[----:B----4-:R-:W-:Y:S11]  /*79770*/  HMMA.1688.F32.TF32 R72, R172, R36, R72 ;  /* 0x00000024ac48723c */ /* 0x010ff60000081048 */
[----:B------:R-:W-:Y:S11]  /*79780*/  @!UPT UIADD3 URZ, URZ, URZ, URZ ;  /* 0x0000003f3f3ff290 */ /* 0x000ff6000fffe03f */
[----:B------:R-:W-:Y:S02]  /*79790*/  @!UPT UIADD3 URZ, URZ, URZ, URZ ;  /* 0x0000003f3f3ff290 */ /* 0x000fe4000fffe03f */
[----:B------:R-:W-:Y:S02]  /*797a0*/  IMAD.MOV.U32 R204, RZ, RZ, R72 ;  /* 0x000000ffffcc7224 */ /* 0x000fe400078e0048 */
[----:B------:R-:W-:Y:S01]  /*797b0*/  IMAD.MOV.U32 R205, RZ, RZ, R73 ;  /* 0x000000ffffcd7224 */ /* 0x000fe200078e0049 */
[----:B------:R-:W4:Y:S01]  /*797c0*/  LDL.LU R72, [R1] ;  /* 0x0000000001487983 */ /* 0x000f220000300800 */
[----:B------:R-:W-:Y:S02]  /*797d0*/  IMAD.MOV.U32 R206, RZ, RZ, R74 ;  /* 0x000000ffffce7224 */ /* 0x000fe400078e004a */
[----:B------:R-:W-:Y:S01]  /*797e0*/  IMAD.MOV.U32 R207, RZ, RZ, R75 ;  /* 0x000000ffffcf7224 */ /* 0x000fe200078e004b */
[----:B------:R-:W4:Y:S04]  /*797f0*/  LDL.LU R73, [R1+0x4] ;  /* 0x0000040001497983 */ /* 0x000f280000300800 */
[----:B------:R-:W4:Y:S04]  /*79800*/  LDL.LU R74, [R1+0x8] ;  /* 0x00000800014a7983 */ /* 0x000f280000300800 */
[----:B------:R-:W4:Y:S01]  /*79810*/  LDL.LU R75, [R1+0xc] ;  /* 0x00000c00014b7983 */ /* 0x000f220000300800 */
[-C--:B------:R-:W-:Y:S08]  /*79820*/  HMMA.1688.F32.TF32 R176, R236, R4.reuse, R176 ;  /* 0x00000004ecb0723c */ /* 0x080ff000000810b0 */
[C---:B------:R-:W-:Y:S08]  /*79830*/  HMMA.1688.F32.TF32 R240, R172.reuse, R4, R240 ;  /* 0x00000004acf0723c */ /* 0x040ff000000810f0 */
[----:B----4-:R-:W-:Y:S11]  /*79840*/  HMMA.1688.F32.TF32 R72, R172, R64, R72 ;  /* 0x00000040ac48723c */ /* 0x010ff60000081048 */
[----:B------:R-:W-:Y:S11]  /*79850*/  @!UPT UIADD3 URZ, URZ, URZ, URZ ;  /* 0x0000003f3f3ff290 */ /* 0x000ff6000fffe03f */
[----:B------:R-:W-:Y:S02]  /*79860*/  @!UPT UIADD3 URZ, URZ, URZ, URZ ;  /* 0x0000003f3f3ff290 */ /* 0x000fe4000fffe03f */
[----:B------:R-:W-:Y:S02]  /*79870*/  IMAD.MOV.U32 R33, RZ, RZ, R72 ;  /* 0x000000ffff217224 */ /* 0x000fe400078e0048 */
[----:B------:R-:W-:Y:S02]  /*79880*/  IMAD.MOV.U32 R32, RZ, RZ, R73 ;  /* 0x000000ffff207224 */ /* 0x000fe400078e0049 */
[----:B------:R-:W-:Y:S02]  /*79890*/  IMAD.MOV.U32 R72, RZ, RZ, R58 ;  /* 0x000000ffff487224 */ /* 0x000fe400078e003a */
[----:B------:R-:W-:Y:S01]  /*798a0*/  IMAD.MOV.U32 R29, RZ, RZ, R74 ;  /* 0x000000ffff1d7224 */ /* 0x000fe200078e004a */
[----:B------:R-:W4:Y:S01]  /*798b0*/  LDL.LU R58, [R1+0x37ac] ;  /* 0x0037ac00013a7983 */ /* 0x000f220000300800 */
[----:B------:R-:W-:Y:S02]  /*798c0*/  IMAD.MOV.U32 R73, RZ, RZ, R59 ;  /* 0x000000ffff497224 */ /* 0x000fe400078e003b */
[----:B------:R-:W-:Y:S01]  /*798d0*/  IMAD.MOV.U32 R5, RZ, RZ, R75 ;  /* 0x000000ffff057224 */ /* 0x000fe200078e004b */
[----:B------:R-:W4:Y:S01]  /*798e0*/  LDL.LU R59, [R1+0x37a8] ;  /* 0x0037a800013b7983 */ /* 0x000f220000300800 */
[----:B------:R-:W-:-:S02]  /*798f0*/  IMAD.MOV.U32 R74, RZ, RZ, R54 ;  /* 0x000000ffff4a7224 */ /* 0x000fc400078e0036 */
[----:B------:R-:W-:Y:S01]  /*79900*/  IMAD.MOV.U32 R75, RZ, RZ, R55 ;  /* 0x000000ffff4b7224 */ /* 0x000fe200078e0037 */
[----:B------:R-:W4:Y:S04]  /*79910*/  LDL.LU R54, [R1+0x37a4] ;  /* 0x0037a40001367983 */ /* 0x000f280000300800 */
[----:B------:R-:W4:Y:S01]  /*79920*/  LDL.LU R55, [R1+0x37a0] ;  /* 0x0037a00001377983 */ /* 0x000f220000300800 */
[C---:B--2---:R-:W-:Y:S08]  /*79930*/  HMMA.1688.F32.TF32 R80, R172.reuse, R56, R80 ;  /* 0x00000038ac50723c */ /* 0x044ff00000081050 */
[C---:B---3--:R-:W-:Y:S08]  /*79940*/  HMMA.1688.F32.TF32 R84, R172.reuse, R52, R84 ;  /* 0x00000034ac54723c */ /* 0x048ff00000081054 */
[C---:B------:R-:W-:Y:S08]  /*79950*/  HMMA.1688.F32.TF32 R88, R172.reuse, R48, R88 ;  /* 0x00000030ac58723c */ /* 0x040ff00000081058 */
[----:B------:R-:W-:Y:S01]  /*79960*/  HMMA.1688.F32.TF32 R96, R172, R40, R96 ;  /* 0x00000028ac60723c */ /* 0x000fe20000081060 */
[----:B------:R-:W-:-:S02]  /*79970*/  IMAD.MOV.U32 R216, RZ, RZ, R80 ;  /* 0x000000ffffd87224 */ /* 0x000fc400078e0050 */
[----:B------:R-:W-:Y:S02]  /*79980*/  IMAD.MOV.U32 R217, RZ, RZ, R81 ;  /* 0x000000ffffd97224 */ /* 0x000fe400078e0051 */
[----:B------:R-:W-:Y:S02]  /*79990*/  IMAD.MOV.U32 R80, RZ, RZ, R23 ;  /* 0x000000ffff507224 */ /* 0x000fe400078e0017 */
[----:B------:R-:W2:Y:S01]  /*799a0*/  LDL.LU R23, [R1+0x379c] ;  /* 0x00379c0001177983 */ /* 0x000ea20000300800 */
[----:B------:R-:W-:Y:S01]  /*799b0*/  HMMA.1688.F32.TF32 R228, R236, R56, R228 ;  /* 0x00000038ece4723c */ /* 0x000fe200000810e4 */
[----:B------:R-:W-:Y:S02]  /*799c0*/  IMAD.MOV.U32 R81, RZ, RZ, R22 ;  /* 0x000000ffff517224 */ /* 0x000fe400078e0016 */
[----:B------:R-:W3:Y:S01]  /*799d0*/  LDL.LU R22, [R1+0x3798] ;  /* 0x0037980001167983 */ /* 0x000ee20000300800 */
[----:B------:R-:W-:-:S03]  /*799e0*/  IMAD.MOV.U32 R218, RZ, RZ, R84 ;  /* 0x000000ffffda7224 */ /* 0x000fc600078e0054 */
[----:B------:R-:W-:Y:S02]  /*799f0*/  IMAD.MOV.U32 R57, RZ, RZ, R82 ;  /* 0x000000ffff397224 */ /* 0x000fe400078e0052 */
[----:B------:R-:W-:Y:S02]  /*79a00*/  IMAD.MOV.U32 R56, RZ, RZ, R83 ;  /* 0x000000ffff387224 */ /* 0x000fe400078e0053 */
[----:B------:R-:W-:Y:S01]  /*79a10*/  IMAD.MOV.U32 R82, RZ, RZ, R27 ;  /* 0x000000ffff527224 */ /* 0x000fe200078e001b */
[----:B------:R-:W-:Y:S01]  /*79a20*/  HMMA.1688.F32.TF32 R224, R236, R52, R224 ;  /* 0x00000034ece0723c */ /* 0x000fe200000810e0 */
[----:B------:R-:W2:Y:S01]  /*79a30*/  LDL.LU R27, [R1+0x3794] ;  /* 0x00379400011b7983 */ /* 0x000ea20000300800 */
[----:B------:R-:W-:Y:S02]  /*79a40*/  IMAD.MOV.U32 R83, RZ, RZ, R26 ;  /* 0x000000ffff537224 */ /* 0x000fe400078e001a */
[----:B------:R-:W-:Y:S01]  /*79a50*/  IMAD.MOV.U32 R219, RZ, RZ, R85 ;  /* 0x000000ffffdb7224 */ /* 0x000fe200078e0055 */
[----:B------:R-:W2:Y:S01]  /*79a60*/  LDL.LU R26, [R1+0x3790] ;  /* 0x00379000011a7983 */ /* 0x000ea20000300800 */
[----:B------:R-:W-:-:S02]  /*79a70*/  IMAD.MOV.U32 R84, RZ, RZ, R63 ;  /* 0x000000ffff547224 */ /* 0x000fc400078e003f */
[----:B------:R-:W-:Y:S01]  /*79a80*/  IMAD.MOV.U32 R53, RZ, RZ, R86 ;  /* 0x000000ffff357224 */ /* 0x000fe200078e0056 */
[----:B------:R-:W2:Y:S01]  /*79a90*/  LDL.LU R63, [R1+0x378c] ;  /* 0x00378c00013f7983 */ /* 0x000ea20000300800 */
[----:B------:R-:W-:Y:S02]  /*79aa0*/  IMAD.MOV.U32 R85, RZ, RZ, R62 ;  /* 0x000000ffff557224 */ /* 0x000fe400078e003e */
[----:B------:R-:W-:Y:S01]  /*79ab0*/  IMAD.MOV.U32 R52, RZ, RZ, R87 ;  /* 0x000000ffff347224 */ /* 0x000fe200078e0057 */
[----:B------:R-:W3:Y:S01]  /*79ac0*/  LDL.LU R62, [R1+0x3788] ;  /* 0x00378800013e7983 */ /* 0x000ee20000300800 */
[----:B------:R-:W-:Y:S01]  /*79ad0*/  IMAD.MOV.U32 R86, RZ, RZ, R67 ;  /* 0x000000ffff567224 */ /* 0x000fe200078e0043 */
[----:B------:R-:W-:Y:S01]  /*79ae0*/  HMMA.1688.F32.TF32 R92, R172, R44, R92 ;  /* 0x0000002cac5c723c */ /* 0x000fe2000008105c */
[----:B------:R-:W-:Y:S01]  /*79af0*/  IMAD.MOV.U32 R49, RZ, RZ, R88 ;  /* 0x000000ffff317224 */ /* 0x000fe200078e0058 */
[----:B------:R-:W3:Y:S01]  /*79b00*/  LDL.LU R67, [R1+0x3784] ;  /* 0x0037840001437983 */ /* 0x000ee20000300800 */
[----:B------:R-:W-:-:S02]  /*79b10*/  IMAD.MOV.U32 R87, RZ, RZ, R66 ;  /* 0x000000ffff577224 */ /* 0x000fc400078e0042 */
[----:B------:R-:W-:Y:S01]  /*79b20*/  IMAD.MOV.U32 R48, RZ, RZ, R89 ;  /* 0x000000ffff307224 */ /* 0x000fe200078e0059 */
[----:B------:R-:W3:Y:S01]  /*79b30*/  LDL.LU R66, [R1+0x3780] ;  /* 0x0037800001427983 */ /* 0x000ee20000300800 */
[----:B------:R-:W-:Y:S02]  /*79b40*/  IMAD.MOV.U32 R88, RZ, RZ, R47 ;  /* 0x000000ffff587224 */ /* 0x000fe400078e002f */
[----:B------:R-:W-:Y:S01]  /*79b50*/  IMAD.MOV.U32 R45, RZ, RZ, R90 ;  /* 0x000000ffff2d7224 */ /* 0x000fe200078e005a */
[----:B------:R-:W3:Y:S01]  /*79b60*/  LDL.LU R47, [R1+0x377c] ;  /* 0x00377c00012f7983 */ /* 0x000ee20000300800 */
[----:B------:R-:W-:Y:S02]  /*79b70*/  IMAD.MOV.U32 R89, RZ, RZ, R46 ;  /* 0x000000ffff597224 */ /* 0x000fe400078e002e */
        /* <DEDUP_REMOVED lines=20> */
[----:B------:R-:W-:-:S03]  /*79cc0*/  IMAD.MOV.U32 R102, RZ, RZ, R43 ;  /* 0x000000ffff667224 */ /* 0x000fc600078e002b */
[----:B------:R-:W3:Y:S01]  /*79cd0*/  LDL.LU R39, [R1+0x375c] ;  /* 0x00375c0001277983 */ /* 0x000ee20000300800 */
[----:B------:R-:W-:-:S03]  /*79ce0*/  IMAD.MOV.U32 R103, RZ, RZ, R42 ;  /* 0x000000ffff677224 */ /* 0x000fc600078e002a */
[----:B------:R-:W3:Y:S04]  /*79cf0*/  LDL.LU R38, [R1+0x3758] ;  /* 0x0037580001267983 */ /* 0x000ee80000300800 */
[----:B------:R-:W3:Y:S04]  /*79d00*/  LDL.LU R43, [R1+0x3754] ;  /* 0x00375400012b7983 */ /* 0x000ee80000300800 */
[----:B------:R-:W3:Y:S01]  /*79d10*/  LDL.LU R42, [R1+0x3750] ;  /* 0x00375000012a7983 */ /* 0x000ee20000300800 */
[----:B----4-:R-:W-:Y:S02]  /*79d20*/  IMAD.MOV.U32 R107, RZ, RZ, R58 ;  /* 0x000000ffff6b7224 */ /* 0x010fe400078e003a */
[----:B------:R-:W-:-:S02]  /*79d30*/  IMAD.MOV.U32 R106, RZ, RZ, R59 ;  /* 0x000000ffff6a7224 */ /* 0x000fc400078e003b */
[----:B------:R-:W-:Y:S02]  /*79d40*/  IMAD.MOV.U32 R105, RZ, RZ, R54 ;  /* 0x000000ffff697224 */ /* 0x000fe400078e0036 */
[----:B------:R-:W-:Y:S02]  /*79d50*/  IMAD.MOV.U32 R104, RZ, RZ, R55 ;  /* 0x000000ffff687224 */ /* 0x000fe400078e0037 */
[----:B------:R-:W4:Y:S04]  /*79d60*/  LDL.LU R55, [R1+0x374c] ;  /* 0x00374c0001377983 */ /* 0x000f280000300800 */
[----:B------:R-:W4:Y:S04]  /*79d70*/  LDL.LU R54, [R1+0x3748] ;  /* 0x0037480001367983 */ /* 0x000f280000300800 */
[----:B------:R-:W4:Y:S04]  /*79d80*/  LDL.LU R59, [R1+0x3744] ;  /* 0x00374400013b7983 */ /* 0x000f280000300800 */
[----:B------:R-:W4:Y:S01]  /*79d90*/  LDL.LU R58, [R1+0x3740] ;  /* 0x00374000013a7983 */ /* 0x000f220000300800 */
[----:B------:R-:W-:Y:S01]  /*79da0*/  HMMA.1688.F32.TF32 R76, R172, R60, R76 ;  /* 0x0000003cac4c723c */ /* 0x000fe2000008104c */
[----:B------:R-:W-:-:S02]  /*79db0*/  IMAD.MOV.U32 R212, RZ, RZ, R92 ;  /* 0x000000ffffd47224 */ /* 0x000fc400078e005c */
[----:B------:R-:W-:Y:S02]  /*79dc0*/  IMAD.MOV.U32 R213, RZ, RZ, R93 ;  /* 0x000000ffffd57224 */ /* 0x000fe400078e005d */
[----:B------:R-:W-:Y:S02]  /*79dd0*/  IMAD.MOV.U32 R92, RZ, RZ, R18 ;  /* 0x000000ffff5c7224 */ /* 0x000fe400078e0012 */
[----:B------:R-:W-:Y:S02]  /*79de0*/  IMAD.MOV.U32 R214, RZ, RZ, R94 ;  /* 0x000000ffffd67224 */ /* 0x000fe400078e005e */
[----:B------:R-:W-:Y:S02]  /*79df0*/  IMAD.MOV.U32 R93, RZ, RZ, R19 ;  /* 0x000000ffff5d7224 */ /* 0x000fe400078e0013 */
[----:B------:R-:W-:Y:S02]  /*79e00*/  IMAD.MOV.U32 R215, RZ, RZ, R95 ;  /* 0x000000ffffd77224 */ /* 0x000fe400078e005f */
[----:B--2---:R-:W-:-:S02]  /*79e10*/  IMAD.MOV.U32 R115, RZ, RZ, R63 ;  /* 0x000000ffff737224 */ /* 0x004fc400078e003f */
[----:B---3--:R-:W-:Y:S02]  /*79e20*/  IMAD.MOV.U32 R114, RZ, RZ, R62 ;  /* 0x000000ffff727224 */ /* 0x008fe400078e003e */
[----:B------:R-:W-:Y:S02]  /*79e30*/  IMAD.MOV.U32 R113, RZ, RZ, R67 ;  /* 0x000000ffff717224 */ /* 0x000fe400078e0043 */
[----:B------:R-:W-:Y:S02]  /*79e40*/  IMAD.MOV.U32 R112, RZ, RZ, R66 ;  /* 0x000000ffff707224 */ /* 0x000fe400078e0042 */
[----:B------:R-:W2:Y:S04]  /*79e50*/  LDL.LU R66, [R1+0x373c] ;  /* 0x00373c0001427983 */ /* 0x000ea80000300800 */
[----:B------:R-:W2:Y:S04]  /*79e60*/  LDL.LU R67, [R1+0x3738] ;  /* 0x0037380001437983 */ /* 0x000ea80000300800 */
[----:B------:R-:W3:Y:S04]  /*79e70*/  LDL.LU R62, [R1+0x3734] ;  /* 0x00373400013e7983 */ /* 0x000ee80000300800 */
[----:B------:R-:W3:Y:S04]  /*79e80*/  LDL.LU R63, [R1+0x3730] ;  /* 0x00373000013f7983 */ /* 0x000ee80000300800 */
[----:B------:R-:W2:Y:S04]  /*79e90*/  LDL.LU R132, [R1+0x100] ;  /* 0x0001000001847983 */ /* 0x000ea80000300800 */
[----:B------:R-:W2:Y:S04]  /*79ea0*/  LDL.LU R133, [R1+0x104] ;  /* 0x0001040001857983 */ /* 0x000ea80000300800 */
[----:B------:R-:W2:Y:S04]  /*79eb0*/  LDL.LU R134, [R1+0x108] ;  /* 0x0001080001867983 */ /* 0x000ea80000300800 */
[----:B------:R-:W2:Y:S01]  /*79ec0*/  LDL.LU R135, [R1+0x10c] ;  /* 0x00010c0001877983 */ /* 0x000ea20000300800 */
        /* <DEDUP_REMOVED lines=26> */
[----:B----4-:R-:W-:Y:S02]  /*7a070*/  IMAD.MOV.U32 R131, RZ, RZ, R55 ;  /* 0x000000ffff837224 */ /* 0x010fe400078e0037 */
[----:B------:R-:W-:Y:S02]  /*7a080*/  IMAD.MOV.U32 R130, RZ, RZ, R54 ;  /* 0x000000ffff827224 */ /* 0x000fe400078e0036 */
[----:B------:R-:W-:Y:S02]  /*7a090*/  IMAD.MOV.U32 R129, RZ, RZ, R59 ;  /* 0x000000ffff817224 */ /* 0x000fe400078e003b */
[----:B------:R-:W-:Y:S02]  /*7a0a0*/  IMAD.MOV.U32 R128, RZ, RZ, R58 ;  /* 0x000000ffff807224 */ /* 0x000fe400078e003a */
        /* <DEDUP_REMOVED lines=34> */
[----:B------:R-:W2:Y:S02]  /*7a2d0*/  LDS R251, [R2+0xc9800] ;  /* 0x0c98000002fb7984 */ /* 0x000ea40000000800 */
[----:B--2---:R-:W-:Y:S08]  /*7a2e0*/  HMMA.1688.F32.TF32 R72, R248, R66, R72 ;  /* 0x00000042f848723c */ /* 0x004ff00000081048 */
[----:B------:R-:W-:Y:S01]  /*7a2f0*/  HMMA.1688.F32.TF32 R244, R172, R8, R244 ;  /* 0x00000008acf4723c */ /* 0x000fe200000810f4 */
[----:B------:R-:W-:Y:S04]  /*7a300*/  LDS R172, [R3+0xc9000] ;  /* 0x0c90000003ac7984 */ /* 0x000fe80000000800 */
        /* <DEDUP_REMOVED lines=23> */
[C---:B----4-:R-:W-:Y:S01]  /*7a480*/  HMMA.1688.F32.TF32 R84, R248.reuse, R58, R80 ;  /* 0x0000003af854723c */ /* 0x050fe20000081050 */
        /* <DEDUP_REMOVED lines=28> */
[----:B--2---:R-:W2:Y:S04]  /*7a650*/  LDL.LU R84, [R1+0x460] ;  /* 0x0004600001547983 */ /* 0x004ea80000300800 */
[----:B------:R-:W2:Y:S04]  /*7a660*/  LDL.LU R85, [R1+0x464] ;  /* 0x0004640001557983 */ /* 0x000ea80000300800 */
[----:B---3--:R-:W2:Y:S04]  /*7a670*/  LDL.LU R86, [R1+0x468] ;  /* 0x0004680001567983 */ /* 0x008ea80000300800 */
[----:B------:R-:W2:Y:S01]  /*7a680*/  LDL.LU R87, [R1+0x46c] ;  /* 0x00046c0001577983 */ /* 0x000ea20000300800 */
[----:B------:R-:W-:Y:S03]  /*7a690*/  HMMA.1688.F32.TF32 R132, R248, R6, R132 ;  /* 0x00000006f884723c */ /* 0x000fe60000081084 */
        /* <DEDUP_REMOVED lines=41> */
[----:B------:R-:W2:Y:S04]  /*7a930*/  LDL.LU R73, [R1+0x1f4] ;  /* 0x0001f40001497983 */ /* 0x000ea80000300800 */
[----:B------:R-:W2:Y:S04]  /*7a940*/  LDL.LU R74, [R1+0x1f8] ;  /* 0x0001f800014a7983 */ /* 0x000ea80000300800 */
[----:B------:R-:W2:Y:S04]  /*7a950*/  LDL.LU R75, [R1+0x1fc] ;  /* 0x0001fc00014b7983 */ /* 0x000ea80000300800 */
[----:B------:R-:W2:Y:S04]  /*7a960*/  LDL.LU R148, [R1+0x200] ;  /* 0x0002000001947983 */ /* 0x000ea80000300800 */
[----:B------:R-:W2:Y:S04]  /*7a970*/  LDL.LU R149, [R1+0x204] ;  /* 0x0002040001957983 */ /* 0x000ea80000300800 */
[----:B------:R-:W2:Y:S04]  /*7a980*/  LDL.LU R150, [R1+0x208] ;  /* 0x0002080001967983 */ /* 0x000ea80000300800 */
[----:B------:R-:W2:Y:S01]  /*7a990*/  LDL.LU R151, [R1+0x20c] ;  /* 0x00020c0001977983 */ /* 0x000ea20000300800 */
[----:B------:R-:W-:Y:S03]  /*7a9a0*/  HMMA.1688.F32.TF32 R128, R248, R10, R128 ;  /* 0x0000000af880723c */ /* 0x000fe60000081080 */
[----:B------:R-:W3:Y:S04]  /*7a9b0*/  LDL.LU R140, [R1+0x1d0] ;  /* 0x0001d000018c7983 */ /* 0x000ee80000300800 */
[----:B------:R-:W3:Y:S04]  /*7a9c0*/  LDL.LU R141, [R1+0x1d4] ;  /* 0x0001d400018d7983 */ /* 0x000ee80000300800 */
[----:B------:R-:W3:Y:S04]  /*7a9d0*/  LDL.LU R142, [R1+0x1d8] ;  /* 0x0001d800018e7983 */ /* 0x000ee80000300800 */
[----:B------:R-:W3:Y:S04]  /*7a9e0*/  LDL.LU R143, [R1+0x1dc] ;  /* 0x0001dc00018f7983 */ /* 0x000ee80000300800 */
[----:B------:R-:W3:Y:S04]  /*7a9f0*/  LDL.LU R144, [R1+0x1e0] ;  /* 0x0001e00001907983 */ /* 0x000ee80000300800 */
        /* <DEDUP_REMOVED lines=30> */
[----:B------:R-:W1:Y:S01]  /*7abe0*/  LDS R251, [R2+0xc9880] ;  /* 0x0c98800002fb7984 */ /* 0x000e620000000800 */
[C---:B--2---:R-:W-:Y:S11]  /*7abf0*/  HMMA.1688.F32.TF32 R148, R172.reuse, R6, R148 ;  /* 0x00000006ac94723c */ /* 0x044ff60000081094 */
[----:B------:R-:W-:Y:S11]  /*7ac00*/  @!UPT UIADD3 URZ, URZ, URZ, URZ ;  /* 0x0000003f3f3ff290 */ /* 0x000ff6000fffe03f */
[----:B------:R-:W-:Y:S01]  /*7ac10*/  @!UPT UIADD3 URZ, URZ, URZ, URZ ;  /* 0x0000003f3f3ff290 */ /* 0x000fe2000fffe03f */
        /* <DEDUP_REMOVED lines=9> */
[----:B------:R-:W2:Y:S01]  /*7acb0*/  LDL.LU R75, [R1+0x43c] ;  /* 0x00043c00014b7983 */ /* 0x000ea20000300800 */
[C---:B---3--:R-:W-:Y:S08]  /*7acc0*/  HMMA.1688.F32.TF32 R144, R172.reuse, R14, R144 ;  /* 0x0000000eac90723c */ /* 0x048ff00000081090 */
        /* <DEDUP_REMOVED lines=16> */
[C---:B----4-:R-:W-:Y:S01]  /*7add0*/  HMMA.1688.F32.TF32 R96, R172.reuse, R62, R96 ;  /* 0x0000003eac60723c */ /* 0x050fe20000081060 */
[----:B------:R-:W-:Y:S04]  /*7ade0*/  STL.64 [R1+0x5d8], R138 ;  /* 0x0005d88a01007387 */ /* 0x000fe80000100a00 */
[----:B------:R-:W-:Y:S03]  /*7adf0*/  STL.64 [R1+0x5c0], R132 ;  /* 0x0005c08401007387 */ /* 0x000fe60000100a00 */
        /* <DEDUP_REMOVED lines=32> */
[----:B------:R-:W-:Y:S04]  /*7b000*/  STL.64 [R1+0x7f0], R80 ;  /* 0x0007f05001007387 */ /* 0x000fe80000100a00 */
[----:B------:R-:W-:Y:S04]  /*7b010*/  STL.64 [R1+0x7f8], R82 ;  /* 0x0007f85201007387 */ /* 0x000fe80000100a00 */
[----:B------:R1:W-:Y:S04]  /*7b020*/  STL.64 [R1+0x7e8], R78 ;  /* 0x0007e84e01007387 */ /* 0x0003e80000100a00 */
[----:B------:R-:W3:Y:S04]  /*7b030*/  LDL.LU R76, [R1+0x2c0] ;  /* 0x0002c000014c7983 */ /* 0x000ee80000300800 */
[----:B------:R-:W3:Y:S04]  /*7b040*/  LDL.LU R77, [R1+0x2c4] ;  /* 0x0002c400014d7983 */ /* 0x000ee80000300800 */
[----:B-1----:R-:W3:Y:S04]  /*7b050*/  LDL.LU R78, [R1+0x2c8] ;  /* 0x0002c800014e7983 */ /* 0x002ee80000300800 */
[----:B------:R-:W3:Y:S04]  /*7b060*/  LDL.LU R79, [R1+0x2cc] ;  /* 0x0002cc00014f7983 */ /* 0x000ee80000300800 */
[----:B------:R-:W-:Y:S04]  /*7b070*/  STL [R1+0x347c], R37 ;  /* 0x00347c2501007387 */ /* 0x000fe80000100800 */
[----:B------:R-:W-:Y:S04]  /*7b080*/  STL [R1+0x3478], R36 ;  /* 0x0034782401007387 */ /* 0x000fe80000100800 */
[----:B------:R-:W-:Y:S04]  /*7b090*/  LDS R172, [R3+0xc9080] ;  /* 0x0c90800003ac7984 */ /* 0x000fe80000000800 */
[----:B------:R-:W-:Y:S04]  /*7b0a0*/  LDS R174, [R3+0xc9880] ;  /* 0x0c98800003ae7984 */ /* 0x000fe80000000800 */
[----:B------:R-:W-:Y:S04]  /*7b0b0*/  LDS R173, [R252+0xc9080] ;  /* 0x0c908000fcad7984 */ /* 0x000fe80000000800 */
[----:B------:R-:W1:Y:S01]  /*7b0c0*/  LDS R175, [R252+0xc9880] ;  /* 0x0c988000fcaf7984 */ /* 0x000e620000000800 */
[----:B--2---:R-:W-:Y:S11]  /*7b0d0*/  HMMA.1688.F32.TF32 R72, R248, R22, R72 ;  /* 0x00000016f848723c */ /* 0x004ff60000081048 */
[----:B------:R-:W-:Y:S11]  /*7b0e0*/  @!UPT UIADD3 URZ, URZ, URZ, URZ ;  /* 0x0000003f3f3ff290 */ /* 0x000ff6000fffe03f */
[----:B------:R-:W-:Y:S01]  /*7b0f0*/  @!UPT UIADD3 URZ, URZ, URZ, URZ ;  /* 0x0000003f3f3ff290 */ /* 0x000fe2000fffe03f */
        /* <DEDUP_REMOVED lines=17> */
[----:B--2---:R-:W4:Y:S04]  /*7b210*/  LDL.LU R74, [R1+0x2b8] ;  /* 0x0002b800014a7983 */ /* 0x004f280000300800 */
        /* <DEDUP_REMOVED lines=19> */
[C---:B---3--:R-:W-:Y:S11]  /*7b350*/  HMMA.1688.F32.TF32 R76, R248.reuse, R26, R76 ;  /* 0x0000001af84c723c */ /* 0x048ff6000008104c */
        /* <DEDUP_REMOVED lines=9> */
[----:B------:R-:W2:Y:S04]  /*7b3f0*/  LDL.LU R79, [R1+0x23c] ;  /* 0x00023c00014f7983 */ /* 0x000ea80000300800 */
[----:B------:R-:W-:Y:S04]  /*7b400*/  STL [R1+0x3494], R36 ;  /* 0x0034942401007387 */ /* 0x000fe80000100800 */
[----:B------:R-:W-:Y:S04]  /*7b410*/  STL [R1+0x3490], R37 ;  /* 0x0034902501007387 */ /* 0x000fe80000100800 */
[----:B------:R-:W-:Y:S04]  /*7b420*/  STL [R1+0x348c], R61 ;  /* 0x00348c3d01007387 */ /* 0x000fe80000100800 */
[----:B------:R-:W-:Y:S01]  /*7b430*/  STL [R1+0x3488], R60 ;  /* 0x0034883c01007387 */ /* 0x000fe20000100800 */
[C---:B----4-:R-:W-:Y:S11]  /*7b440*/  HMMA.1688.F32.TF32 R72, R248.reuse, R30, R72 ;  /* 0x0000001ef848723c */ /* 0x050ff60000081048 */
[----:B------:R-:W-:Y:S11]  /*7b450*/  @!UPT UIADD3 URZ, URZ, URZ, URZ ;  /* 0x0000003f3f3ff290 */ /* 0x000ff6000fffe03f */
[----:B------:R-:W-:Y:S01]  /*7b460*/  @!UPT UIADD3 URZ, URZ, URZ, URZ ;  /* 0x0000003f3f3ff290 */ /* 0x000fe2000fffe03f */
[----:B------:R4:W-:Y:S01]  /*7b470*/  STL.64 [R1+0x7b8], R74 ;  /* 0x0007b84a01007387 */ /* 0x0009e20000100a00 */
[----:B------:R-:W-:Y:S02]  /*7b480*/  IMAD.MOV.U32 R64, RZ, RZ, R72 ;  /* 0x000000ffff407224 */ /* 0x000fe400078e0048 */
[----:B------:R-:W-:Y:S01]  /*7b490*/  IMAD.MOV.U32 R65, RZ, RZ, R73 ;  /* 0x000000ffff417224 */ /* 0x000fe200078e0049 */
[----:B------:R-:W3:Y:S04]  /*7b4a0*/  LDL.LU R72, [R1+0x220] ;  /* 0x0002200001487983 */ /* 0x000ee80000300800 */
[----:B------:R-:W3:Y:S04]  /*7b4b0*/  LDL.LU R73, [R1+0x224] ;  /* 0x0002240001497983 */ /* 0x000ee80000300800 */
[----:B----4-:R-:W3:Y:S04]  /*7b4c0*/  LDL.LU R74, [R1+0x228] ;  /* 0x00022800014a7983 */ /* 0x010ee80000300800 */
[----:B------:R-:W3:Y:S01]  /*7b4d0*/  LDL.LU R75, [R1+0x22c] ;  /* 0x00022c00014b7983 */ /* 0x000ee20000300800 */
[C---:B--2---:R-:W-:Y:S08]  /*7b4e0*/  HMMA.1688.F32.TF32 R104, R248.reuse, R34, R104 ;  /* 0x00000022f868723c */ /* 0x044ff00000081068 */
[C---:B------:R-:W-:Y:S08]  /*7b4f0*/  HMMA.1688.F32.TF32 R100, R248.reuse, R38, R100 ;  /* 0x00000026f864723c */ /* 0x040ff00000081064 */
[C---:B------:R-:W-:Y:S08]  /*7b500*/  HMMA.1688.F32.TF32 R88, R248.reuse, R50, R88 ;  /* 0x00000032f858723c */ /* 0x040ff00000081058 */
[C---:B------:R-:W-:Y:S08]  /*7b510*/  HMMA.1688.F32.TF32 R96, R248.reuse, R42, R96 ;  /* 0x0000002af860723c */ /* 0x040ff00000081060 */
[C---:B------:R-:W-:Y:S01]  /*7b520*/  HMMA.1688.F32.TF32 R92, R248.reuse, R46, R92 ;  /* 0x0000002ef85c723c */ /* 0x040fe2000008105c */
[----:B------:R2:W-:Y:S04]  /*7b530*/  STL [R1+0x349c], R65 ;  /* 0x00349c4101007387 */ /* 0x0005e80000100800 */
[----:B------:R4:W-:Y:S04]  /*7b540*/  STL [R1+0x3498], R64 ;  /* 0x0034984001007387 */ /* 0x0009e80000100800 */
[----:B------:R-:W-:Y:S01]  /*7b550*/  STL.64 [R1+0x7a0], R104 ;  /* 0x0007a06801007387 */ /* 0x000fe20000100a00 */
[----:B------:R-:W-:Y:S01]  /*7b560*/  HMMA.1688.F32.TF32 R80, R248, R58, R80 ;  /* 0x0000003af850723c */ /* 0x000fe20000081050 */
[----:B------:R-:W-:-:S02]  /*7b570*/  IMAD.MOV.U32 R40, RZ, RZ, R91 ;  /* 0x000000ffff287224 */ /* 0x000fc400078e005b */
[----:B------:R-:W-:Y:S01]  /*7b580*/  STL.64 [R1+0x7a8], R106 ;  /* 0x0007a86a01007387 */ /* 0x000fe20000100a00 */
[----:B------:R-:W-:-:S03]  /*7b590*/  IMAD.MOV.U32 R41, RZ, RZ, R90 ;  /* 0x000000ffff297224 */ /* 0x000fc600078e005a */
[----:B------:R-:W-:Y:S01]  /*7b5a0*/  STL.64 [R1+0x790], R100 ;  /* 0x0007906401007387 */ /* 0x000fe20000100a00 */
[----:B------:R-:W-:-:S03]  /*7b5b0*/  IMAD.MOV.U32 R61, RZ, RZ, R88 ;  /* 0x000000ffff3d7224 */ /* 0x000fc600078e0058 */
[----:B------:R-:W-:Y:S01]  /*7b5c0*/  STL.64 [R1+0x798], R102 ;  /* 0x0007986601007387 */ /* 0x000fe20000100a00 */
[----:B------:R-:W-:Y:S01]  /*7b5d0*/  IMAD.MOV.U32 R60, RZ, RZ, R89 ;  /* 0x000000ffff3c7224 */ /* 0x000fe200078e0059 */
[----:B------:R-:W-:Y:S02]  /*7b5e0*/  HMMA.1688.F32.TF32 R84, R248, R54, R84 ;  /* 0x00000036f854723c */ /* 0x000fe40000081054 */
[----:B------:R-:W-:Y:S04]  /*7b5f0*/  STL.64 [R1+0x780], R96 ;  /* 0x0007806001007387 */ /* 0x000fe80000100a00 */
[----:B------:R-:W-:Y:S04]  /*7b600*/  STL.64 [R1+0x788], R98 ;  /* 0x0007886201007387 */ /* 0x000fe80000100a00 */
[----:B------:R-:W-:Y:S04]  /*7b610*/  STL.64 [R1+0x770], R92 ;  /* 0x0007705c01007387 */ /* 0x000fe80000100a00 */
[----:B------:R-:W-:Y:S04]  /*7b620*/  STL.64 [R1+0x778], R94 ;  /* 0x0007785e01007387 */ /* 0x000fe80000100a00 */
[----:B------:R1:W-:Y:S04]  /*7b630*/  STL [R1+0x34ac], R40 ;  /* 0x0034ac2801007387 */ /* 0x0003e80000100800 */
[----:B------:R1:W-:Y:S04]  /*7b640*/  STL [R1+0x34a8], R41 ;  /* 0x0034a82901007387 */ /* 0x0003e80000100800 */
[----:B------:R1:W-:Y:S04]  /*7b650*/  STL [R1+0x34a4], R61 ;  /* 0x0034a43d01007387 */ /* 0x0003e80000100800 */
[----:B------:R1:W-:Y:S01]  /*7b660*/  STL [R1+0x34a0], R60 ;  /* 0x0034a03c01007387 */ /* 0x0003e20000100800 */
[----:B------:R-:W-:-:S02]  /*7b670*/  IMAD.MOV.U32 R37, RZ, RZ, R83 ;  /* 0x000000ffff257224 */ /* 0x000fc400078e0053 */
[----:B------:R-:W-:Y:S01]  /*7b680*/  IMAD.MOV.U32 R36, RZ, RZ, R82 ;  /* 0x000000ffff247224 */ /* 0x000fe200078e0052 */
[----:B------:R-:W-:Y:S01]  /*7b690*/  STL.64 [R1+0x750], R84 ;  /* 0x0007505401007387 */ /* 0x000fe20000100a00 */
[----:B--2---:R-:W-:Y:S02]  /*7b6a0*/  IMAD.MOV.U32 R65, RZ, RZ, R80 ;  /* 0x000000ffff417224 */ /* 0x004fe400078e0050 */
[----:B----4-:R-:W-:Y:S01]  /*7b6b0*/  IMAD.MOV.U32 R64, RZ, RZ, R81 ;  /* 0x000000ffff407224 */ /* 0x010fe200078e0051 */
[----:B------:R-:W-:Y:S04]  /*7b6c0*/  STL.64 [R1+0x758], R86 ;  /* 0x0007585601007387 */ /* 0x000fe80000100a00 */
[----:B------:R-:W-:Y:S04]  /*7b6d0*/  STL [R1+0x34bc], R37 ;  /* 0x0034bc2501007387 */ /* 0x000fe80000100800 */
[----:B------:R-:W-:Y:S01]  /*7b6e0*/  STL [R1+0x34b8], R36 ;  /* 0x0034b82401007387 */ /* 0x000fe20000100800 */
[C---:B------:R-:W-:Y:S03]  /*7b6f0*/  HMMA.1688.F32.TF32 R76, R248.reuse, R62, R76 ;  /* 0x0000003ef84c723c */ /* 0x040fe6000008104c */
[----:B------:R-:W-:Y:S11]  /*7b700*/  STL [R1+0x34b4], R65 ;  /* 0x0034b44101007387 */ /* 0x000ff60000100800 */
[----:B------:R-:W-:Y:S10]  /*7b710*/  @!UPT UIADD3 URZ, URZ, URZ, URZ ;  /* 0x0000003f3f3ff290 */ /* 0x000ff4000fffe03f */
[----:B-1----:R-:W-:Y:S02]  /*7b720*/  IMAD.MOV.U32 R40, RZ, RZ, R76 ;  /* 0x000000ffff287224 */ /* 0x002fe400078e004c */
[----:B------:R-:W-:Y:S02]  /*7b730*/  IMAD.MOV.U32 R41, RZ, RZ, R77 ;  /* 0x000000ffff297224 */ /* 0x000fe400078e004d */
[----:B------:R-:W-:Y:S02]  /*7b740*/  IMAD.MOV.U32 R61, RZ, RZ, R78 ;  /* 0x000000ffff3d7224 */ /* 0x000fe400078e004e */
[----:B------:R-:W-:Y:S01]  /*7b750*/  IMAD.MOV.U32 R60, RZ, RZ, R79 ;  /* 0x000000ffff3c7224 */ /* 0x000fe200078e004f */
[----:B------:R-:W-:Y:S01]  /*7b760*/  STL [R1+0x34b0], R64 ;  /* 0x0034b04001007387 */ /* 0x000fe20000100800 */
[----:B---3--:R-:W-:Y:S03]  /*7b770*/  HMMA.1688.F32.TF32 R76, R248, R66, R72 ;  /* 0x00000042f84c723c */ /* 0x008fe60000081048 */
[----:B------:R-:W2:Y:S04]  /*7b780*/  LDL.LU R72, [R1+0x2e0] ;  /* 0x0002e00001487983 */ /* 0x000ea80000300800 */
[----:B------:R-:W-:Y:S04]  /*7b790*/  LDS R248, [R0+0xc9100] ;  /* 0x0c91000000f87984 */ /* 0x000fe80000000800 */
[----:B------:R-:W-:Y:S04]  /*7b7a0*/  LDS R250, [R0+0xc9900] ;  /* 0x0c99000000fa7984 */ /* 0x000fe80000000800 */
[----:B------:R-:W-:Y:S04]  /*7b7b0*/  LDS R249, [R2+0xc9100] ;  /* 0x0c91000002f97984 */ /* 0x000fe80000000800 */
[----:B------:R-:W1:Y:S04]  /*7b7c0*/  LDS R251, [R2+0xc9900] ;  /* 0x0c99000002fb7984 */ /* 0x000e680000000800 */
[----:B------:R3:W-:Y:S04]  /*7b7d0*/  STL.64 [R1+0x230], R76 ;  /* 0x0002304c01007387 */ /* 0x0007e80000100a00 */
[----:B------:R4:W-:Y:S04]  /*7b7e0*/  STL.64 [R1+0x238], R78 ;  /* 0x0002384e01007387 */ /* 0x0009e80000100a00 */
[----:B------:R-:W2:Y:S04]  /*7b7f0*/  LDL.LU R73, [R1+0x2e4] ;  /* 0x0002e40001497983 */ /* 0x000ea80000300800 */
[----:B------:R-:W2:Y:S01]  /*7b800*/  LDL.LU R74, [R1+0x2e8] ;  /* 0x0002e800014a7983 */ /* 0x000ea20000300800 */
[----:B---3--:R-:W-:-:S02]  /*7b810*/  IMAD.MOV.U32 R76, RZ, RZ, R68 ;  /* 0x000000ffff4c7224 */ /* 0x008fc400078e0044 */
[----:B------:R-:W-:Y:S01]  /*7b820*/  IMAD.MOV.U32 R77, RZ, RZ, R70 ;  /* 0x000000ffff4d7224 */ /* 0x000fe200078e0046 */
[----:B------:R-:W2:Y:S01]  /*7b830*/  LDL.LU R75, [R1+0x2ec] ;  /* 0x0002ec00014b7983 */ /* 0x000ea20000300800 */
[----:B----4-:R-:W-:-:S03]  /*7b840*/  IMAD.MOV.U32 R78, RZ, RZ, R71 ;  /* 0x000000ffff4e7224 */ /* 0x010fc600078e0047 */
        /* <DEDUP_REMOVED lines=65> */
[----:B---3--:R-:W-:-:S03]  /*7bc60*/  IMAD.MOV.U32 R87, RZ, RZ, R68 ;  /* 0x000000ffff577224 */ /* 0x008fc600078e0044 */
[----:B------:R-:W3:Y:S01]  /*7bc70*/  LDL.LU R68, [R1+0x340] ;  /* 0x0003400001447983 */ /* 0x000ee20000300800 */
[----:B----4-:R-:W-:Y:S02]  /*7bc80*/  IMAD.MOV.U32 R85, RZ, RZ, R70 ;  /* 0x000000ffff557224 */ /* 0x010fe400078e0046 */
[----:B--2---:R-:W-:Y:S02]  /*7bc90*/  IMAD.MOV.U32 R84, RZ, RZ, R71 ;  /* 0x000000ffff547224 */ /* 0x004fe400078e0047 */
[----:B------:R-:W-:Y:S02]  /*7bca0*/  IMAD.MOV.U32 R86, RZ, RZ, R69 ;  /* 0x000000ffff567224 */ /* 0x000fe400078e0045 */
[----:B------:R-:W3:Y:S04]  /*7bcb0*/  LDL.LU R69, [R1+0x344] ;  /* 0x0003440001457983 */ /* 0x000ee80000300800 */
[----:B------:R-:W3:Y:S04]  /*7bcc0*/  LDL.LU R70, [R1+0x348] ;  /* 0x0003480001467983 */ /* 0x000ee80000300800 */
[----:B------:R-:W3:Y:S04]  /*7bcd0*/  LDL.LU R71, [R1+0x34c] ;  /* 0x00034c0001477983 */ /* 0x000ee80000300800 */
[----:B------:R-:W2:Y:S04]  /*7bce0*/  LDL.LU R88, [R1+0x320] ;  /* 0x0003200001587983 */ /* 0x000ea80000300800 */
[----:B------:R-:W2:Y:S04]  /*7bcf0*/  LDL.LU R89, [R1+0x324] ;  /* 0x0003240001597983 */ /* 0x000ea80000300800 */
[----:B------:R-:W2:Y:S04]  /*7bd00*/  LDL.LU R90, [R1+0x328] ;  /* 0x00032800015a7983 */ /* 0x000ea80000300800 */
[----:B------:R-:W2:Y:S04]  /*7bd10*/  LDL.LU R91, [R1+0x32c] ;  /* 0x00032c00015b7983 */ /* 0x000ea80000300800 */
[----:B------:R-:W1:Y:S04]  /*7bd20*/  LDL.LU R92, [R1+0x330] ;  /* 0x00033000015c7983 */ /* 0x000e680000300800 */
[----:B------:R-:W1:Y:S04]  /*7bd30*/  LDL.LU R93, [R1+0x334] ;  /* 0x00033400015d7983 */ /* 0x000e680000300800 */
[----:B------:R-:W1:Y:S04]  /*7bd40*/  LDL.LU R94, [R1+0x338] ;  /* 0x00033800015e7983 */ /* 0x000e680000300800 */
[----:B------:R-:W1:Y:S01]  /*7bd50*/  LDL.LU R95, [R1+0x33c] ;  /* 0x00033c00015f7983 */ /* 0x000e620000300800 */
        /* <DEDUP_REMOVED lines=12> */
[----:B------:R-:W-:-:S02]  /*7be20*/  IMAD.MOV.U32 R65, RZ, RZ, R150 ;  /* 0x000000ffff417224 */ /* 0x000fc400078e0096 */
[----:B------:R-:W-:Y:S02]  /*7be30*/  IMAD.MOV.U32 R64, RZ, RZ, R151 ;  /* 0x000000ffff407224 */ /* 0x000fe400078e0097 */
[----:B------:R-:W-:Y:S01]  /*7be40*/  IMAD.MOV.U32 R37, RZ, RZ, R148 ;  /* 0x000000ffff257224 */ /* 0x000fe200078e0094 */
[----:B------:R-:W4:Y:S01]  /*7be50*/  LDL.LU.64 R150, [R1+0x36a8] ;  /* 0x0036a80001967983 */ /* 0x000f220000300a00 */
[----:B------:R-:W-:-:S03]  /*7be60*/  IMAD.MOV.U32 R36, RZ, RZ, R149 ;  /* 0x000000ffff247224 */ /* 0x000fc600078e0095 */
[----:B------:R-:W4:Y:S01]  /*7be70*/  LDL.LU.64 R148, [R1+0x36a0] ;  /* 0x0036a00001947983 */ /* 0x000f220000300a00 */
[C---:B------:R-:W-:Y:S03]  /*7be80*/  HMMA.1688.F32.TF32 R124, R172.reuse, R30, R124 ;  /* 0x0000001eac7c723c */ /* 0x040fe6000008107c */
[----:B------:R-:W-:Y:S04]  /*7be90*/  STL.64 [R1+0x1e0], R144 ;  /* 0x0001e09001007387 */ /* 0x000fe80000100a00 */
[----:B------:R3:W-:Y:S04]  /*7bea0*/  STL.64 [R1+0x1e8], R146 ;  /* 0x0001e89201007387 */ /* 0x0007e80000100a00 */
[----:B---3--:R-:W3:Y:S04]  /*7beb0*/  LDL.LU.64 R146, [R1+0x3698] ;  /* 0x0036980001927983 */ /* 0x008ee80000300a00 */
[----:B------:R-:W3:Y:S04]  /*7bec0*/  LDL.LU.64 R144, [R1+0x3690] ;  /* 0x0036900001907983 */ /* 0x000ee80000300a00 */
[----:B------:R-:W-:Y:S04]  /*7bed0*/  STL.64 [R1+0x80], R140 ;  /* 0x0000808c01007387 */ /* 0x000fe80000100a00 */
[----:B------:R2:W-:Y:S01]  /*7bee0*/  STL.64 [R1+0x88], R142 ;  /* 0x0000888e01007387 */ /* 0x0005e20000100a00 */
[C---:B------:R-:W-:Y:S03]  /*7bef0*/  HMMA.1688.F32.TF32 R108, R172.reuse, R46, R108 ;  /* 0x0000002eac6c723c */ /* 0x040fe6000008106c */
[----:B--2---:R-:W2:Y:S04]  /*7bf00*/  LDL.LU.64 R142, [R1+0x3688] ;  /* 0x00368800018e7983 */ /* 0x004ea80000300a00 */
        /* <DEDUP_REMOVED lines=50> */
[C---:B------:R-:W-:Y:S08]  /*7c230*/  HMMA.1688.F32.TF32 R92, R248.reuse, R6, R92 ;  /* 0x00000006f85c723c */ /* 0x040ff0000008105c */
[C---:B------:R-:W-:Y:S08]  /*7c240*/  HMMA.1688.F32.TF32 R88, R248.reuse, R10, R88 ;  /* 0x0000000af858723c */ /* 0x040ff00000081058 */
[C---:B------:R-:W-:Y:S08]  /*7c250*/  HMMA.1688.F32.TF32 R84, R248.reuse, R14, R84 ;  /* 0x0000000ef854723c */ /* 0x040ff00000081054 */
[C---:B------:R-:W-:Y:S08]  /*7c260*/  HMMA.1688.F32.TF32 R80, R248.reuse, R18, R80 ;  /* 0x00000012f850723c */ /* 0x040ff00000081050 */
[C---:B------:R-:W-:Y:S08]  /*7c270*/  HMMA.1688.F32.TF32 R76, R248.reuse, R22, R76 ;  /* 0x00000016f84c723c */ /* 0x040ff0000008104c */
[----:B------:R-:W-:Y:S08]  /*7c280*/  HMMA.1688.F32.TF32 R72, R248, R26, R72 ;  /* 0x0000001af848723c */ /* 0x000ff00000081048 */
[----:B--2---:R-:W-:Y:S01]  /*7c290*/  HMMA.1688.F32.TF32 R172, R172, R66, R68 ;  /* 0x00000042acac723c */ /* 0x004fe20000081044 */
        /* <DEDUP_REMOVED lines=11> */
[----:B-1----:R-:W3:Y:S04]  /*7c350*/  LDL.LU.64 R94, [R1+0x35b8] ;  /* 0x0035b800015e7983 */ /* 0x002ee80000300a00 */
[----:B------:R-:W3:Y:S04]  /*7c360*/  LDL.LU.64 R92, [R1+0x35b0] ;  /* 0x0035b000015c7983 */ /* 0x000ee80000300a00 */
[----:B------:R-:W-:Y:S04]  /*7c370*/  STL.64 [R1+0x450], R88 ;  /* 0x0004505801007387 */ /* 0x000fe80000100a00 */
[----:B------:R1:W-:Y:S04]  /*7c380*/  STL.64 [R1+0x458], R90 ;  /* 0x0004585a01007387 */ /* 0x0003e80000100a00 */
[----:B------:R-:W-:Y:S04]  /*7c390*/  LDS R173, [R252+0xc9100] ;  /* 0x0c910000fcad7984 */ /* 0x000fe80000000800 */
[----:B------:R-:W2:Y:S04]  /*7c3a0*/  LDS R175, [R252+0xc9900] ;  /* 0x0c990000fcaf7984 */ /* 0x000ea80000000800 */
        /* <DEDUP_REMOVED lines=32> */
[C---:B-1----:R-:W-:Y:S08]  /*7c5b0*/  HMMA.1688.F32.TF32 R72, R248.reuse, R46, R84 ;  /* 0x0000002ef848723c */ /* 0x042ff00000081054 */
[C---:B--2---:R-:W-:Y:S01]  /*7c5c0*/  HMMA.1688.F32.TF32 R76, R248.reuse, R50, R88 ;  /* 0x00000032f84c723c */ /* 0x044fe20000081058 */
[----:B------:R-:W-:Y:S04]  /*7c5d0*/  STL.64 [R1+0x2f0], R68 ;  /* 0x0002f04401007387 */ /* 0x000fe80000100a00 */
[----:B------:R1:W-:Y:S10]  /*7c5e0*/  STL.64 [R1+0x2f8], R70 ;  /* 0x0002f84601007387 */ /* 0x0003f40000100a00 */
        /* <DEDUP_REMOVED lines=10> */
[----:B-1----:R-:W-:Y:S03]  /*7c690*/  HMMA.1688.F32.TF32 R68, R248, R66, R104 ;  /* 0x00000042f844723c */ /* 0x002fe60000081068 */
[----:B------:R-:W-:Y:S04]  /*7c6a0*/  STL.64 [R1+0x328], R74 ;  /* 0x0003284a01007387 */ /* 0x000fe80000100a00 */
[----:B------:R-:W-:Y:S04]  /*7c6b0*/  STL.64 [R1+0x310], R76 ;  /* 0x0003104c01007387 */ /* 0x000fe80000100a00 */
[----:B------:R1:W-:Y:S01]  /*7c6c0*/  STL.64 [R1+0x318], R78 ;  /* 0x0003184e01007387 */ /* 0x0003e20000100a00 */
[C---:B------:R-:W-:Y:S03]  /*7c6d0*/  HMMA.1688.F32.TF32 R84, R172.reuse, R10, R112 ;  /* 0x0000000aac54723c */ /* 0x040fe60000081070 */
[----:B------:R-:W-:Y:S04]  /*7c6e0*/  LDS R72, [R0+0xc9180] ;  /* 0x0c91800000487984 */ /* 0x000fe80000000800 */
[----:B------:R-:W-:Y:S01]  /*7c6f0*/  LDS R74, [R0+0xc9980] ;  /* 0x0c998000004a7984 */ /* 0x000fe20000000800 */
[C---:B-1----:R-:W-:Y:S03]  /*7c700*/  HMMA.1688.F32.TF32 R76, R172.reuse, R6, R108 ;  /* 0x00000006ac4c723c */ /* 0x042fe6000008106c */
[----:B------:R-:W-:Y:S04]  /*7c710*/  STL.64 [R1+0x2e0], R68 ;  /* 0x0002e04401007387 */ /* 0x000fe80000100a00 */
[----:B------:R-:W-:Y:S01]  /*7c720*/  STL.64 [R1+0x2e8], R70 ;  /* 0x0002e84601007387 */ /* 0x000fe20000100a00 */
[----:B------:R-:W-:Y:S03]  /*7c730*/  HMMA.1688.F32.TF32 R80, R172, R18, R120 ;  /* 0x00000012ac50723c */ /* 0x000fe60000081078 */
[----:B------:R-:W-:Y:S04]  /*7c740*/  LDS R73, [R2+0xc9180] ;  /* 0x0c91800002497984 */ /* 0x000fe80000000800 */
[----:B------:R-:W1:Y:S01]  /*7c750*/  LDS R75, [R2+0xc9980] ;  /* 0x0c998000024b7984 */ /* 0x000e620000000800 */
[----:B------:R-:W-:-:S02]  /*7c760*/  IMAD.MOV.U32 R88, RZ, RZ, R218 ;  /* 0x000000ffff587224 */ /* 0x000fc400078e00da */
[----:B------:R-:W-:Y:S01]  /*7c770*/  IMAD.MOV.U32 R89, RZ, RZ, R219 ;  /* 0x000000ffff597224 */ /* 0x000fe200078e00db */
[----:B------:R-:W-:Y:S01]  /*7c780*/  LDS R68, [R3+0xc9180] ;  /* 0x0c91800003447984 */ /* 0x000fe20000000800 */
[----:B------:R-:W-:Y:S02]  /*7c790*/  IMAD.MOV.U32 R96, RZ, RZ, R212 ;  /* 0x000000ffff607224 */ /* 0x000fe400078e00d4 */
[----:B------:R-:W-:Y:S01]  /*7c7a0*/  IMAD.MOV.U32 R97, RZ, RZ, R213 ;  /* 0x000000ffff617224 */ /* 0x000fe200078e00d5 */
[----:B------:R-:W-:Y:S04]  /*7c7b0*/  LDS R70, [R3+0xc9980] ;  /* 0x0c99800003467984 */ /* 0x000fe80000000800 */
[----:B------:R-:W-:Y:S04]  /*7c7c0*/  STL.64 [R1+0x300], R76 ;  /* 0x0003004c01007387 */ /* 0x000fe80000100a00 */
[----:B------:R2:W-:Y:S01]  /*7c7d0*/  STL.64 [R1+0x308], R78 ;  /* 0x0003084e01007387 */ /* 0x0005e20000100a00 */
[----:B------:R-:W-:-:S02]  /*7c7e0*/  IMAD.MOV.U32 R98, RZ, RZ, R214 ;  /* 0x000000ffff627224 */ /* 0x000fc400078e00d6 */
[----:B------:R-:W-:Y:S01]  /*7c7f0*/  IMAD.MOV.U32 R99, RZ, RZ, R215 ;  /* 0x000000ffff637224 */ /* 0x000fe200078e00d7 */
[----:B------:R-:W-:Y:S01]  /*7c800*/  LDS R69, [R252+0xc9180] ;  /* 0x0c918000fc457984 */ /* 0x000fe20000000800 */
[----:B------:R-:W-:Y:S02]  /*7c810*/  IMAD.MOV.U32 R100, RZ, RZ, R208 ;  /* 0x000000ffff647224 */ /* 0x000fe400078e00d0 */
[----:B------:R-:W-:Y:S01]  /*7c820*/  IMAD.MOV.U32 R101, RZ, RZ, R209 ;  /* 0x000000ffff657224 */ /* 0x000fe200078e00d1 */
[----:B------:R-:W2:Y:S02]  /*7c830*/  LDS R71, [R252+0xc9980] ;  /* 0x0c998000fc477984 */ /* 0x000ea40000000800 */
[C---:B--2---:R-:W-:Y:S02]  /*7c840*/  HMMA.1688.F32.TF32 R76, R172.reuse, R14, R116 ;  /* 0x0000000eac4c723c */ /* 0x044fe40000081074 */
[----:B------:R-:W-:Y:S04]  /*7c850*/  STL.64 [R1+0x360], R84 ;  /* 0x0003605401007387 */ /* 0x000fe80000100a00 */
[----:B------:R2:W-:Y:S02]  /*7c860*/  STL.64 [R1+0x368], R86 ;  /* 0x0003685601007387 */ /* 0x0005e40000100a00 */
[C---:B--2---:R-:W-:Y:S11]  /*7c870*/  HMMA.1688.F32.TF32 R84, R172.reuse, R22, R124 ;  /* 0x00000016ac54723c */ /* 0x044ff6000008107c */
        /* <DEDUP_REMOVED lines=10> */
[C---:B----4-:R-:W-:Y:S03]  /*7c920*/  HMMA.1688.F32.TF32 R84, R172.reuse, R34, R136 ;  /* 0x00000022ac54723c */ /* 0x050fe60000081088 */
[----:B------:R2:W-:Y:S05]  /*7c930*/  STL.64 [R1+0x3a8], R78 ;  /* 0x0003a84e01007387 */ /* 0x0005ea0000100a00 */
[C---:B--2---:R-:W-:Y:S06]  /*7c940*/  HMMA.1688.F32.TF32 R76, R172.reuse, R38, R140 ;  /* 0x00000026ac4c723c */ /* 0x044fec000008108c */
[----:B------:R-:W-:Y:S04]  /*7c950*/  STL.64 [R1+0x3b0], R80 ;  /* 0x0003b05001007387 */ /* 0x000fe80000100a00 */
[----:B------:R2:W-:Y:S05]  /*7c960*/  STL.64 [R1+0x3b8], R82 ;  /* 0x0003b85201007387 */ /* 0x0005ea0000100a00 */
[----:B------:R-:W-:Y:S04]  /*7c970*/  STL.64 [R1+0x3c0], R84 ;  /* 0x0003c05401007387 */ /* 0x000fe80000100a00 */
[----:B------:R4:W-:Y:S01]  /*7c980*/  STL.64 [R1+0x3c8], R86 ;  /* 0x0003c85601007387 */ /* 0x0009e20000100a00 */
[----:B--2---:R-:W-:Y:S01]  /*7c990*/  HMMA.1688.F32.TF32 R80, R172, R42, R144 ;  /* 0x0000002aac50723c */ /* 0x004fe20000081090 */
[----:B------:R-:W-:-:S02]  /*7c9a0*/  IMAD.MOV.U32 R102, RZ, RZ, R210 ;  /* 0x000000ffff667224 */ /* 0x000fc400078e00d2 */
[----:B------:R-:W-:Y:S04]  /*7c9b0*/  LDS R144, [R0+0xca080] ;  /* 0x0ca0800000907984 */ /* 0x000fe80000000800 */
[----:B------:R-:W-:Y:S01]  /*7c9c0*/  STL.64 [R1+0x3d0], R76 ;  /* 0x0003d04c01007387 */ /* 0x000fe20000100a00 */
[----:B----4-:R-:W-:Y:S03]  /*7c9d0*/  HMMA.1688.F32.TF32 R84, R172, R46, R148 ;  /* 0x0000002eac54723c */ /* 0x010fe60000081094 */
[----:B------:R2:W-:Y:S01]  /*7c9e0*/  STL.64 [R1+0x3d8], R78 ;  /* 0x0003d84e01007387 */ /* 0x0005e20000100a00 */
[----:B------:R-:W-:Y:S02]  /*7c9f0*/  IMAD.MOV.U32 R103, RZ, RZ, R211 ;  /* 0x000000ffff677224 */ /* 0x000fe400078e00d3 */
[----:B------:R-:W-:Y:S01]  /*7ca00*/  IMAD.MOV.U32 R104, RZ, RZ, R204 ;  /* 0x000000ffff687224 */ /* 0x000fe200078e00cc */
[----:B------:R-:W-:Y:S01]  /*7ca10*/  LDS R146, [R0+0xca880] ;  /* 0x0ca8800000927984 */ /* 0x000fe20000000800 */
[----:B------:R-:W-:-:S02]  /*7ca20*/  IMAD.MOV.U32 R105, RZ, RZ, R205 ;  /* 0x000000ffff697224 */ /* 0x000fc400078e00cd */
[----:B------:R-:W-:Y:S01]  /*7ca30*/  IMAD.MOV.U32 R106, RZ, RZ, R206 ;  /* 0x000000ffff6a7224 */ /* 0x000fe200078e00ce */
[----:B------:R-:W-:Y:S01]  /*7ca40*/  LDS R145, [R2+0xca080] ;  /* 0x0ca0800002917984 */ /* 0x000fe20000000800 */
[C---:B--2---:R-:W-:Y:S03]  /*7ca50*/  HMMA.1688.F32.TF32 R76, R172.reuse, R50, R152 ;  /* 0x00000032ac4c723c */ /* 0x044fe60000081098 */
[----:B------:R-:W-:Y:S04]  /*7ca60*/  STL.64 [R1+0x400], R80 ;  /* 0x0004005001007387 */ /* 0x000fe80000100a00 */
[----:B------:R2:W-:Y:S04]  /*7ca70*/  STL.64 [R1+0x408], R82 ;  /* 0x0004085201007387 */ /* 0x0005e80000100a00 */
[----:B------:R-:W-:Y:S04]  /*7ca80*/  STL.64 [R1+0x410], R84 ;  /* 0x0004105401007387 */ /* 0x000fe80000100a00 */
[----:B------:R4:W-:Y:S01]  /*7ca90*/  STL.64 [R1+0x418], R86 ;  /* 0x0004185601007387 */ /* 0x0009e20000100a00 */
[----:B--2---:R-:W-:Y:S01]  /*7caa0*/  HMMA.1688.F32.TF32 R80, R172, R54, R156 ;  /* 0x00000036ac50723c */ /* 0x004fe2000008109c */
[----:B------:R-:W-:-:S02]  /*7cab0*/  IMAD.MOV.U32 R107, RZ, RZ, R207 ;  /* 0x000000ffff6b7224 */ /* 0x000fc400078e00cf */
[----:B------:R-:W-:Y:S04]  /*7cac0*/  LDS R147, [R2+0xca880] ;  /* 0x0ca8800002937984 */ /* 0x000fe80000000800 */
[----:B------:R-:W-:Y:S01]  /*7cad0*/  STL.64 [R1+0x3f0], R76 ;  /* 0x0003f04c01007387 */ /* 0x000fe20000100a00 */
[C---:B----4-:R-:W-:Y:S03]  /*7cae0*/  HMMA.1688.F32.TF32 R84, R172.reuse, R58, R160 ;  /* 0x0000003aac54723c */ /* 0x050fe600000810a0 */
[----:B------:R2:W-:Y:S05]  /*7caf0*/  STL.64 [R1+0x3f8], R78 ;  /* 0x0003f84e01007387 */ /* 0x0005ea0000100a00 */
[C---:B--2---:R-:W-:Y:S07]  /*7cb00*/  HMMA.1688.F32.TF32 R76, R172.reuse, R62, R164 ;  /* 0x0000003eac4c723c */ /* 0x044fee00000810a4 */
[----:B------:R-:W-:Y:S04]  /*7cb10*/  STL.64 [R1+0x440], R80 ;  /* 0x0004405001007387 */ /* 0x000fe80000100a00 */
[----:B------:R2:W-:Y:S04]  /*7cb20*/  STL.64 [R1+0x448], R82 ;  /* 0x0004485201007387 */ /* 0x0005e80000100a00 */
[----:B------:R-:W-:Y:S04]  /*7cb30*/  STL.64 [R1+0x430], R84 ;  /* 0x0004305401007387 */ /* 0x000fe80000100a00 */
[----:B------:R1:W-:Y:S01]  /*7cb40*/  STL.64 [R1+0x438], R86 ;  /* 0x0004385601007387 */ /* 0x0003e20000100a00 */
[----:B--2---:R-:W-:Y:S03]  /*7cb50*/  HMMA.1688.F32.TF32 R80, R172, R66, R168 ;  /* 0x00000042ac50723c */ /* 0x004fe600000810a8 */
[----:B------:R-:W-:Y:S05]  /*7cb60*/  STL.64 [R1+0x420], R76 ;  /* 0x0004204c01007387 */ /* 0x000fea0000100a00 */
[C---:B-1----:R-:W-:Y:S01]  /*7cb70*/  HMMA.1688.F32.TF32 R84, R72.reuse, R6, R176 ;  /* 0x000000064854723c */ /* 0x042fe200000810b0 */
[----:B------:R1:W-:Y:S07]  /*7cb80*/  STL.64 [R1+0x428], R78 ;  /* 0x0004284e01007387 */ /* 0x0003ee0000100a00 */
[----:B-1----:R-:W-:Y:S07]  /*7cb90*/  HMMA.1688.F32.TF32 R76, R72, R10, R180 ;  /* 0x0000000a484c723c */ /* 0x002fee00000810b4 */
[----:B------:R1:W-:Y:S04]  /*7cba0*/  STL.64 [R1+0x3e0], R80 ;  /* 0x0003e05001007387 */ /* 0x0003e80000100a00 */
[----:B------:R2:W-:Y:S04]  /*7cbb0*/  STL.64 [R1+0x3e8], R82 ;  /* 0x0003e85201007387 */ /* 0x0005e80000100a00 */
[----:B------:R4:W-:Y:S01]  /*7cbc0*/  STL.64 [R1+0x700], R84 ;  /* 0x0007005401007387 */ /* 0x0009e20000100a00 */
[----:B-1----:R-:W-:-:S03]  /*7cbd0*/  IMAD.MOV.U32 R80, RZ, RZ, R220 ;  /* 0x000000ffff507224 */ /* 0x002fc600078e00dc */
[----:B------:R-:W-:Y:S01]  /*7cbe0*/  STL.64 [R1+0x708], R86 ;  /* 0x0007085601007387 */ /* 0x000fe20000100a00 */
[----:B------:R-:W-:-:S03]  /*7cbf0*/  IMAD.MOV.U32 R81, RZ, RZ, R221 ;  /* 0x000000ffff517224 */ /* 0x000fc600078e00dd */
[----:B------:R-:W3:Y:S01]  /*7cc00*/  LDL.LU R220, [R1+0x355c] ;  /* 0x00355c0001dc7983 */ /* 0x000ee20000300800 */
[----:B--2---:R-:W-:-:S03]  /*7cc10*/  IMAD.MOV.U32 R82, RZ, RZ, R222 ;  /* 0x000000ffff527224 */ /* 0x004fc600078e00de */
[----:B------:R-:W-:Y:S01]  /*7cc20*/  STL.64 [R1+0x6f0], R76 ;  /* 0x0006f04c01007387 */ /* 0x000fe20000100a00 */
[----:B------:R-:W-:-:S03]  /*7cc30*/  IMAD.MOV.U32 R83, RZ, RZ, R223 ;  /* 0x000000ffff537224 */ /* 0x000fc600078e00df */
[----:B------:R1:W-:Y:S01]  /*7cc40*/  STL.64 [R1+0x6f8], R78 ;  /* 0x0006f84e01007387 */ /* 0x0003e20000100a00 */
[----:B----4-:R-:W-:-:S03]  /*7cc50*/  IMAD.MOV.U32 R84, RZ, RZ, R216 ;  /* 0x000000ffff547224 */ /* 0x010fc600078e00d8 */
[----:B------:R-:W3:Y:S01]  /*7cc60*/  LDL.LU R221, [R1+0x3558] ;  /* 0x0035580001dd7983 */ /* 0x000ee20000300800 */
[----:B------:R-:W-:-:S03]  /*7cc70*/  IMAD.MOV.U32 R85, RZ, RZ, R217 ;  /* 0x000000ffff557224 */ /* 0x000fc600078e00d9 */
[----:B------:R-:W3:Y:S04]  /*7cc80*/  LDL.LU R222, [R1+0x3554] ;  /* 0x0035540001de7983 */ /* 0x000ee80000300800 */
        /* <DEDUP_REMOVED lines=60> */
[----:B------:R-:W3:Y:S01]  /*7d050*/  LDL.LU R195, [R1+0x34c0] ;  /* 0x0034c00001c37983 */ /* 0x000ee20000300800 */
[----:B------:R-:W-:Y:S01]  /*7d060*/  HMMA.1688.F32.TF32 R120, R68, R18, R120 ;  /* 0x000000124478723c */ /* 0x000fe20000081078 */
[----:B-1----:R-:W-:-:S07]  /*7d070*/  IMAD.MOV.U32 R79, RZ, RZ, R5 ;  /* 0x000000ffff4f7224 */ /* 0x002fce00078e0005 */
[C---:B--2---:R-:W-:Y:S08]  /*7d080*/  HMMA.1688.F32.TF32 R128, R72.reuse, R14, R184 ;  /* 0x0000000e4880723c */ /* 0x044ff000000810b8 */
[C---:B------:R-:W-:Y:S08]  /*7d090*/  HMMA.1688.F32.TF32 R136, R72.reuse, R18, R188 ;  /* 0x000000124888723c */ /* 0x040ff000000810bc */
[C---:B---3--:R-:W-:Y:S07]  /*7d0a0*/  HMMA.1688.F32.TF32 R132, R72.reuse, R22, R192 ;  /* 0x000000164884723c */ /* 0x048fee00000810c0 */
        /* <DEDUP_REMOVED lines=16> */
[C---:B----4-:R-:W-:Y:S03]  /*7d1b0*/  HMMA.1688.F32.TF32 R136, R72.reuse, R42, R212 ;  /* 0x0000002a4888723c */ /* 0x050fe600000810d4 */
[----:B------:R-:W-:Y:S05]  /*7d1c0*/  STL.64 [R1+0x690], R128 ;  /* 0x0006908001007387 */ /* 0x000fea0000100a00 */
[C---:B-1----:R-:W-:Y:S01]  /*7d1d0*/  HMMA.1688.F32.TF32 R132, R72.reuse, R46, R216 ;  /* 0x0000002e4884723c */ /* 0x042fe200000810d8 */
        /* <DEDUP_REMOVED lines=10> */
[C---:B-1----:R-:W-:Y:S08]  /*7d280*/  HMMA.1688.F32.TF32 R128, R72.reuse, R62, R232 ;  /* 0x0000003e4880723c */ /* 0x042ff000000810e8 */
[----:B------:R-:W-:Y:S01]  /*7d290*/  HMMA.1688.F32.TF32 R72, R72, R66, R236 ;  /* 0x000000424848723c */ /* 0x000fe200000810ec */
        /* <DEDUP_REMOVED lines=9> */
[----:B--2---:R-:W-:Y:S01]  /*7d330*/  HMMA.1688.F32.TF32 R128, R68, R10, R244 ;  /* 0x0000000a4480723c */ /* 0x004fe200000810f4 */
[----:B------:R-:W-:-:S02]  /*7d340*/  IMAD.MOV.U32 R76, RZ, RZ, R33 ;  /* 0x000000ffff4c7224 */ /* 0x000fc400078e0021 */
[----:B------:R-:W-:Y:S01]  /*7d350*/  LDS R244, [R3+0xca080] ;  /* 0x0ca0800003f47984 */ /* 0x000fe20000000800 */
[----:B------:R-:W-:-:S04]  /*7d360*/  IMAD.MOV.U32 R77, RZ, RZ, R32 ;  /* 0x000000ffff4d7224 */ /* 0x000fc800078e0020 */
[C---:B------:R-:W-:Y:S01]  /*7d370*/  HMMA.1688.F32.TF32 R104, R68.reuse, R38, R104 ;  /* 0x000000264468723c */ /* 0x040fe20000081068 */
[----:B------:R-:W-:Y:S01]  /*7d380*/  IMAD.MOV.U32 R92, RZ, RZ, R49 ;  /* 0x000000ffff5c7224 */ /* 0x000fe200078e0031 */
[----:B------:R-:W-:Y:S01]  /*7d390*/  LDS R246, [R3+0xca880] ;  /* 0x0ca8800003f67984 */ /* 0x000fe20000000800 */
[----:B------:R-:W-:Y:S02]  /*7d3a0*/  IMAD.MOV.U32 R93, RZ, RZ, R48 ;  /* 0x000000ffff5d7224 */ /* 0x000fe400078e0030 */
[----:B------:R-:W-:Y:S01]  /*7d3b0*/  IMAD.MOV.U32 R94, RZ, RZ, R45 ;  /* 0x000000ffff5e7224 */ /* 0x000fe200078e002d */
[----:B------:R-:W-:Y:S02]  /*7d3c0*/  LDS R245, [R252+0xca080] ;  /* 0x0ca08000fcf57984 */ /* 0x000fe40000000800 */
[C---:B-1----:R-:W-:Y:S02]  /*7d3d0*/  HMMA.1688.F32.TF32 R72, R68.reuse, R14, R124 ;  /* 0x0000000e4448723c */ /* 0x042fe4000008107c */
[----:B------:R-:W-:Y:S04]  /*7d3e0*/  STL.64 [R1+0x260], R132 ;  /* 0x0002608401007387 */ /* 0x000fe80000100a00 */
[----:B------:R-:W-:Y:S04]  /*7d3f0*/  STL.64 [R1+0x268], R134 ;  /* 0x0002688601007387 */ /* 0x000fe80000100a00 */
[----:B------:R-:W-:Y:S04]  /*7d400*/  STL.64 [R1+0x200], R128 ;  /* 0x0002008001007387 */ /* 0x000fe80000100a00 */
[----:B------:R-:W-:Y:S01]  /*7d410*/  STL.64 [R1+0x208], R130 ;  /* 0x0002088201007387 */ /* 0x000fe20000100a00 */
[----:B------:R-:W-:Y:S01]  /*7d420*/  HMMA.1688.F32.TF32 R116, R68, R22, R116 ;  /* 0x000000164474723c */ /* 0x000fe20000081074 */
[----:B------:R-:W-:-:S02]  /*7d430*/  IMAD.MOV.U32 R95, RZ, RZ, R44 ;  /* 0x000000ffff5f7224 */ /* 0x000fc400078e002c */
[----:B------:R-:W-:Y:S01]  /*7d440*/  IMAD.MOV.U32 R90, RZ, RZ, R53 ;  /* 0x000000ffff5a7224 */ /* 0x000fe200078e0035 */
[----:B------:R-:W-:Y:S04]  /*7d450*/  LDS R247, [R252+0xca880] ;  /* 0x0ca88000fcf77984 */ /* 0x000fe80000000800 */
[----:B------:R-:W-:Y:S04]  /*7d460*/  STL.64 [R1+0x1f0], R72 ;  /* 0x0001f04801007387 */ /* 0x000fe80000100a00 */
[----:B------:R1:W-:Y:S04]  /*7d470*/  STL.64 [R1+0x1f8], R74 ;  /* 0x0001f84a01007387 */ /* 0x0003e80000100a00 */
[----:B------:R-:W-:Y:S04]  /*7d480*/  STL.64 [R1+0x160], R120 ;  /* 0x0001607801007387 */ /* 0x000fe80000100a00 */
[----:B------:R-:W-:Y:S04]  /*7d490*/  STL.64 [R1+0x168], R122 ;  /* 0x0001687a01007387 */ /* 0x000fe80000100a00 */
[----:B------:R-:W2:Y:S01]  /*7d4a0*/  LDL R5, [R1+0x548] ;  /* 0x0005480001057983 */ /* 0x000ea20000100800 */
[C---:B-1----:R-:W-:Y:S03]  /*7d4b0*/  HMMA.1688.F32.TF32 R72, R68.reuse, R26, R112 ;  /* 0x0000001a4448723c */ /* 0x042fe60000081070 */
[----:B------:R-:W-:Y:S04]  /*7d4c0*/  STL.64 [R1+0x150], R116 ;  /* 0x0001507401007387 */ /* 0x000fe80000100a00 */
[----:B------:R-:W-:Y:S01]  /*7d4d0*/  STL.64 [R1+0x158], R118 ;  /* 0x0001587601007387 */ /* 0x000fe20000100a00 */
[----:B------:R-:W-:Y:S01]  /*7d4e0*/  HMMA.1688.F32.TF32 R108, R68, R30, R108 ;  /* 0x0000001e446c723c */ /* 0x000fe2000008106c */
[----:B------:R-:W-:-:S02]  /*7d4f0*/  IMAD.MOV.U32 R91, RZ, RZ, R52 ;  /* 0x000000ffff5b7224 */ /* 0x000fc400078e0034 */
[----:B------:R-:W-:Y:S01]  /*7d500*/  IMAD.MOV.U32 R86, RZ, RZ, R57 ;  /* 0x000000ffff567224 */ /* 0x000fe200078e0039 */
[----:B------:R-:W-:Y:S01]  /*7d510*/  LDS R120, [R3+0xca000] ;  /* 0x0ca0000003787984 */ /* 0x000fe20000000800 */
[----:B------:R-:W-:Y:S02]  /*7d520*/  IMAD.MOV.U32 R87, RZ, RZ, R56 ;  /* 0x000000ffff577224 */ /* 0x000fe400078e0038 */
[----:B------:R-:W-:Y:S01]  /*7d530*/  IMAD.MOV.U32 R78, RZ, RZ, R29 ;  /* 0x000000ffff4e7224 */ /* 0x000fe200078e001d */
[----:B------:R-:W-:Y:S04]  /*7d540*/  LDS R122, [R3+0xca800] ;  /* 0x0ca80000037a7984 */ /* 0x000fe80000000800 */
[----:B------:R-:W-:Y:S04]  /*7d550*/  LDS R121, [R252+0xca000] ;  /* 0x0ca00000fc797984 */ /* 0x000fe80000000800 */
[----:B------:R-:W-:Y:S04]  /*7d560*/  STL.64 [R1+0x140], R72 ;  /* 0x0001404801007387 */ /* 0x000fe80000100a00 */
[----:B------:R1:W-:Y:S04]  /*7d570*/  STL.64 [R1+0x148], R74 ;  /* 0x0001484a01007387 */ /* 0x0003e80000100a00 */
[----:B------:R-:W-:Y:S01]  /*7d580*/  LDS R123, [R252+0xca800] ;  /* 0x0ca80000fc7b7984 */ /* 0x000fe20000000800 */
[C---:B-1----:R-:W-:Y:S08]  /*7d590*/  HMMA.1688.F32.TF32 R72, R68.reuse, R34, R248 ;  /* 0x000000224448723c */ /* 0x042ff000000810f8 */
[C---:B------:R-:W-:Y:S01]  /*7d5a0*/  HMMA.1688.F32.TF32 R32, R68.reuse, R42, R100 ;  /* 0x0000002a4420723c */ /* 0x040fe20000081064 */
[----:B------:R-:W-:Y:S04]  /*7d5b0*/  STL.64 [R1+0x130], R108 ;  /* 0x0001306c01007387 */ /* 0x000fe80000100a00 */
[----:B------:R-:W-:Y:S10]  /*7d5c0*/  STL.64 [R1+0x138], R110 ;  /* 0x0001386e01007387 */ /* 0x000ff40000100a00 */
[----:B------:R-:W-:Y:S04]  /*7d5d0*/  STL.64 [R1+0x120], R72 ;  /* 0x0001204801007387 */ /* 0x000fe80000100a00 */
[----:B------:R1:W-:Y:S04]  /*7d5e0*/  STL.64 [R1+0x128], R74 ;  /* 0x0001284a01007387 */ /* 0x0003e80000100a00 */
[----:B------:R-:W-:Y:S04]  /*7d5f0*/  STL.64 [R1+0x110], R104 ;  /* 0x0001106801007387 */ /* 0x000fe80000100a00 */
[----:B------:R-:W-:Y:S01]  /*7d600*/  STL.64 [R1+0x118], R106 ;  /* 0x0001186a01007387 */ /* 0x000fe20000100a00 */
[C---:B-1----:R-:W-:Y:S03]  /*7d610*/  HMMA.1688.F32.TF32 R72, R68.reuse, R46, R96 ;  /* 0x0000002e4448723c */ /* 0x042fe60000081060 */
[----:B------:R-:W-:Y:S04]  /*7d620*/  STL.64 [R1+0x100], R32 ;  /* 0x0001002001007387 */ /* 0x000fe80000100a00 */
[----:B------:R1:W-:Y:S01]  /*7d630*/  STL.64 [R1+0x108], R34 ;  /* 0x0001082201007387 */ /* 0x0003e20000100a00 */
[C---:B------:R-:W-:Y:S03]  /*7d640*/  HMMA.1688.F32.TF32 R44, R68.reuse, R50, R92 ;  /* 0x00000032442c723c */ /* 0x040fe6000008105c */
[----:B------:R-:W-:Y:S04]  /*7d650*/  LDS R92, [R0+0xca000] ;  /* 0x0ca00000005c7984 */ /* 0x000fe80000000800 */
[----:B------:R-:W-:Y:S01]  /*7d660*/  LDS R94, [R0+0xca800] ;  /* 0x0ca80000005e7984 */ /* 0x000fe20000000800 */
[C---:B-1----:R-:W-:Y:S03]  /*7d670*/  HMMA.1688.F32.TF32 R32, R68.reuse, R54, R88 ;  /* 0x000000364420723c */ /* 0x042fe60000081058 */
[----:B------:R-:W-:Y:S04]  /*7d680*/  LDS R93, [R2+0xca000] ;  /* 0x0ca00000025d7984 */ /* 0x000fe80000000800 */
[----:B------:R-:W-:Y:S04]  /*7d690*/  LDS R95, [R2+0xca800] ;  /* 0x0ca80000025f7984 */ /* 0x000fe80000000800 */
        /* <DEDUP_REMOVED lines=8> */
[----:B---3--:R-:W-:Y:S01]  /*7d720*/  HMMA.1688.F32.TF32 R32, R68, R66, R76 ;  /* 0x000000424420723c */ /* 0x008fe2000008104c */
[----:B------:R-:W-:Y:S04]  /*7d730*/  STL.64 [R1+0x90], R48 ;  /* 0x0000903001007387 */ /* 0x000fe80000100a00 */
[----:B------:R-:W-:Y:S02]  /*7d740*/  STL.64 [R1+0x98], R50 ;  /* 0x0000983201007387 */ /* 0x000fe40000100a00 */
[----:B------:R-:W-:-:S08]  /*7d750*/  IMAD.MOV.U32 R76, RZ, RZ, R28 ;  /* 0x000000ffff4c7224 */ /* 0x000fd000078e001c */
[----:B------:R-:W-:Y:S04]  /*7d760*/  STL.64 [R1+0x70], R44 ;  /* 0x0000702c01007387 */ /* 0x000fe80000100a00 */
[----:B------:R-:W-:Y:S04]  /*7d770*/  STL.64 [R1+0x78], R46 ;  /* 0x0000782e01007387 */ /* 0x000fe80000100a00 */
[----:B------:R-:W-:Y:S04]  /*7d780*/  STL.64 [R1], R32 ;  /* 0x0000002001007387 */ /* 0x000fe80000100a00 */
        /* <DEDUP_REMOVED lines=12> */
[----:B--2---:R-:W1:Y:S04]  /*7d850*/  LDSM.16.M88.4 R236, [R5+0x4100] ;  /* 0x0041000005ec783b */ /* 0x004e680000000200 */
[----:B------:R-:W2:Y:S04]  /*7d860*/  LDSM.16.M88.4 R240, [R5+0x100] ;  /* 0x0001000005f0783b */ /* 0x000ea80000000200 */
[----:B------:R-:W3:Y:S04]  /*7d870*/  LDSM.16.M88.4 R164, [R5+0x8100] ;  /* 0x0081000005a4783b */ /* 0x000ee80000000200 */
[----:B------:R-:W4:Y:S04]  /*7d880*/  LDSM.16.M88.4 R160, [R5+0xc100] ;  /* 0x00c1000005a0783b */ /* 0x000f280000000200 */
[----:B------:R-:W3:Y:S04]  /*7d890*/  LDSM.16.M88.4 R56, [R5+0x10100] ;  /* 0x010100000538783b */ /* 0x000ee80000000200 */
[----:B------:R-:W3:Y:S04]  /*7d8a0*/  LDSM.16.M88.4 R52, [R5+0x14100] ;  /* 0x014100000534783b */ /* 0x000ee80000000200 */
[----:B------:R-:W4:Y:S04]  /*7d8b0*/  LDSM.16.M88.4 R48, [R5+0x18100] ;  /* 0x018100000530783b */ /* 0x000f280000000200 */
[----:B------:R-:W4:Y:S04]  /*7d8c0*/  LDSM.16.M88.4 R44, [R5+0x1c100] ;  /* 0x01c10000052c783b */ /* 0x000f280000000200 */
[----:B------:R-:W4:Y:S04]  /*7d8d0*/  LDSM.16.M88.4 R32, [R5+0x20100] ;  /* 0x020100000520783b */ /* 0x000f280000000200 */
[----:B------:R-:W4:Y:S01]  /*7d8e0*/  LDSM.16.M88.4 R28, [R5+0x24100] ;  /* 0x02410000051c783b */ /* 0x000f220000000200 */
[C---:B-1----:R-:W-:Y:S03]  /*7d8f0*/  HMMA.1688.F32.TF32 R68, R92.reuse, R236, R80 ;  /* 0x000000ec5c44723c */ /* 0x042fe60000081050 */
[----:B------:R-:W1:Y:S04]  /*7d900*/  LDSM.16.M88.4 R24, [R5+0x28100] ;  /* 0x028100000518783b */ /* 0x000e680000000200 */
[----:B--2---:R-:W-:Y:S01]  /*7d910*/  STL [R1+0x32ec], R242 ;  /* 0x0032ecf201007387 */ /* 0x004fe20000100800 */
[----:B------:R-:W-:Y:S03]  /*7d920*/  HMMA.1688.F32.TF32 R72, R92, R240, R84 ;  /* 0x000000f05c48723c */ /* 0x000fe60000081054 */
[----:B------:R-:W-:Y:S04]  /*7d930*/  STL [R1+0x32e8], R243 ;  /* 0x0032e8f301007387 */ /* 0x000fe80000100800 */
[----:B------:R-:W-:Y:S04]  /*7d940*/  STL [R1+0x32f4], R238 ;  /* 0x0032f4ee01007387 */ /* 0x000fe80000100800 */
[----:B------:R-:W-:Y:S04]  /*7d950*/  STL [R1+0x32f0], R239 ;  /* 0x0032f0ef01007387 */ /* 0x000fe80000100800 */
[----:B---3--:R-:W-:Y:S04]  /*7d960*/  STL [R1+0x32fc], R166 ;  /* 0x0032fca601007387 */ /* 0x008fe80000100800 */
[----:B------:R-:W-:Y:S04]  /*7d970*/  STL [R1+0x32f8], R167 ;  /* 0x0032f8a701007387 */ /* 0x000fe80000100800 */
[----:B----4-:R2:W-:Y:S04]  /*7d980*/  STL [R1+0x3304], R162 ;  /* 0x003304a201007387 */ /* 0x0105e80000100800 */
[----:B------:R3:W-:Y:S04]  /*7d990*/  STL [R1+0x3300], R163 ;  /* 0x003300a301007387 */ /* 0x0007e80000100800 */
[----:B------:R-:W-:Y:S04]  /*7d9a0*/  STL [R1+0x330c], R58 ;  /* 0x00330c3a01007387 */ /* 0x000fe80000100800 */
[----:B------:R-:W-:Y:S04]  /*7d9b0*/  STL [R1+0x3308], R59 ;  /* 0x0033083b01007387 */ /* 0x000fe80000100800 */
[----:B------:R4:W-:Y:S04]  /*7d9c0*/  STL [R1+0x3314], R54 ;  /* 0x0033143601007387 */ /* 0x0009e80000100800 */
[----:B------:R1:W-:Y:S04]  /*7d9d0*/  STL [R1+0x3310], R55 ;  /* 0x0033103701007387 */ /* 0x0003e80000100800 */
[----:B------:R-:W-:Y:S04]  /*7d9e0*/  STL [R1+0x331c], R50 ;  /* 0x00331c3201007387 */ /* 0x000fe80000100800 */
[----:B------:R-:W-:Y:S04]  /*7d9f0*/  STL [R1+0x3318], R51 ;  /* 0x0033183301007387 */ /* 0x000fe80000100800 */
[----:B------:R1:W-:Y:S04]  /*7da00*/  STL [R1+0x3324], R46 ;  /* 0x0033242e01007387 */ /* 0x0003e80000100800 */
[----:B------:R1:W-:Y:S04]  /*7da10*/  STL [R1+0x3320], R47 ;  /* 0x0033202f01007387 */ /* 0x0003e80000100800 */
[----:B------:R-:W-:Y:S01]  /*7da20*/  STL [R1+0x332c], R34 ;  /* 0x00332c2201007387 */ /* 0x000fe20000100800 */
[----:B--2---:R-:W-:-:S03]  /*7da30*/  IMAD.MOV.U32 R162, RZ, RZ, R68 ;  /* 0x000000ffffa27224 */ /* 0x004fc600078e0044 */
[----:B------:R-:W-:Y:S01]  /*7da40*/  STL [R1+0x3328], R35 ;  /* 0x0033282301007387 */ /* 0x000fe20000100800 */
[----:B---3--:R-:W-:-:S03]  /*7da50*/  IMAD.MOV.U32 R163, RZ, RZ, R69 ;  /* 0x000000ffffa37224 */ /* 0x008fc600078e0045 */
        /* <DEDUP_REMOVED lines=47> */
[----:B------:R-:W2:Y:S01]  /*7dd50*/  LDSM.16.M88.4 R20, [R5+0x2c100] ;  /* 0x02c100000514783b */ /* 0x000ea20000000200 */
[----:B----4-:R-:W-:-:S02]  /*7dd60*/  IMAD.MOV.U32 R54, RZ, RZ, R68 ;  /* 0x000000ffff367224 */ /* 0x010fc400078e0044 */
[----:B-1----:R-:W-:Y:S01]  /*7dd70*/  IMAD.MOV.U32 R55, RZ, RZ, R69 ;  /* 0x000000ffff377224 */ /* 0x002fe200078e0045 */
[----:B------:R-:W1:Y:S01]  /*7dd80*/  LDSM.16.M88.4 R16, [R5+0x30100] ;  /* 0x030100000510783b */ /* 0x000e620000000200 */
[----:B------:R-:W-:Y:S02]  /*7dd90*/  IMAD.MOV.U32 R58, RZ, RZ, R70 ;  /* 0x000000ffff3a7224 */ /* 0x000fe400078e0046 */
[----:B------:R-:W-:Y:S01]  /*7dda0*/  IMAD.MOV.U32 R59, RZ, RZ, R71 ;  /* 0x000000ffff3b7224 */ /* 0x000fe200078e0047 */
[----:B------:R-:W-:Y:S04]  /*7ddb0*/  LDSM.16.M88.4 R12, [R5+0x34100] ;  /* 0x03410000050c783b */ /* 0x000fe80000000200 */
[----:B------:R-:W4:Y:S04]  /*7ddc0*/  LDSM.16.M88.4 R8, [R5+0x38100] ;  /* 0x038100000508783b */ /* 0x000f280000000200 */
[----:B------:R-:W1:Y:S01]  /*7ddd0*/  LDSM.16.M88.4 R4, [R5+0x3c100] ;  /* 0x03c100000504783b */ /* 0x000e620000000200 */
[C---:B---3--:R-:W-:Y:S11]  /*7dde0*/  HMMA.1688.F32.TF32 R68, R92.reuse, R160, R112 ;  /* 0x000000a05c44723c */ /* 0x048ff60000081070 */
[----:B------:R-:W-:Y:S11]  /*7ddf0*/  @!UPT UIADD3 URZ, URZ, URZ, URZ ;  /* 0x0000003f3f3ff290 */ /* 0x000ff6000fffe03f */
[----:B------:R-:W-:Y:S02]  /*7de00*/  @!UPT UIADD3 URZ, URZ, URZ, URZ ;  /* 0x0000003f3f3ff290 */ /* 0x000fe4000fffe03f */
[----:B------:R-:W-:Y:S01]  /*7de10*/  IMAD.MOV.U32 R46, RZ, RZ, R68 ;  /* 0x000000ffff2e7224 */ /* 0x000fe200078e0044 */
[----:B--2---:R-:W-:Y:S01]  /*7de20*/  HMMA.1688.F32.TF32 R176, R92, R32, R96 ;  /* 0x000000205cb0723c */ /* 0x004fe20000081060 */
[----:B------:R-:W-:Y:S02]  /*7de30*/  IMAD.MOV.U32 R47, RZ, RZ, R69 ;  /* 0x000000ffff2f7224 */ /* 0x000fe400078e0045 */
[----:B------:R-:W-:Y:S02]  /*7de40*/  IMAD.MOV.U32 R50, RZ, RZ, R70 ;  /* 0x000000ffff327224 */ /* 0x000fe400078e0046 */
[----:B------:R-:W-:-:S03]  /*7de50*/  IMAD.MOV.U32 R51, RZ, RZ, R71 ;  /* 0x000000ffff337224 */ /* 0x000fc600078e0047 */
[C---:B------:R-:W-:Y:S08]  /*7de60*/  HMMA.1688.F32.TF32 R68, R92.reuse, R56, R108 ;  /* 0x000000385c44723c */ /* 0x040ff0000008106c */
[C---:B------:R-:W-:Y:S08]  /*7de70*/  HMMA.1688.F32.TF32 R172, R92.reuse, R48, R104 ;  /* 0x000000305cac723c */ /* 0x040ff00000081068 */
[C---:B------:R-:W-:Y:S08]  /*7de80*/  HMMA.1688.F32.TF32 R192, R92.reuse, R44, R100 ;  /* 0x0000002c5cc0723c */ /* 0x040ff00000081064 */
[C---:B------:R-:W-:Y:S07]  /*7de90*/  HMMA.1688.F32.TF32 R180, R92.reuse, R28, R88 ;  /* 0x0000001c5cb4723c */ /* 0x040fee0000081058 */
[----:B------:R-:W-:Y:S01]  /*7dea0*/  STL.64 [R1+0x3270], R174 ;  /* 0x003270ae01007387 */ /* 0x000fe20000100a00 */
[C---:B------:R-:W-:Y:S03]  /*7deb0*/  HMMA.1688.F32.TF32 R184, R92.reuse, R24, R84 ;  /* 0x000000185cb8723c */ /* 0x040fe60000081054 */
[----:B------:R-:W-:Y:S05]  /*7dec0*/  STL.64 [R1+0x3268], R172 ;  /* 0x003268ac01007387 */ /* 0x000fea0000100a00 */
[----:B------:R-:W-:Y:S01]  /*7ded0*/  HMMA.1688.F32.TF32 R168, R92, R20, R80 ;  /* 0x000000145ca8723c */ /* 0x000fe20000081050 */
[----:B------:R-:W-:Y:S04]  /*7dee0*/  STL.64 [R1+0x3280], R194 ;  /* 0x003280c201007387 */ /* 0x000fe80000100a00 */
[----:B------:R2:W-:Y:S04]  /*7def0*/  STL.64 [R1+0x3278], R192 ;  /* 0x003278c001007387 */ /* 0x0005e80000100a00 */
[----:B------:R-:W-:Y:S04]  /*7df00*/  STL.64 [R1+0x3290], R178 ;  /* 0x003290b201007387 */ /* 0x000fe80000100a00 */
[----:B------:R3:W-:Y:S04]  /*7df10*/  STL.64 [R1+0x3288], R176 ;  /* 0x003288b001007387 */ /* 0x0007e80000100a00 */
[----:B------:R-:W-:Y:S04]  /*7df20*/  STL.64 [R1+0x32a0], R182 ;  /* 0x0032a0b601007387 */ /* 0x000fe80000100a00 */
[----:B------:R-:W-:Y:S04]  /*7df30*/  STL.64 [R1+0x3298], R180 ;  /* 0x003298b401007387 */ /* 0x000fe80000100a00 */
[----:B------:R-:W-:Y:S04]  /*7df40*/  STL.64 [R1+0x32b0], R186 ;  /* 0x0032b0ba01007387 */ /* 0x000fe80000100a00 */
[----:B------:R1:W-:Y:S04]  /*7df50*/  STL.64 [R1+0x32a8], R184 ;  /* 0x0032a8b801007387 */ /* 0x0003e80000100a00 */
[----:B------:R-:W-:Y:S01]  /*7df60*/  STL.64 [R1+0x32c0], R170 ;  /* 0x0032c0aa01007387 */ /* 0x000fe20000100a00 */
[----:B------:R-:W-:-:S03]  /*7df70*/  IMAD.MOV.U32 R238, RZ, RZ, R68 ;  /* 0x000000ffffee7224 */ /* 0x000fc600078e0044 */
[----:B------:R1:W-:Y:S01]  /*7df80*/  STL.64 [R1+0x32b8], R168 ;  /* 0x0032b8a801007387 */ /* 0x0003e20000100a00 */
[----:B------:R-:W-:-:S03]  /*7df90*/  IMAD.MOV.U32 R239, RZ, RZ, R69 ;  /* 0x000000ffffef7224 */ /* 0x000fc600078e0045 */
[----:B------:R-:W2:Y:S01]  /*7dfa0*/  LDL.LU R80, [R1+0x5b0] ;  /* 0x0005b00001507983 */ /* 0x000ea20000300800 */
[----:B------:R-:W-:Y:S02]  /*7dfb0*/  IMAD.MOV.U32 R242, RZ, RZ, R70 ;  /* 0x000000fffff27224 */ /* 0x000fe400078e0046 */
[----:B------:R-:W-:Y:S01]  /*7dfc0*/  IMAD.MOV.U32 R243, RZ, RZ, R71 ;  /* 0x000000fffff37224 */ /* 0x000fe200078e0047 */
[----:B------:R-:W2:Y:S01]  /*7dfd0*/  LDL.LU R81, [R1+0x5b4] ;  /* 0x0005b40001517983 */ /* 0x000ea20000300800 */
[C---:B------:R-:W-:Y:S03]  /*7dfe0*/  HMMA.1688.F32.TF32 R68, R92.reuse, R52, R248 ;  /* 0x000000345c44723c */ /* 0x040fe600000810f8 */
        /* <DEDUP_REMOVED lines=42> */
[----:B------:R-:W4:Y:S08]  /*7e290*/  LDL.LU R79, [R1+0x5ac] ;  /* 0x0005ac00014f7983 */ /* 0x000f300000300800 */
[----:B------:R-:W-:Y:S04]  /*7e2a0*/  STL.64 [R1+0x32d0], R222 ;  /* 0x0032d0de01007387 */ /* 0x000fe80000100a00 */
[----:B------:R1:W-:Y:S01]  /*7e2b0*/  STL.64 [R1+0x32c8], R220 ;  /* 0x0032c8dc01007387 */ /* 0x0003e20000100a00 */
[C---:B--2---:R-:W-:Y:S08]  /*7e2c0*/  HMMA.1688.F32.TF32 R204, R120.reuse, R48, R80 ;  /* 0x0000003078cc723c */ /* 0x044ff00000081050 */
[----:B---3--:R-:W-:Y:S08]  /*7e2d0*/  HMMA.1688.F32.TF32 R224, R120, R164, R248 ;  /* 0x000000a478e0723c */ /* 0x008ff000000810f8 */
[C---:B----4-:R-:W-:Y:S08]  /*7e2e0*/  HMMA.1688.F32.TF32 R88, R92.reuse, R8, R88 ;  /* 0x000000085c58723c */ /* 0x050ff00000081058 */
[C---:B------:R-:W-:Y:S08]  /*7e2f0*/  HMMA.1688.F32.TF32 R196, R92.reuse, R12, R116 ;  /* 0x0000000c5cc4723c */ /* 0x040ff00000081074 */
[----:B------:R-:W-:Y:S08]  /*7e300*/  HMMA.1688.F32.TF32 R92, R92, R4, R112 ;  /* 0x000000045c5c723c */ /* 0x000ff00000081070 */
[C---:B------:R-:W-:Y:S07]  /*7e310*/  HMMA.1688.F32.TF32 R124, R120.reuse, R240, R108 ;  /* 0x000000f0787c723c */ /* 0x040fee000008106c */
[----:B------:R-:W-:Y:S01]  /*7e320*/  STL.64 [R1+0x32e0], R198 ;  /* 0x0032e0c601007387 */ /* 0x000fe20000100a00 */
[C---:B------:R-:W-:Y:S03]  /*7e330*/  HMMA.1688.F32.TF32 R100, R120.reuse, R236, R100 ;  /* 0x000000ec7864723c */ /* 0x040fe60000081064 */
[----:B------:R-:W-:Y:S05]  /*7e340*/  STL.64 [R1+0x32d8], R196 ;  /* 0x0032d8c401007387 */ /* 0x000fea0000100a00 */
        /* <DEDUP_REMOVED lines=16> */
[----:B------:R-:W-:Y:S01]  /*7e450*/  STL.64 [R1+0x3398], R232 ;  /* 0x003398e801007387 */ /* 0x000fe20000100a00 */
[C---:B------:R-:W-:Y:S03]  /*7e460*/  HMMA.1688.F32.TF32 R208, R120.reuse, R44, R76 ;  /* 0x0000002c78d0723c */ /* 0x040fe6000008104c */
        /* <DEDUP_REMOVED lines=38> */
[C---:B---3--:R-:W-:Y:S03]  /*7e6d0*/  HMMA.1688.F32.TF32 R228, R120.reuse, R32, R76 ;  /* 0x0000002078e4723c */ /* 0x048fe6000008104c */
[----:B------:R-:W3:Y:S04]  /*7e6e0*/  LDL.LU R76, [R1+0x810] ;  /* 0x00081000014c7983 */ /* 0x000ee80000300800 */
[----:B------:R-:W3:Y:S04]  /*7e6f0*/  LDL.LU R77, [R1+0x814] ;  /* 0x00081400014d7983 */ /* 0x000ee80000300800 */
[----:B------:R-:W3:Y:S04]  /*7e700*/  LDL.LU R78, [R1+0x818] ;  /* 0x00081800014e7983 */ /* 0x000ee80000300800 */
[----:B------:R-:W3:Y:S01]  /*7e710*/  LDL.LU R79, [R1+0x81c] ;  /* 0x00081c00014f7983 */ /* 0x000ee20000300800 */
[C---:B----4-:R-:W-:Y:S08]  /*7e720*/  HMMA.1688.F32.TF32 R212, R120.reuse, R28, R112 ;  /* 0x0000001c78d4723c */ /* 0x050ff00000081070 */
[C---:B--2---:R-:W-:Y:S08]  /*7e730*/  HMMA.1688.F32.TF32 R216, R120.reuse, R24, R108 ;  /* 0x0000001878d8723c */ /* 0x044ff0000008106c */
[C---:B------:R-:W-:Y:S01]  /*7e740*/  HMMA.1688.F32.TF32 R96, R120.reuse, R20, R96 ;  /* 0x000000147860723c */ /* 0x040fe20000081060 */
[----:B------:R-:W-:Y:S07]  /*7e750*/  STL.64 [R1+0x33e0], R230 ;  /* 0x0033e0e601007387 */ /* 0x000fee0000100a00 */
        /* <DEDUP_REMOVED lines=20> */
[----:B------:R-:W-:Y:S01]  /*7e8a0*/  STL.64 [R1+0x3450], R122 ;  /* 0x0034507a01007387 */ /* 0x000fe20000100a00 */
[----:B------:R-:W-:-:S03]  /*7e8b0*/  IMAD.MOV.U32 R251, RZ, RZ, R64 ;  /* 0x000000fffffb7224 */ /* 0x000fc600078e0040 */
[----:B------:R-:W-:Y:S04]  /*7e8c0*/  STL.64 [R1+0x3448], R120 ;  /* 0x0034487801007387 */ /* 0x000fe80000100a00 */
[----:B------:R-:W2:Y:S04]  /*7e8d0*/  LDL.LU R37, [R1+0x34bc] ;  /* 0x0034bc0001257983 */ /* 0x000ea80000300800 */
[----:B------:R-:W4:Y:S04]  /*7e8e0*/  LDL.LU R36, [R1+0x34b8] ;  /* 0x0034b80001247983 */ /* 0x000f280000300800 */
[----:B------:R-:W3:Y:S04]  /*7e8f0*/  LDL.LU R65, [R1+0x34b4] ;  /* 0x0034b40001417983 */ /* 0x000ee80000300800 */
[----:B------:R-:W3:Y:S01]  /*7e900*/  LDL.LU R64, [R1+0x34b0] ;  /* 0x0034b00001407983 */ /* 0x000ee20000300800 */
[----:B------:R-:W-:-:S02]  /*7e910*/  IMAD.MOV.U32 R140, RZ, RZ, R40 ;  /* 0x000000ffff8c7224 */ /* 0x000fc400078e0028 */
[----:B------:R-:W-:Y:S01]  /*7e920*/  IMAD.MOV.U32 R141, RZ, RZ, R41 ;  /* 0x000000ffff8d7224 */ /* 0x000fe200078e0029 */
[----:B------:R-:W3:Y:S01]  /*7e930*/  LDL.LU R40, [R1+0x34ac] ;  /* 0x0034ac0001287983 */ /* 0x000ee20000300800 */
[----:B------:R-:W-:Y:S02]  /*7e940*/  IMAD.MOV.U32 R142, RZ, RZ, R61 ;  /* 0x000000ffff8e7224 */ /* 0x000fe400078e003d */
[----:B------:R-:W-:Y:S01]  /*7e950*/  IMAD.MOV.U32 R143, RZ, RZ, R60 ;  /* 0x000000ffff8f7224 */ /* 0x000fe200078e003c */
[----:B------:R-:W3:Y:S04]  /*7e960*/  LDL.LU R41, [R1+0x34a8] ;  /* 0x0034a80001297983 */ /* 0x000ee80000300800 */
[----:B------:R-:W3:Y:S04]  /*7e970*/  LDL.LU R61, [R1+0x34a4] ;  /* 0x0034a400013d7983 */ /* 0x000ee80000300800 */
[----:B------:R-:W3:Y:S01]  /*7e980*/  LDL.LU R60, [R1+0x34a0] ;  /* 0x0034a000013c7983 */ /* 0x000ee20000300800 */
[----:B--2---:R-:W-:-:S02]  /*7e990*/  IMAD.MOV.U32 R139, RZ, RZ, R37 ;  /* 0x000000ffff8b7224 */ /* 0x004fc400078e0025 */
[----:B----4-:R-:W-:Y:S02]  /*7e9a0*/  IMAD.MOV.U32 R138, RZ, RZ, R36 ;  /* 0x000000ffff8a7224 */ /* 0x010fe400078e0024 */
[----:B---3--:R-:W-:Y:S02]  /*7e9b0*/  IMAD.MOV.U32 R136, RZ, RZ, R65 ;  /* 0x000000ffff887224 */ /* 0x008fe400078e0041 */
[----:B------:R-:W2:Y:S01]  /*7e9c0*/  LDL.LU R65, [R1+0x349c] ;  /* 0x00349c0001417983 */ /* 0x000ea20000300800 */
[----:B------:R-:W-:-:S03]  /*7e9d0*/  IMAD.MOV.U32 R137, RZ, RZ, R64 ;  /* 0x000000ffff897224 */ /* 0x000fc600078e0040 */
[----:B------:R-:W2:Y:S04]  /*7e9e0*/  LDL.LU R64, [R1+0x3498] ;  /* 0x0034980001407983 */ /* 0x000ea80000300800 */
[----:B------:R-:W3:Y:S04]  /*7e9f0*/  LDL.LU R36, [R1+0x3494] ;  /* 0x0034940001247983 */ /* 0x000ee80000300800 */
[----:B------:R-:W4:Y:S01]  /*7ea00*/  LDL.LU R37, [R1+0x3490] ;  /* 0x0034900001257983 */ /* 0x000f220000300800 */
[----:B------:R-:W-:-:S03]  /*7ea10*/  IMAD.MOV.U32 R128, RZ, RZ, R61 ;  /* 0x000000ffff807224 */ /* 0x000fc600078e003d */
[----:B------:R-:W2:Y:S01]  /*7ea20*/  LDL.LU R61, [R1+0x348c] ;  /* 0x00348c00013d7983 */ /* 0x000ea20000300800 */
[----:B------:R-:W-:Y:S02]  /*7ea30*/  IMAD.MOV.U32 R130, RZ, RZ, R41 ;  /* 0x000000ffff827224 */ /* 0x000fe400078e0029 */
[----:B------:R-:W-:Y:S02]  /*7ea40*/  IMAD.MOV.U32 R129, RZ, RZ, R60 ;  /* 0x000000ffff817224 */ /* 0x000fe400078e003c */
[----:B------:R-:W2:Y:S01]  /*7ea50*/  LDL.LU R60, [R1+0x3488] ;  /* 0x00348800013c7983 */ /* 0x000ea20000300800 */
[----:B------:R-:W-:-:S03]  /*7ea60*/  IMAD.MOV.U32 R131, RZ, RZ, R40 ;  /* 0x000000ffff837224 */ /* 0x000fc600078e0028 */
[----:B------:R-:W2:Y:S04]  /*7ea70*/  LDL.LU R41, [R1+0x3484] ;  /* 0x0034840001297983 */ /* 0x000ea80000300800 */
[----:B------:R-:W2:Y:S04]  /*7ea80*/  LDL.LU R40, [R1+0x3480] ;  /* 0x0034800001287983 */ /* 0x000ea80000300800 */
[----:B------:R-:W2:Y:S04]  /*7ea90*/  LDL.LU R66, [R1+0x7b8] ;  /* 0x0007b80001427983 */ /* 0x000ea80000300800 */
[----:B------:R-:W2:Y:S01]  /*7eaa0*/  LDL.LU R67, [R1+0x7bc] ;  /* 0x0007bc0001437983 */ /* 0x000ea20000300800 */
[----:B------:R-:W-:Y:S01]  /*7eab0*/  HMMA.1688.F32.TF32 R148, R144, R240, R76 ;  /* 0x000000f09094723c */ /* 0x000fe2000008104c */
[----:B---3--:R-:W-:-:S02]  /*7eac0*/  IMAD.MOV.U32 R63, RZ, RZ, R36 ;  /* 0x000000ffff3f7224 */ /* 0x008fc400078e0024 */
[----:B----4-:R-:W-:Y:S02]  /*7ead0*/  IMAD.MOV.U32 R62, RZ, RZ, R37 ;  /* 0x000000ffff3e7224 */ /* 0x010fe400078e0025 */
        /* <DEDUP_REMOVED lines=41> */
[----:B------:R-:W-:Y:S01]  /*7ed70*/  IMAD.MOV.U32 R35, RZ, RZ, R71 ;  /* 0x000000ffff237224 */ /* 0x000fe200078e0047 */
[C---:B------:R-:W-:Y:S01]  /*7ed80*/  HMMA.1688.F32.TF32 R128, R144.reuse, R20, R128 ;  /* 0x000000149080723c */ /* 0x040fe20000081080 */
[----:B------:R-:W-:Y:S04]  /*7ed90*/  STL.64 [R1+0x3460], R150 ;  /* 0x0034609601007387 */ /* 0x000fe80000100a00 */
[----:B------:R-:W-:Y:S03]  /*7eda0*/  STL.64 [R1+0x3458], R148 ;  /* 0x0034589401007387 */ /* 0x000fe60000100a00 */
[C---:B--2---:R-:W-:Y:S08]  /*7edb0*/  HMMA.1688.F32.TF32 R60, R144.reuse, R52, R60 ;  /* 0x00000034903c723c */ /* 0x044ff0000008103c */
[C---:B------:R-:W-:Y:S08]  /*7edc0*/  HMMA.1688.F32.TF32 R64, R144.reuse, R48, R64 ;  /* 0x000000309040723c */ /* 0x040ff00000081040 */
[C---:B------:R-:W-:Y:S08]  /*7edd0*/  HMMA.1688.F32.TF32 R136, R144.reuse, R12, R136 ;  /* 0x0000000c9088723c */ /* 0x040ff00000081088 */
[C---:B------:R-:W-:Y:S08]  /*7ede0*/  HMMA.1688.F32.TF32 R140, R144.reuse, R8, R140 ;  /* 0x00000008908c723c */ /* 0x040ff0000008108c */
[C---:B---3--:R-:W-:Y:S08]  /*7edf0*/  HMMA.1688.F32.TF32 R132, R144.reuse, R236, R132 ;  /* 0x000000ec9084723c */ /* 0x048ff00000081084 */
[C---:B----4-:R-:W-:Y:S08]  /*7ee00*/  HMMA.1688.F32.TF32 R68, R144.reuse, R44, R72 ;  /* 0x0000002c9044723c */ /* 0x050ff00000081048 */
[C---:B------:R-:W-:Y:S07]  /*7ee10*/  HMMA.1688.F32.TF32 R72, R144.reuse, R32, R156 ;  /* 0x000000209048723c */ /* 0x040fee000008109c */
[----:B------:R-:W-:Y:S01]  /*7ee20*/  STL.64 [R1+0x3470], R134 ;  /* 0x0034708601007387 */ /* 0x000fe20000100a00 */
[C---:B------:R-:W-:Y:S03]  /*7ee30*/  HMMA.1688.F32.TF32 R76, R144.reuse, R28, R76 ;  /* 0x0000001c904c723c */ /* 0x040fe6000008104c */
[----:B------:R-:W-:Y:S05]  /*7ee40*/  STL.64 [R1+0x3468], R132 ;  /* 0x0034688401007387 */ /* 0x000fea0000100a00 */
[C---:B------:R-:W-:Y:S01]  /*7ee50*/  HMMA.1688.F32.TF32 R80, R144.reuse, R24, R80 ;  /* 0x000000189050723c */ /* 0x040fe20000081050 */
[----:B------:R-:W-:Y:S07]  /*7ee60*/  STL [R1+0x3258], R68 ;  /* 0x0032584401007387 */ /* 0x000fee0000100800 */
[C---:B------:R-:W-:Y:S01]  /*7ee70*/  HMMA.1688.F32.TF32 R112, R144.reuse, R16, R112 ;  /* 0x000000109070723c */ /* 0x040fe20000081070 */
[----:B------:R-:W-:Y:S04]  /*7ee80*/  STL [R1+0x3254], R69 ;  /* 0x0032544501007387 */ /* 0x000fe80000100800 */
[----:B------:R-:W-:Y:S04]  /*7ee90*/  STL [R1+0x3250], R70 ;  /* 0x0032504601007387 */ /* 0x000fe80000100800 */
[----:B------:R-:W-:Y:S04]  /*7eea0*/  STL [R1+0x324c], R71 ;  /* 0x00324c4701007387 */ /* 0x000fe80000100800 */
[----:B------:R-:W-:Y:S04]  /*7eeb0*/  STL [R1+0x3260], R72 ;  /* 0x0032604801007387 */ /* 0x000fe80000100800 */
[----:B------:R-:W-:Y:S04]  /*7eec0*/  STL [R1+0x325c], R73 ;  /* 0x00325c4901007387 */ /* 0x000fe80000100800 */
[----:B------:R-:W-:Y:S04]  /*7eed0*/  STL [R1+0x3248], R74 ;  /* 0x0032484a01007387 */ /* 0x000fe80000100800 */
[----:B------:R2:W-:Y:S04]  /*7eee0*/  STL [R1+0x3244], R75 ;  /* 0x0032444b01007387 */ /* 0x0005e80000100800 */
[----:B------:R3:W-:Y:S04]  /*7eef0*/  STL [R1+0x3264], R79 ;  /* 0x0032644f01007387 */ /* 0x0007e80000100800 */
[----:B------:R-:W-:Y:S04]  /*7ef00*/  STL [R1+0x3240], R83 ;  /* 0x0032405301007387 */ /* 0x000fe80000100800 */
[----:B------:R-:W-:Y:S04]  /*7ef10*/  STL [R1+0x323c], R131 ;  /* 0x00323c8301007387 */ /* 0x000fe80000100800 */
[----:B------:R-:W-:Y:S04]  /*7ef20*/  STL [R1+0x3238], R115 ;  /* 0x0032387301007387 */ /* 0x000fe80000100800 */
        /* <DEDUP_REMOVED lines=18> */
[----:B------:R-:W2:Y:S01]  /*7f050*/  LDL.LU R222, [R1+0x1d8] ;  /* 0x0001d80001de7983 */ /* 0x000ea20000300800 */
[C---:B------:R-:W-:Y:S03]  /*7f060*/  HMMA.1688.F32.TF32 R108, R144.reuse, R164, R108 ;  /* 0x000000a4906c723c */ /* 0x040fe6000008106c */
[----:B------:R-:W2:Y:S04]  /*7f070*/  LDL.LU R223, [R1+0x1dc] ;  /* 0x0001dc0001df7983 */ /* 0x000ea80000300800 */
[----:B------:R-:W2:Y:S01]  /*7f080*/  LDL.LU R224, [R1+0x80] ;  /* 0x0000800001e07983 */ /* 0x000ea20000300800 */
[C---:B------:R-:W-:Y:S03]  /*7f090*/  HMMA.1688.F32.TF32 R36, R144.reuse, R160, R36 ;  /* 0x000000a09024723c */ /* 0x040fe60000081024 */
[----:B------:R-:W2:Y:S04]  /*7f0a0*/  LDL.LU R225, [R1+0x84] ;  /* 0x0000840001e17983 */ /* 0x000ea80000300800 */
[----:B------:R-:W2:Y:S01]  /*7f0b0*/  LDL.LU R226, [R1+0x88] ;  /* 0x0000880001e27983 */ /* 0x000ea20000300800 */
[C---:B------:R-:W-:Y:S03]  /*7f0c0*/  HMMA.1688.F32.TF32 R40, R144.reuse, R56, R40 ;  /* 0x000000389028723c */ /* 0x040fe60000081028 */
[----:B------:R-:W2:Y:S05]  /*7f0d0*/  LDL.LU R227, [R1+0x8c] ;  /* 0x00008c0001e37983 */ /* 0x000eaa0000300800 */
[----:B------:R-:W-:Y:S01]  /*7f0e0*/  HMMA.1688.F32.TF32 R144, R144, R4, R152 ;  /* 0x000000049090723c */ /* 0x000fe20000081098 */
        /* <DEDUP_REMOVED lines=24> */
[C---:B------:R-:W-:Y:S03]  /*7f270*/  HMMA.1688.F32.TF32 R156, R244.reuse, R240, R248 ;  /* 0x000000f0f49c723c */ /* 0x040fe600000810f8 */
        /* <DEDUP_REMOVED lines=14> */
[----:B----4-:R-:W-:Y:S07]  /*7f360*/  HMMA.1688.F32.TF32 R84, R244, R56, R124 ;  /* 0x00000038f454723c */ /* 0x010fee000008107c */
[----:B------:R1:W-:Y:S04]  /*7f370*/  STL.64 [R1+0x80], R72 ;  /* 0x0000804801007387 */ /* 0x0003e80000100a00 */
[----:B------:R2:W-:Y:S05]  /*7f380*/  STL.64 [R1+0x88], R74 ;  /* 0x0000884a01007387 */ /* 0x0005ea0000100a00 */
[----:B------:R-:W-:-:S02]  /*7f390*/  IMAD.MOV.U32 R79, RZ, RZ, R68 ;  /* 0x000000ffff4f7224 */ /* 0x000fc400078e0044 */
[----:B------:R-:W-:Y:S02]  /*7f3a0*/  IMAD.MOV.U32 R68, RZ, RZ, R71 ;  /* 0x000000ffff447224 */ /* 0x000fe400078e0047 */
[----:B-1----:R-:W-:Y:S02]  /*7f3b0*/  IMAD.MOV.U32 R72, RZ, RZ, R69 ;  /* 0x000000ffff487224 */ /* 0x002fe400078e0045 */
[----:B------:R-:W-:Y:S02]  /*7f3c0*/  IMAD.MOV.U32 R73, RZ, RZ, R70 ;  /* 0x000000ffff497224 */ /* 0x000fe400078e0046 */
[----:B------:R-:W-:Y:S02]  /*7f3d0*/  IMAD.MOV.U32 R69, RZ, RZ, R84 ;  /* 0x000000ffff457224 */ /* 0x000fe400078e0054 */
[----:B------:R-:W-:Y:S02]  /*7f3e0*/  IMAD.MOV.U32 R70, RZ, RZ, R85 ;  /* 0x000000ffff467224 */ /* 0x000fe400078e0055 */
[----:B------:R-:W-:-:S02]  /*7f3f0*/  IMAD.MOV.U32 R71, RZ, RZ, R86 ;  /* 0x000000ffff477224 */ /* 0x000fc400078e0056 */
[----:B--2---:R-:W-:Y:S02]  /*7f400*/  IMAD.MOV.U32 R74, RZ, RZ, R87 ;  /* 0x000000ffff4a7224 */ /* 0x004fe400078e0057 */
        /* <DEDUP_REMOVED lines=11> */
[----:B------:R2:W-:Y:S01]  /*7f4c0*/  STL.64 [R1+0x1a8], R90 ;  /* 0x0001a85a01007387 */ /* 0x0005e20000100a00 */
[C---:B-1----:R-:W-:Y:S09]  /*7f4d0*/  HMMA.1688.F32.TF32 R92, R244.reuse, R28, R168 ;  /* 0x0000001cf45c723c */ /* 0x042ff200000810a8 */
[----:B------:R-:W-:Y:S01]  /*7f4e0*/  STL.64 [R1+0x240], R84 ;  /* 0x0002405401007387 */ /* 0x000fe20000100a00 */
[C---:B--2---:R-:W-:Y:S03]  /*7f4f0*/  HMMA.1688.F32.TF32 R88, R244.reuse, R24, R184 ;  /* 0x00000018f458723c */ /* 0x044fe600000810b8 */
[----:B------:R1:W-:Y:S05]  /*7f500*/  STL.64 [R1+0x248], R86 ;  /* 0x0002485601007387 */ /* 0x0003ea0000100a00 */
[C---:B-1----:R-:W-:Y:S05]  /*7f510*/  HMMA.1688.F32.TF32 R84, R244.reuse, R20, R248 ;  /* 0x00000014f454723c */ /* 0x042fea00000810f8 */
[----:B------:R-:W-:Y:S04]  /*7f520*/  STL.64 [R1+0x230], R92 ;  /* 0x0002305c01007387 */ /* 0x000fe80000100a00 */
[----:B------:R-:W-:Y:S06]  /*7f530*/  STL.64 [R1+0x238], R94 ;  /* 0x0002385e01007387 */ /* 0x000fec0000100a00 */
[----:B------:R-:W-:Y:S04]  /*7f540*/  STL.64 [R1+0x220], R88 ;  /* 0x0002205801007387 */ /* 0x000fe80000100a00 */
[----:B------:R-:W-:Y:S04]  /*7f550*/  STL.64 [R1+0x228], R90 ;  /* 0x0002285a01007387 */ /* 0x000fe80000100a00 */
[----:B------:R-:W-:Y:S04]  /*7f560*/  LDS R248, [R0+0xca100] ;  /* 0x0ca1000000f87984 */ /* 0x000fe80000000800 */
[----:B------:R-:W-:Y:S04]  /*7f570*/  LDS R250, [R0+0xca900] ;  /* 0x0ca9000000fa7984 */ /* 0x000fe80000000800 */
[----:B------:R-:W-:Y:S04]  /*7f580*/  STL.64 [R1+0x210], R84 ;  /* 0x0002105401007387 */ /* 0x000fe80000100a00 */
[----:B------:R1:W-:Y:S04]  /*7f590*/  STL.64 [R1+0x218], R86 ;  /* 0x0002185601007387 */ /* 0x0003e80000100a00 */
[----:B------:R-:W-:Y:S04]  /*7f5a0*/  LDS R249, [R2+0xca100] ;  /* 0x0ca1000002f97984 */ /* 0x000fe80000000800 */
[----:B------:R-:W2:Y:S01]  /*7f5b0*/  LDS R251, [R2+0xca900] ;  /* 0x0ca9000002fb7984 */ /* 0x000ea20000000800 */
[C---:B-1----:R-:W-:Y:S08]  /*7f5c0*/  HMMA.1688.F32.TF32 R84, R244.reuse, R16, R180 ;  /* 0x00000010f454723c */ /* 0x042ff000000810b4 */
[C---:B------:R-:W-:Y:S08]  /*7f5d0*/  HMMA.1688.F32.TF32 R92, R244.reuse, R12, R176 ;  /* 0x0000000cf45c723c */ /* 0x040ff000000810b0 */
[C---:B------:R-:W-:Y:S07]  /*7f5e0*/  HMMA.1688.F32.TF32 R88, R244.reuse, R8, R192 ;  /* 0x00000008f458723c */ /* 0x040fee00000810c0 */
[----:B------:R-:W-:Y:S04]  /*7f5f0*/  STL.64 [R1+0x1e0], R84 ;  /* 0x0001e05401007387 */ /* 0x000fe80000100a00 */
[----:B------:R1:W-:Y:S02]  /*7f600*/  STL.64 [R1+0x1e8], R86 ;  /* 0x0001e85601007387 */ /* 0x0003e40000100a00 */
[C---:B-1----:R-:W-:Y:S02]  /*7f610*/  HMMA.1688.F32.TF32 R84, R244.reuse, R4, R172 ;  /* 0x00000004f454723c */ /* 0x042fe400000810ac */
[----:B------:R-:W-:Y:S04]  /*7f620*/  STL.64 [R1+0x1d0], R92 ;  /* 0x0001d05c01007387 */ /* 0x000fe80000100a00 */
[----:B------:R-:W-:Y:S04]  /*7f630*/  STL.64 [R1+0x1d8], R94 ;  /* 0x0001d85e01007387 */ /* 0x000fe80000100a00 */
[----:B------:R-:W3:Y:S04]  /*7f640*/  LDL.LU R172, [R1+0x3f0] ;  /* 0x0003f00001ac7983 */ /* 0x000ee80000300800 */
[----:B------:R1:W-:Y:S04]  /*7f650*/  STL.64 [R1+0x1c0], R88 ;  /* 0x0001c05801007387 */ /* 0x0003e80000100a00 */
[----:B------:R4:W-:Y:S05]  /*7f660*/  STL.64 [R1+0x1c8], R90 ;  /* 0x0001c85a01007387 */ /* 0x0009ea0000100a00 */
[----:B------:R1:W-:Y:S04]  /*7f670*/  STL.64 [R1+0x190], R84 ;  /* 0x0001905401007387 */ /* 0x0003e80000100a00 */
        /* <DEDUP_REMOVED lines=26> */
[----:B----4-:R-:W4:Y:S04]  /*7f820*/  LDL.LU R90, [R1+0x388] ;  /* 0x00038800015a7983 */ /* 0x010f280000300800 */
        /* <DEDUP_REMOVED lines=86> */
[----:B------:R-:W-:Y:S04]  /*7fd90*/  LDS R244, [R3+0xca100] ;  /* 0x0ca1000003f47984 */ /* 0x000fe80000000800 */
[----:B------:R-:W-:Y:S04]  /*7fda0*/  LDS R246, [R3+0xca900] ;  /* 0x0ca9000003f67984 */ /* 0x000fe80000000800 */
[----:B------:R-:W-:Y:S04]  /*7fdb0*/  LDS R245, [R252+0xca100] ;  /* 0x0ca10000fcf57984 */ /* 0x000fe80000000800 */
[----:B------:R-:W1:Y:S01]  /*7fdc0*/  LDS R247, [R252+0xca900] ;  /* 0x0ca90000fcf77984 */ /* 0x000e620000000800 */
[C---:B--2---:R-:W-:Y:S08]  /*7fdd0*/  HMMA.1688.F32.TF32 R84, R248.reuse, R52, R84 ;  /* 0x00000034f854723c */ /* 0x044ff00000081054 */
[C---:B---3--:R-:W-:Y:S08]  /*7fde0*/  HMMA.1688.F32.TF32 R104, R248.reuse, R56, R104 ;  /* 0x00000038f868723c */ /* 0x048ff00000081068 */
[C---:B----4-:R-:W-:Y:S08]  /*7fdf0*/  HMMA.1688.F32.TF32 R116, R248.reuse, R160, R116 ;  /* 0x000000a0f874723c */ /* 0x050ff00000081074 */
[C---:B------:R-:W-:Y:S08]  /*7fe00*/  HMMA.1688.F32.TF32 R148, R248.reuse, R236, R148 ;  /* 0x000000ecf894723c */ /* 0x040ff00000081094 */
[C---:B------:R-:W-:Y:S08]  /*7fe10*/  HMMA.1688.F32.TF32 R132, R248.reuse, R240, R132 ;  /* 0x000000f0f884723c */ /* 0x040ff00000081084 */
[C---:B------:R-:W-:Y:S11]  /*7fe20*/  HMMA.1688.F32.TF32 R120, R248.reuse, R164, R120 ;  /* 0x000000a4f878723c */ /* 0x040ff60000081078 */
[----:B------:R-:W-:Y:S04]  /*7fe30*/  @!UPT UIADD3 URZ, URZ, URZ, URZ ;  /* 0x0000003f3f3ff290 */ /* 0x000fe8000fffe03f */
[----:B------:R-:W-:Y:S04]  /*7fe40*/  STL.64 [R1+0x180], R132 ;  /* 0x0001808401007387 */ /* 0x000fe80000100a00 */
[----:B------:R2:W-:Y:S01]  /*7fe50*/  STL.64 [R1+0x188], R134 ;  /* 0x0001888601007387 */ /* 0x0005e20000100a00 */
[C---:B------:R-:W-:Y:S03]  /*7fe60*/  HMMA.1688.F32.TF32 R96, R248.reuse, R48, R96 ;  /* 0x00000030f860723c */ /* 0x040fe60000081060 */
[----:B--2---:R-:W2:Y:S04]  /*7fe70*/  LDL.LU.64 R134, [R1+0x3470] ;  /* 0x0034700001867983 */ /* 0x004ea80000300a00 */
[----:B------:R-:W2:Y:S04]  /*7fe80*/  LDL.LU.64 R132, [R1+0x3468] ;  /* 0x0034680001847983 */ /* 0x000ea80000300a00 */
        /* <DEDUP_REMOVED lines=42> */
[----:B------:R-:W-:Y:S02]  /*80130*/  HMMA.1688.F32.TF32 R188, R248, R4, R224 ;  /* 0x00000004f8bc723c */ /* 0x000fe400000810e0 */
[----:B------:R-:W-:Y:S04]  /*80140*/  LDS R248, [R0+0xca180] ;  /* 0x0ca1800000f87984 */ /* 0x000fe80000000800 */
[----:B------:R-:W-:Y:S04]  /*80150*/  LDS R250, [R0+0xca980] ;  /* 0x0ca9800000fa7984 */ /* 0x000fe80000000800 */
[----:B------:R-:W-:Y:S04]  /*80160*/  STL.64 [R1+0x320], R96 ;  /* 0x0003206001007387 */ /* 0x000fe80000100a00 */
[----:B------:R1:W-:Y:S01]  /*80170*/  STL.64 [R1+0x328], R98 ;  /* 0x0003286201007387 */ /* 0x0003e20000100a00 */
[C---:B------:R-:W-:Y:S03]  /*80180*/  HMMA.1688.F32.TF32 R124, R244.reuse, R236, R124 ;  /* 0x000000ecf47c723c */ /* 0x040fe6000008107c */
[----:B------:R-:W-:Y:S04]  /*80190*/  LDS R249, [R2+0xca180] ;  /* 0x0ca1800002f97984 */ /* 0x000fe80000000800 */
[----:B------:R-:W2:Y:S01]  /*801a0*/  LDS R251, [R2+0xca980] ;  /* 0x0ca9800002fb7984 */ /* 0x000ea20000000800 */
[C---:B-1----:R-:W-:Y:S03]  /*801b0*/  HMMA.1688.F32.TF32 R96, R244.reuse, R240, R100 ;  /* 0x000000f0f460723c */ /* 0x042fe60000081064 */
[----:B------:R-:W-:Y:S04]  /*801c0*/  STL.64 [R1+0x310], R200 ;  /* 0x000310c801007387 */ /* 0x000fe80000100a00 */
[----:B------:R-:W-:Y:S04]  /*801d0*/  STL.64 [R1+0x318], R202 ;  /* 0x000318ca01007387 */ /* 0x000fe80000100a00 */
[----:B------:R-:W-:Y:S01]  /*801e0*/  STL.64 [R1+0x2e0], R188 ;  /* 0x0002e0bc01007387 */ /* 0x000fe20000100a00 */
[C---:B------:R-:W-:Y:S03]  /*801f0*/  HMMA.1688.F32.TF32 R100, R244.reuse, R164, R92 ;  /* 0x000000a4f464723c */ /* 0x040fe6000008105c */
[----:B------:R-:W-:Y:S05]  /*80200*/  STL.64 [R1+0x2e8], R190 ;  /* 0x0002e8be01007387 */ /* 0x000fea0000100a00 */
[C---:B------:R-:W-:Y:S03]  /*80210*/  HMMA.1688.F32.TF32 R92, R244.reuse, R56, R196 ;  /* 0x00000038f45c723c */ /* 0x040fe600000810c4 */
[----:B------:R-:W-:Y:S04]  /*80220*/  STL.64 [R1+0x300], R96 ;  /* 0x0003006001007387 */ /* 0x000fe80000100a00 */
[----:B------:R1:W-:Y:S02]  /*80230*/  STL.64 [R1+0x308], R98 ;  /* 0x0003086201007387 */ /* 0x0003e40000100a00 */
[C---:B-1----:R-:W-:Y:S08]  /*80240*/  HMMA.1688.F32.TF32 R96, R244.reuse, R160, R88 ;  /* 0x000000a0f460723c */ /* 0x042ff00000081058 */
        /* <DEDUP_REMOVED lines=13> */
[C---:B-1----:R-:W-:Y:S07]  /*80320*/  HMMA.1688.F32.TF32 R88, R244.reuse, R32, R180 ;  /* 0x00000020f458723c */ /* 0x042fee00000810b4 */
        /* <DEDUP_REMOVED lines=8> */
[----:B-1----:R-:W-:Y:S07]  /*803b0*/  HMMA.1688.F32.TF32 R88, R244, R20, R172 ;  /* 0x00000014f458723c */ /* 0x002fee00000810ac */
[----:B------:R-:W-:Y:S04]  /*803c0*/  STL.64 [R1+0x400], R96 ;  /* 0x0004006001007387 */ /* 0x000fe80000100a00 */
[----:B------:R-:W-:Y:S04]  /*803d0*/  STL.64 [R1+0x408], R98 ;  /* 0x0004086201007387 */ /* 0x000fe80000100a00 */
[----:B------:R-:W3:Y:S04]  /*803e0*/  LDL.LU R192, [R1+0x260] ;  /* 0x0002600001c07983 */ /* 0x000ee80000300800 */
[----:B------:R-:W-:Y:S04]  /*803f0*/  STL.64 [R1+0x460], R92 ;  /* 0x0004605c01007387 */ /* 0x000fe80000100a00 */
[----:B------:R-:W-:Y:S04]  /*80400*/  STL.64 [R1+0x468], R94 ;  /* 0x0004685e01007387 */ /* 0x000fe80000100a00 */
        /* <DEDUP_REMOVED lines=95> */
[----:B------:R-:W-:Y:S08]  /*80a00*/  HMMA.1688.F32.TF32 R204, R248, R236, R204 ;  /* 0x000000ecf8cc723c */ /* 0x000ff000000810cc */
[C---:B------:R-:W-:Y:S08]  /*80a10*/  HMMA.1688.F32.TF32 R216, R244.reuse, R12, R216 ;  /* 0x0000000cf4d8723c */ /* 0x040ff000000810d8 */
[C---:B------:R-:W-:Y:S08]  /*80a20*/  HMMA.1688.F32.TF32 R96, R244.reuse, R16, R96 ;  /* 0x00000010f460723c */ /* 0x040ff00000081060 */
[C---:B------:R-:W-:Y:S08]  /*80a30*/  HMMA.1688.F32.TF32 R212, R244.reuse, R8, R212 ;  /* 0x00000008f4d4723c */ /* 0x040ff000000810d4 */
[----:B------:R-:W-:Y:S07]  /*80a40*/  HMMA.1688.F32.TF32 R244, R244, R4, R228 ;  /* 0x00000004f4f4723c */ /* 0x000fee00000810e4 */
[----:B------:R-:W-:Y:S01]  /*80a50*/  STL.64 [R1+0x440], R96 ;  /* 0x0004406001007387 */ /* 0x000fe20000100a00 */
[C---:B------:R-:W-:Y:S03]  /*80a60*/  HMMA.1688.F32.TF32 R208, R248.reuse, R240, R208 ;  /* 0x000000f0f8d0723c */ /* 0x040fe600000810d0 */
[----:B------:R1:W-:Y:S04]  /*80a70*/  STL.64 [R1+0x448], R98 ;  /* 0x0004486201007387 */ /* 0x0003e80000100a00 */
[----:B-1----:R-:W2:Y:S01]  /*80a80*/  LDL.LU.64 R98, [R1+0x3410] ;  /* 0x0034100001627983 */ /* 0x002ea20000300a00 */
[C---:B------:R-:W-:Y:S03]  /*80a90*/  HMMA.1688.F32.TF32 R200, R248.reuse, R164, R200 ;  /* 0x000000a4f8c8723c */ /* 0x040fe600000810c8 */
[----:B------:R-:W2:Y:S04]  /*80aa0*/  LDL.LU.64 R96, [R1+0x3408] ;  /* 0x0034080001607983 */ /* 0x000ea80000300a00 */
[----:B------:R-:W-:Y:S04]  /*80ab0*/  STL.64 [R1+0x430], R216 ;  /* 0x000430d801007387 */ /* 0x000fe80000100a00 */
[----:B------:R1:W-:Y:S04]  /*80ac0*/  STL.64 [R1+0x438], R218 ;  /* 0x000438da01007387 */ /* 0x0003e80000100a00 */
[----:B-1----:R-:W3:Y:S04]  /*80ad0*/  LDL.LU.64 R218, [R1+0x3400] ;  /* 0x0034000001da7983 */ /* 0x002ee80000300a00 */
[----:B------:R-:W3:Y:S04]  /*80ae0*/  LDL.LU.64 R216, [R1+0x33f8] ;  /* 0x0033f80001d87983 */ /* 0x000ee80000300a00 */
[----:B------:R-:W-:Y:S04]  /*80af0*/  STL.64 [R1+0x420], R212 ;  /* 0x000420d401007387 */ /* 0x000fe80000100a00 */
[----:B------:R1:W-:Y:S01]  /*80b00*/  STL.64 [R1+0x428], R214 ;  /* 0x000428d601007387 */ /* 0x0003e20000100a00 */
[C---:B------:R-:W-:Y:S03]  /*80b10*/  HMMA.1688.F32.TF32 R100, R248.reuse, R48, R100 ;  /* 0x00000030f864723c */ /* 0x040fe60000081064 */
[----:B-1----:R-:W4:Y:S04]  /*80b20*/  LDL.LU.64 R214, [R1+0x33f0] ;  /* 0x0033f00001d67983 */ /* 0x002f280000300a00 */
[----:B------:R-:W4:Y:S04]  /*80b30*/  LDL.LU.64 R212, [R1+0x33e8] ;  /* 0x0033e80001d47983 */ /* 0x000f280000300a00 */
        /* <DEDUP_REMOVED lines=8> */
[----:B------:R-:W-:Y:S04]  /*80bc0*/  LDS R246, [R3+0xca980] ;  /* 0x0ca9800003f67984 */ /* 0x000fe80000000800 */
[----:B-1----:R-:W2:Y:S04]  /*80bd0*/  LDL.LU.64 R210, [R1+0x33d0] ;  /* 0x0033d00001d27983 */ /* 0x002ea80000300a00 */
[----:B------:R-:W2:Y:S04]  /*80be0*/  LDL.LU.64 R208, [R1+0x33c8] ;  /* 0x0033c80001d07983 */ /* 0x000ea80000300a00 */
[----:B------:R-:W-:Y:S04]  /*80bf0*/  STL.64 [R1+0x410], R204 ;  /* 0x000410cc01007387 */ /* 0x000fe80000100a00 */
[----:B------:R1:W-:Y:S04]  /*80c00*/  STL.64 [R1+0x418], R206 ;  /* 0x000418ce01007387 */ /* 0x0003e80000100a00 */
[----:B------:R-:W-:Y:S04]  /*80c10*/  LDS R245, [R252+0xca180] ;  /* 0x0ca18000fcf57984 */ /* 0x000fe80000000800 */
[----:B------:R-:W3:Y:S04]  /*80c20*/  LDS R247, [R252+0xca980] ;  /* 0x0ca98000fcf77984 */ /* 0x000ee80000000800 */
        /* <DEDUP_REMOVED lines=38> */
[C---:B------:R-:W-:Y:S01]  /*80e90*/  HMMA.1688.F32.TF32 R168, R248.reuse, R12, R184 ;  /* 0x0000000cf8a8723c */ /* 0x040fe200000810b8 */
[----:B------:R-:W-:Y:S04]  /*80ea0*/  STL.64 [R1+0x520], R220 ;  /* 0x000520dc01007387 */ /* 0x000fe80000100a00 */
[----:B------:R-:W-:Y:S03]  /*80eb0*/  STL.64 [R1+0x528], R222 ;  /* 0x000528de01007387 */ /* 0x000fe60000100a00 */
[C---:B------:R-:W-:Y:S07]  /*80ec0*/  HMMA.1688.F32.TF32 R180, R248.reuse, R8, R180 ;  /* 0x00000008f8b4723c */ /* 0x040fee00000810b4 */
[----:B------:R-:W-:Y:S01]  /*80ed0*/  STL.64 [R1+0x510], R196 ;  /* 0x000510c401007387 */ /* 0x000fe20000100a00 */
[----:B------:R-:W-:Y:S03]  /*80ee0*/  HMMA.1688.F32.TF32 R176, R248, R4, R176 ;  /* 0x00000004f8b0723c */ /* 0x000fe600000810b0 */
[----:B------:R-:W-:Y:S04]  /*80ef0*/  STL.64 [R1+0x518], R198 ;  /* 0x000518c601007387 */ /* 0x000fe80000100a00 */
[----:B------:R-:W-:Y:S04]  /*80f00*/  STL.64 [R1+0x500], R168 ;  /* 0x000500a801007387 */ /* 0x000fe80000100a00 */
[----:B------:R3:W-:Y:S04]  /*80f10*/  STL.64 [R1+0x508], R170 ;  /* 0x000508aa01007387 */ /* 0x0007e80000100a00 */
[----:B------:R-:W-:Y:S04]  /*80f20*/  LDS R248, [R0+0xcb000] ;  /* 0x0cb0000000f87984 */ /* 0x000fe80000000800 */
[----:B------:R-:W-:Y:S01]  /*80f30*/  LDS R250, [R0+0xcb800] ;  /* 0x0cb8000000fa7984 */ /* 0x000fe20000000800 */
[----:B---3--:R-:W-:Y:S03]  /*80f40*/  HMMA.1688.F32.TF32 R168, R244, R240, R192 ;  /* 0x000000f0f4a8723c */ /* 0x008fe600000810c0 */
[----:B------:R-:W-:Y:S04]  /*80f50*/  STL.64 [R1+0x4f0], R180 ;  /* 0x0004f0b401007387 */ /* 0x000fe80000100a00 */
[----:B------:R-:W-:Y:S04]  /*80f60*/  STL.64 [R1+0x4f8], R182 ;  /* 0x0004f8b601007387 */ /* 0x000fe80000100a00 */
[----:B------:R-:W-:Y:S04]  /*80f70*/  STL.64 [R1+0x280], R176 ;  /* 0x000280b001007387 */ /* 0x000fe80000100a00 */
[----:B------:R-:W-:Y:S04]  /*80f80*/  STL.64 [R1+0x288], R178 ;  /* 0x000288b201007387 */ /* 0x000fe80000100a00 */
[----:B------:R-:W-:Y:S04]  /*80f90*/  LDS R249, [R2+0xcb000] ;  /* 0x0cb0000002f97984 */ /* 0x000fe80000000800 */
[----:B------:R-:W1:Y:S01]  /*80fa0*/  LDS R251, [R2+0xcb800] ;  /* 0x0cb8000002fb7984 */ /* 0x000e620000000800 */
[----:B------:R-:W-:-:S03]  /*80fb0*/  IMAD.MOV.U32 R241, RZ, RZ, R170 ;  /* 0x000000fffff17224 */ /* 0x000fc600078e00aa */
[----:B------:R3:W-:Y:S01]  /*80fc0*/  STL.64 [R1+0x260], R168 ;  /* 0x000260a801007387 */ /* 0x0007e20000100a00 */
[----:B------:R-:W-:Y:S02]  /*80fd0*/  IMAD.MOV.U32 R240, RZ, RZ, R171 ;  /* 0x000000fffff07224 */ /* 0x000fe400078e00ab */
[----:B---3--:R-:W-:Y:S03]  /*80fe0*/  HMMA.1688.F32.TF32 R168, R244, R236, R172 ;  /* 0x000000ecf4a8723c */ /* 0x008fe600000810ac */
[----:B------:R-:W-:Y:S04]  /*80ff0*/  STL [R1+0x322c], R240 ;  /* 0x00322cf001007387 */ /* 0x000fe80000100800 */
[----:B------:R-:W-:Y:S11]  /*81000*/  STL [R1+0x3228], R241 ;  /* 0x003228f101007387 */ /* 0x000ff60000100800 */
[----:B------:R-:W-:Y:S05]  /*81010*/  @!UPT UIADD3 URZ, URZ, URZ, URZ ;  /* 0x0000003f3f3ff290 */ /* 0x000fea000fffe03f */
[----:B------:R3:W-:Y:S04]  /*81020*/  STL.64 [R1+0x200], R168 ;  /* 0x000200a801007387 */ /* 0x0007e80000100a00 */
[----:B------:R-:W2:Y:S04]  /*81030*/  LDL.LU R220, [R1+0x1f0] ;  /* 0x0001f00001dc7983 */ /* 0x000ea80000300800 */
[----:B------:R-:W2:Y:S01]  /*81040*/  LDL.LU R221, [R1+0x1f4] ;  /* 0x0001f40001dd7983 */ /* 0x000ea20000300800 */
[----:B------:R-:W-:-:S03]  /*81050*/  IMAD.MOV.U32 R237, RZ, RZ, R170 ;  /* 0x000000ffffed7224 */ /* 0x000fc600078e00aa */
[----:B------:R-:W2:Y:S01]  /*81060*/  LDL.LU R222, [R1+0x1f8] ;  /* 0x0001f80001de7983 */ /* 0x000ea20000300800 */
[----:B------:R-:W-:-:S03]  /*81070*/  IMAD.MOV.U32 R236, RZ, RZ, R171 ;  /* 0x000000ffffec7224 */ /* 0x000fc600078e00ab */
[----:B------:R-:W2:Y:S04]  /*81080*/  LDL.LU R223, [R1+0x1fc] ;  /* 0x0001fc0001df7983 */ /* 0x000ea80000300800 */
[----:B---3--:R-:W3:Y:S04]  /*81090*/  LDL.LU R168, [R1+0x160] ;  /* 0x0001600001a87983 */ /* 0x008ee80000300800 */
        /* <DEDUP_REMOVED lines=23> */
[----:B------:R1:W-:Y:S04]  /*81210*/  STL [R1+0x3234], R236 ;  /* 0x003234ec01007387 */ /* 0x0003e80000100800 */
[----:B------:R1:W-:Y:S01]  /*81220*/  STL [R1+0x3230], R237 ;  /* 0x003230ed01007387 */ /* 0x0003e20000100800 */
[C---:B---3--:R-:W-:Y:S11]  /*81230*/  HMMA.1688.F32.TF32 R168, R244.reuse, R160, R168 ;  /* 0x000000a0f4a8723c */ /* 0x048ff600000810a8 */
[----:B------:R-:W-:Y:S11]  /*81240*/  @!UPT UIADD3 URZ, URZ, URZ, URZ ;  /* 0x0000003f3f3ff290 */ /* 0x000ff6000fffe03f */
[----:B------:R-:W-:Y:S02]  /*81250*/  @!UPT UIADD3 URZ, URZ, URZ, URZ ;  /* 0x0000003f3f3ff290 */ /* 0x000fe4000fffe03f */
[----:B-1----:R-:W-:Y:S02]  /*81260*/  IMAD.MOV.U32 R236, RZ, RZ, R168 ;  /* 0x000000ffffec7224 */ /* 0x002fe400078e00a8 */
[----:B------:R-:W-:Y:S02]  /*81270*/  IMAD.MOV.U32 R237, RZ, RZ, R169 ;  /* 0x000000ffffed7224 */ /* 0x000fe400078e00a9 */
[----:B------:R-:W-:Y:S02]  /*81280*/  IMAD.MOV.U32 R161, RZ, RZ, R170 ;  /* 0x000000ffffa17224 */ /* 0x000fe400078e00aa */
[----:B------:R-:W-:Y:S02]  /*81290*/  IMAD.MOV.U32 R160, RZ, RZ, R171 ;  /* 0x000000ffffa07224 */ /* 0x000fe400078e00ab */
[C---:B--2---:R-:W-:Y:S11]  /*812a0*/  HMMA.1688.F32.TF32 R168, R244.reuse, R56, R184 ;  /* 0x00000038f4a8723c */ /* 0x044ff600000810b8 */
[----:B------:R-:W-:Y:S11]  /*812b0*/  @!UPT UIADD3 URZ, URZ, URZ, URZ ;  /* 0x0000003f3f3ff290 */ /* 0x000ff6000fffe03f */
[----:B------:R-:W-:Y:S01]  /*812c0*/  @!UPT UIADD3 URZ, URZ, URZ, URZ ;  /* 0x0000003f3f3ff290 */ /* 0x000fe2000fffe03f */
[----:B------:R1:W-:Y:S01]  /*812d0*/  STL.64 [R1+0x5d0], R168 ;  /* 0x0005d0a801007387 */ /* 0x0003e20000100a00 */
[----:B------:R-:W-:Y:S02]  /*812e0*/  IMAD.MOV.U32 R57, RZ, RZ, R170 ;  /* 0x000000ffff397224 */ /* 0x000fe400078e00aa */
[----:B------:R-:W-:Y:S02]  /*812f0*/  IMAD.MOV.U32 R56, RZ, RZ, R171 ;  /* 0x000000ffff387224 */ /* 0x000fe400078e00ab */
[C---:B-1----:R-:W-:Y:S03]  /*81300*/  HMMA.1688.F32.TF32 R168, R244.reuse, R52, R172 ;  /* 0x00000034f4a8723c */ /* 0x042fe600000810ac */
[----:B------:R-:W-:Y:S04]  /*81310*/  STL [R1+0x31a4], R56 ;  /* 0x0031a43801007387 */ /* 0x000fe80000100800 */
[----:B------:R-:W-:Y:S04]  /*81320*/  STL [R1+0x31a0], R57 ;  /* 0x0031a03901007387 */ /* 0x000fe80000100800 */
[----:B------:R-:W2:Y:S11]  /*81330*/  LDL.LU R172, [R1+0x100] ;  /* 0x0001000001ac7983 */ /* 0x000eb60000300800 */
[----:B------:R-:W-:Y:S01]  /*81340*/  @!UPT UIADD3 URZ, URZ, URZ, URZ ;  /* 0x0000003f3f3ff290 */ /* 0x000fe2000fffe03f */
[----:B------:R-:W-:Y:S04]  /*81350*/  STL.64 [R1+0x5c0], R168 ;  /* 0x0005c0a801007387 */ /* 0x000fe80000100a00 */
[----:B------:R4:W-:Y:S04]  /*81360*/  STL.64 [R1+0x5c8], R170 ;  /* 0x0005c8aa01007387 */ /* 0x0009e80000100a00 */
[----:B------:R-:W2:Y:S04]  /*81370*/  LDL.LU R173, [R1+0x104] ;  /* 0x0001040001ad7983 */ /* 0x000ea80000300800 */
[----:B------:R-:W2:Y:S04]  /*81380*/  LDL.LU R174, [R1+0x108] ;  /* 0x0001080001ae7983 */ /* 0x000ea80000300800 */
[----:B------:R-:W2:Y:S01]  /*81390*/  LDL.LU R175, [R1+0x10c] ;  /* 0x00010c0001af7983 */ /* 0x000ea20000300800 */
[C---:B----4-:R-:W-:Y:S11]  /*813a0*/  HMMA.1688.F32.TF32 R168, R244.reuse, R48, R180 ;  /* 0x00000030f4a8723c */ /* 0x050ff600000810b4 */
[----:B------:R-:W-:Y:S11]  /*813b0*/  @!UPT UIADD3 URZ, URZ, URZ, URZ ;  /* 0x0000003f3f3ff290 */ /* 0x000ff6000fffe03f */
[----:B------:R-:W-:Y:S01]  /*813c0*/  @!UPT UIADD3 URZ, URZ, URZ, URZ ;  /* 0x0000003f3f3ff290 */ /* 0x000fe2000fffe03f */
[----:B------:R1:W-:Y:S01]  /*813d0*/  STL.64 [R1+0x5b8], R170 ;  /* 0x0005b8aa01007387 */ /* 0x0003e20000100a00 */
[----:B------:R-:W-:Y:S02]  /*813e0*/  IMAD.MOV.U32 R52, RZ, RZ, R168 ;  /* 0x000000ffff347224 */ /* 0x000fe400078e00a8 */
[----:B------:R-:W-:Y:S02]  /*813f0*/  IMAD.MOV.U32 R53, RZ, RZ, R169 ;  /* 0x000000ffff357224 */ /* 0x000fe400078e00a9 */
[----:B-1----:R-:W-:Y:S03]  /*81400*/  HMMA.1688.F32.TF32 R168, R244, R44, R176 ;  /* 0x0000002cf4a8723c */ /* 0x002fe600000810b0 */
[----:B------:R-:W-:Y:S04]  /*81410*/  STL [R1+0x31ac], R53 ;  /* 0x0031ac3501007387 */ /* 0x000fe80000100800 */
[----:B------:R-:W-:Y:S11]  /*81420*/  STL [R1+0x31a8], R52 ;  /* 0x0031a83401007387 */ /* 0x000ff60000100800 */
[----:B------:R-:W-:Y:S05]  /*81430*/  @!UPT UIADD3 URZ, URZ, URZ, URZ ;  /* 0x0000003f3f3ff290 */ /* 0x000fea000fffe03f */
[----:B------:R1:W-:Y:S04]  /*81440*/  STL.64 [R1+0x5a0], R168 ;  /* 0x0005a0a801007387 */ /* 0x0003e80000100a00 */
[----:B------:R-:W3:Y:S04]  /*81450*/  LDL.LU R180, [R1+0xf0] ;  /* 0x0000f00001b47983 */ /* 0x000ee80000300800 */
[----:B------:R-:W3:Y:S04]  /*81460*/  LDL.LU R181, [R1+0xf4] ;  /* 0x0000f40001b57983 */ /* 0x000ee80000300800 */
[----:B------:R-:W3:Y:S04]  /*81470*/  LDL.LU R182, [R1+0xf8] ;  /* 0x0000f80001b67983 */ /* 0x000ee80000300800 */
[----:B------:R-:W3:Y:S01]  /*81480*/  LDL.LU R183, [R1+0xfc] ;  /* 0x0000fc0001b77983 */ /* 0x000ee20000300800 */
[----:B------:R-:W-:-:S02]  /*81490*/  IMAD.MOV.U32 R56, RZ, RZ, R170 ;  /* 0x000000ffff387224 */ /* 0x000fc400078e00aa */
[----:B------:R-:W-:-:S03]  /*814a0*/  IMAD.MOV.U32 R57, RZ, RZ, R171 ;  /* 0x000000ffff397224 */ /* 0x000fc600078e00ab */
[----:B------:R4:W-:Y:S04]  /*814b0*/  STL [R1+0x31b4], R56 ;  /* 0x0031b43801007387 */ /* 0x0009e80000100800 */
[----:B------:R1:W-:Y:S04]  /*814c0*/  STL [R1+0x31b0], R57 ;  /* 0x0031b03901007387 */ /* 0x0003e80000100800 */
[----:B------:R-:W3:Y:S04]  /*814d0*/  LDL.LU R176, [R1+0xd0] ;  /* 0x0000d00001b07983 */ /* 0x000ee80000300800 */
[----:B------:R-:W3:Y:S04]  /*814e0*/  LDL.LU R177, [R1+0xd4] ;  /* 0x0000d40001b17983 */ /* 0x000ee80000300800 */
[----:B------:R-:W3:Y:S04]  /*814f0*/  LDL.LU R178, [R1+0xd8] ;  /* 0x0000d80001b27983 */ /* 0x000ee80000300800 */
[----:B------:R-:W3:Y:S01]  /*81500*/  LDL.LU R179, [R1+0xdc] ;  /* 0x0000dc0001b37983 */ /* 0x000ee20000300800 */
[----:B-1----:R-:W-:Y:S03]  /*81510*/  HMMA.1688.F32.TF32 R168, R244, R32, R192 ;  /* 0x00000020f4a8723c */ /* 0x002fe600000810c0 */
[----:B------:R-:W3:Y:S04]  /*81520*/  LDL.LU R192, [R1+0xb0] ;  /* 0x0000b00001c07983 */ /* 0x000ee80000300800 */
[----:B------:R-:W3:Y:S04]  /*81530*/  LDL.LU R193, [R1+0xb4] ;  /* 0x0000b40001c17983 */ /* 0x000ee80000300800 */
[----:B------:R-:W3:Y:S04]  /*81540*/  LDL.LU R194, [R1+0xb8] ;  /* 0x0000b80001c27983 */ /* 0x000ee80000300800 */
[----:B------:R-:W3:Y:S09]  /*81550*/  LDL.LU R195, [R1+0xbc] ;  /* 0x0000bc0001c37983 */ /* 0x000ef20000300800 */
[----:B------:R-:W-:-:S02]  /*81560*/  IMAD.MOV.U32 R44, RZ, RZ, R171 ;  /* 0x000000ffff2c7224 */ /* 0x000fc400078e00ab */
[----:B------:R-:W-:Y:S02]  /*81570*/  IMAD.MOV.U32 R45, RZ, RZ, R170 ;  /* 0x000000ffff2d7224 */ /* 0x000fe400078e00aa */
[----:B------:R-:W-:Y:S02]  /*81580*/  IMAD.MOV.U32 R49, RZ, RZ, R169 ;  /* 0x000000ffff317224 */ /* 0x000fe400078e00a9 */
[----:B------:R-:W-:Y:S01]  /*81590*/  IMAD.MOV.U32 R48, RZ, RZ, R168 ;  /* 0x000000ffff307224 */ /* 0x000fe200078e00a8 */
[----:B------:R1:W-:Y:S04]  /*815a0*/  STL [R1+0x31c4], R44 ;  /* 0x0031c42c01007387 */ /* 0x0003e80000100800 */
[----:B------:R1:W-:Y:S04]  /*815b0*/  STL [R1+0x31c0], R45 ;  /* 0x0031c02d01007387 */ /* 0x0003e80000100800 */
[----:B------:R1:W-:Y:S04]  /*815c0*/  STL [R1+0x31bc], R49 ;  /* 0x0031bc3101007387 */ /* 0x0003e80000100800 */
[----:B------:R1:W-:Y:S01]  /*815d0*/  STL [R1+0x31b8], R48 ;  /* 0x0031b83001007387 */ /* 0x0003e20000100800 */
[----:B--2---:R-:W-:Y:S03]  /*815e0*/  HMMA.1688.F32.TF32 R168, R244, R28, R172 ;  /* 0x0000001cf4a8723c */ /* 0x004fe600000810ac */
[----:B------:R-:W2:Y:S04]  /*815f0*/  LDL.LU R172, [R1+0x90] ;  /* 0x0000900001ac7983 */ /* 0x000ea80000300800 */
[----:B------:R-:W2:Y:S04]  /*81600*/  LDL.LU R173, [R1+0x94] ;  /* 0x0000940001ad7983 */ /* 0x000ea80000300800 */
[----:B------:R-:W2:Y:S04]  /*81610*/  LDL.LU R174, [R1+0x98] ;  /* 0x0000980001ae7983 */ /* 0x000ea80000300800 */
[----:B------:R-:W2:Y:S09]  /*81620*/  LDL.LU R175, [R1+0x9c] ;  /* 0x00009c0001af7983 */ /* 0x000eb20000300800 */
[----:B----4-:R-:W-:-:S02]  /*81630*/  IMAD.MOV.U32 R56, RZ, RZ, R168 ;  /* 0x000000ffff387224 */ /* 0x010fc400078e00a8 */
[----:B------:R-:W-:Y:S02]  /*81640*/  IMAD.MOV.U32 R57, RZ, RZ, R169 ;  /* 0x000000ffff397224 */ /* 0x000fe400078e00a9 */
[----:B------:R-:W-:Y:S02]  /*81650*/  IMAD.MOV.U32 R53, RZ, RZ, R170 ;  /* 0x000000ffff357224 */ /* 0x000fe400078e00aa */
[----:B------:R-:W-:Y:S02]  /*81660*/  IMAD.MOV.U32 R52, RZ, RZ, R171 ;  /* 0x000000ffff347224 */ /* 0x000fe400078e00ab */
[C---:B---3--:R-:W-:Y:S03]  /*81670*/  HMMA.1688.F32.TF32 R168, R244.reuse, R24, R180 ;  /* 0x00000018f4a8723c */ /* 0x048fe600000810b4 */
[----:B------:R3:W-:Y:S11]  /*81680*/  STL [R1+0x31d4], R52 ;  /* 0x0031d43401007387 */ /* 0x0007f60000100800 */
[----:B------:R-:W-:Y:S10]  /*81690*/  @!UPT UIADD3 URZ, URZ, URZ, URZ ;  /* 0x0000003f3f3ff290 */ /* 0x000ff4000fffe03f */
[----:B-1----:R-:W-:Y:S02]  /*816a0*/  IMAD.MOV.U32 R44, RZ, RZ, R168 ;  /* 0x000000ffff2c7224 */ /* 0x002fe400078e00a8 */
[----:B------:R-:W-:Y:S02]  /*816b0*/  IMAD.MOV.U32 R45, RZ, RZ, R169 ;  /* 0x000000ffff2d7224 */ /* 0x000fe400078e00a9 */
[----:B------:R-:W-:Y:S02]  /*816c0*/  IMAD.MOV.U32 R49, RZ, RZ, R170 ;  /* 0x000000ffff317224 */ /* 0x000fe400078e00aa */
[----:B------:R-:W-:Y:S02]  /*816d0*/  IMAD.MOV.U32 R48, RZ, RZ, R171 ;  /* 0x000000ffff307224 */ /* 0x000fe400078e00ab */
[C---:B------:R-:W-:Y:S01]  /*816e0*/  HMMA.1688.F32.TF32 R168, R244.reuse, R20, R176 ;  /* 0x00000014f4a8723c */ /* 0x040fe200000810b0 */
[----:B------:R1:W-:Y:S04]  /*816f0*/  STL [R1+0x31d0], R53 ;  /* 0x0031d03501007387 */ /* 0x0003e80000100800 */
[----:B------:R4:W-:Y:S04]  /*81700*/  STL [R1+0x31cc], R56 ;  /* 0x0031cc3801007387 */ /* 0x0009e80000100800 */
[----:B------:R1:W-:Y:S01]  /*81710*/  STL [R1+0x31c8], R57 ;  /* 0x0031c83901007387 */ /* 0x0003e20000100800 */
[C---:B------:R-:W-:Y:S11]  /*81720*/  HMMA.1688.F32.TF32 R196, R244.reuse, R164, R220 ;  /* 0x000000a4f4c4723c */ /* 0x040ff600000810dc */
[----:B------:R-:W-:Y:S03]  /*81730*/  @!UPT UIADD3 URZ, URZ, URZ, URZ ;  /* 0x0000003f3f3ff290 */ /* 0x000fe6000fffe03f */
[----:B---3--:R-:W-:Y:S02]  /*81740*/  IMAD.MOV.U32 R52, RZ, RZ, R168 ;  /* 0x000000ffff347224 */ /* 0x008fe400078e00a8 */
[----:B-1----:R-:W-:Y:S02]  /*81750*/  IMAD.MOV.U32 R53, RZ, RZ, R169 ;  /* 0x000000ffff357224 */ /* 0x002fe400078e00a9 */
[----:B----4-:R-:W-:Y:S02]  /*81760*/  IMAD.MOV.U32 R56, RZ, RZ, R170 ;  /* 0x000000ffff387224 */ /* 0x010fe400078e00aa */
[----:B------:R-:W-:Y:S02]  /*81770*/  IMAD.MOV.U32 R57, RZ, RZ, R171 ;  /* 0x000000ffff397224 */ /* 0x000fe400078e00ab */
[----:B------:R-:W-:Y:S01]  /*81780*/  HMMA.1688.F32.TF32 R168, R244, R16, R192 ;  /* 0x00000010f4a8723c */ /* 0x000fe200000810c0 */
[----:B------:R-:W-:Y:S04]  /*81790*/  STL [R1+0x31e4], R48 ;  /* 0x0031e43001007387 */ /* 0x000fe80000100800 */
[----:B------:R-:W-:Y:S04]  /*817a0*/  STL [R1+0x31e0], R49 ;  /* 0x0031e03101007387 */ /* 0x000fe80000100800 */
[----:B------:R-:W-:Y:S04]  /*817b0*/  STL [R1+0x31dc], R44 ;  /* 0x0031dc2c01007387 */ /* 0x000fe80000100800 */
[----:B------:R1:W-:Y:S04]  /*817c0*/  STL [R1+0x31d8], R45 ;  /* 0x0031d82d01007387 */ /* 0x0003e80000100800 */
[----:B------:R3:W-:Y:S04]  /*817d0*/  STL [R1+0x31f4], R57 ;  /* 0x0031f43901007387 */ /* 0x0007e80000100800 */
[----:B------:R2:W-:Y:S03]  /*817e0*/  STL [R1+0x31f0], R56 ;  /* 0x0031f03801007387 */ /* 0x0005e60000100800 */
[----:B-1----:R-:W-:-:S02]  /*817f0*/  IMAD.MOV.U32 R45, RZ, RZ, R171 ;  /* 0x000000ffff2d7224 */ /* 0x002fc400078e00ab */
[----:B------:R-:W-:Y:S01]  /*81800*/  IMAD.MOV.U32 R44, RZ, RZ, R170 ;  /* 0x000000ffff2c7224 */ /* 0x000fe200078e00aa */
[----:B------:R1:W-:Y:S01]  /*81810*/  STL [R1+0x31ec], R52 ;  /* 0x0031ec3401007387 */ /* 0x0003e20000100800 */
[----:B------:R-:W-:Y:S02]  /*81820*/  IMAD.MOV.U32 R48, RZ, RZ, R168 ;  /* 0x000000ffff307224 */ /* 0x000fe400078e00a8 */
[----:B------:R-:W-:Y:S01]  /*81830*/  IMAD.MOV.U32 R49, RZ, RZ, R169 ;  /* 0x000000ffff317224 */ /* 0x000fe200078e00a9 */
[----:B------:R1:W-:Y:S01]  /*81840*/  STL [R1+0x31e8], R53 ;  /* 0x0031e83501007387 */ /* 0x0003e20000100800 */
        /* <DEDUP_REMOVED lines=30> */
[----:B------:R-:W2:Y:S01]  /*81a30*/  LDL.LU R30, [R1+0x3334] ;  /* 0x00333400011e7983 */ /* 0x000ea20000300800 */
[----:B------:R-:W-:Y:S02]  /*81a40*/  IMAD.MOV.U32 R173, RZ, RZ, R31 ;  /* 0x000000ffffad7224 */ /* 0x000fe400078e001f */
[----:B------:R-:W-:Y:S01]  /*81a50*/  IMAD.MOV.U32 R174, RZ, RZ, R34 ;  /* 0x000000ffffae7224 */ /* 0x000fe200078e0022 */
[----:B------:R-:W2:Y:S01]  /*81a60*/  LDL.LU R31, [R1+0x3330] ;  /* 0x00333000011f7983 */ /* 0x000ea20000300800 */
[----:B------:R-:W-:-:S03]  /*81a70*/  IMAD.MOV.U32 R175, RZ, RZ, R35 ;  /* 0x000000ffffaf7224 */ /* 0x000fc600078e0023 */
[----:B------:R-:W2:Y:S04]  /*81a80*/  LDL.LU R34, [R1+0x332c] ;  /* 0x00332c0001227983 */ /* 0x000ea80000300800 */
[----:B------:R-:W2:Y:S04]  /*81a90*/  LDL.LU R35, [R1+0x3328] ;  /* 0x0033280001237983 */ /* 0x000ea80000300800 */
[----:B------:R-:W2:Y:S04]  /*81aa0*/  LDL.LU R220, [R1] ;  /* 0x0000000001dc7983 */ /* 0x000ea80000300800 */
        /* <DEDUP_REMOVED lines=9> */
[----:B------:R-:W-:-:S03]  /*81b40*/  IMAD.MOV.U32 R56, RZ, RZ, R169 ;  /* 0x000000ffff387224 */ /* 0x000fc600078e00a9 */
[----:B------:R-:W3:Y:S01]  /*81b50*/  LDL.LU R55, [R1+0x3310] ;  /* 0x0033100001377983 */ /* 0x000ee20000300800 */
[----:B-1----:R-:W-:-:S03]  /*81b60*/  IMAD.MOV.U32 R52, RZ, RZ, R170 ;  /* 0x000000ffff347224 */ /* 0x002fc600078e00aa */
        /* <DEDUP_REMOVED lines=15> */
[----:B------:R-:W-:Y:S04]  /*81c60*/  STL [R1+0x3214], R53 ;  /* 0x0032143501007387 */ /* 0x000fe80000100800 */
[----:B------:R-:W-:Y:S04]  /*81c70*/  STL [R1+0x3210], R52 ;  /* 0x0032103401007387 */ /* 0x000fe80000100800 */
[----:B------:R-:W-:Y:S04]  /*81c80*/  STL [R1+0x320c], R57 ;  /* 0x00320c3901007387 */ /* 0x000fe80000100800 */
[----:B------:R-:W-:Y:S01]  /*81c90*/  STL [R1+0x3208], R56 ;  /* 0x0032083801007387 */ /* 0x000fe20000100800 */
[----:B----4-:R-:W-:Y:S11]  /*81ca0*/  HMMA.1688.F32.TF32 R196, R244, R8, R196 ;  /* 0x00000008f4c4723c */ /* 0x010ff600000810c4 */
[----:B------:R-:W-:Y:S11]  /*81cb0*/  @!UPT UIADD3 URZ, URZ, URZ, URZ ;  /* 0x0000003f3f3ff290 */ /* 0x000ff6000fffe03f */
[----:B------:R-:W-:Y:S02]  /*81cc0*/  @!UPT UIADD3 URZ, URZ, URZ, URZ ;  /* 0x0000003f3f3ff290 */ /* 0x000fe4000fffe03f */
[----:B------:R-:W-:Y:S02]  /*81cd0*/  IMAD.MOV.U32 R49, RZ, RZ, R199 ;  /* 0x000000ffff317224 */ /* 0x000fe400078e00c7 */
[----:B------:R-:W-:Y:S02]  /*81ce0*/  IMAD.MOV.U32 R48, RZ, RZ, R198 ;  /* 0x000000ffff307224 */ /* 0x000fe400078e00c6 */
[----:B------:R-:W-:Y:S01]  /*81cf0*/  IMAD.MOV.U32 R45, RZ, RZ, R196 ;  /* 0x000000ffff2d7224 */ /* 0x000fe200078e00c4 */
[----:B------:R-:W4:Y:S01]  /*81d00*/  LDL.LU.64 R198, [R1+0x32e0] ;  /* 0x0032e00001c67983 */ /* 0x000f220000300a00 */
[----:B------:R-:W-:-:S03]  /*81d10*/  IMAD.MOV.U32 R44, RZ, RZ, R197 ;  /* 0x000000ffff2c7224 */ /* 0x000fc600078e00c5 */
[----:B------:R-:W4:Y:S04]  /*81d20*/  LDL.LU.64 R196, [R1+0x32d8] ;  /* 0x0032d80001c47983 */ /* 0x000f280000300a00 */
[----:B------:R-:W-:Y:S04]  /*81d30*/  STL [R1+0x3224], R49 ;  /* 0x0032243101007387 */ /* 0x000fe80000100800 */
[----:B------:R-:W-:Y:S04]  /*81d40*/  STL [R1+0x3220], R48 ;  /* 0x0032203001007387 */ /* 0x000fe80000100800 */
[----:B------:R1:W-:Y:S04]  /*81d50*/  STL [R1+0x321c], R45 ;  /* 0x00321c2d01007387 */ /* 0x0003e80000100800 */
[----:B------:R1:W-:Y:S01]  /*81d60*/  STL [R1+0x3218], R44 ;  /* 0x0032182c01007387 */ /* 0x0003e20000100800 */
[----:B--2---:R-:W-:Y:S03]  /*81d70*/  HMMA.1688.F32.TF32 R244, R244, R4, R220 ;  /* 0x00000004f4f4723c */ /* 0x004fe600000810dc */
[----:B------:R-:W2:Y:S04]  /*81d80*/  LDL.LU.64 R222, [R1+0x32d0] ;  /* 0x0032d00001de7983 */ /* 0x000ea80000300a00 */
[----:B------:R-:W2:Y:S01]  /*81d90*/  LDL.LU.64 R220, [R1+0x32c8] ;  /* 0x0032c80001dc7983 */ /* 0x000ea20000300a00 */
[C---:B---3--:R-:W-:Y:S08]  /*81da0*/  HMMA.1688.F32.TF32 R172, R248.reuse, R54, R172 ;  /* 0x00000036f8ac723c */ /* 0x048ff000000810ac */
[C---:B------:R-:W-:Y:S08]  /*81db0*/  HMMA.1688.F32.TF32 R192, R248.reuse, R58, R192 ;  /* 0x0000003af8c0723c */ /* 0x040ff000000810c0 */
[C---:B------:R-:W-:Y:S08]  /*81dc0*/  HMMA.1688.F32.TF32 R176, R248.reuse, R162, R176 ;  /* 0x000000a2f8b0723c */ /* 0x040ff000000810b0 */
[C---:B------:R-:W-:Y:S08]  /*81dd0*/  HMMA.1688.F32.TF32 R180, R248.reuse, R166, R180 ;  /* 0x000000a6f8b4723c */ /* 0x040ff000000810b4 */
[C---:B------:R-:W-:Y:S08]  /*81de0*/  HMMA.1688.F32.TF32 R184, R248.reuse, R238, R184 ;  /* 0x000000eef8b8723c */ /* 0x040ff000000810b8 */
[----:B------:R-:W-:Y:S11]  /*81df0*/  HMMA.1688.F32.TF32 R168, R248, R242, R168 ;  /* 0x000000f2f8a8723c */ /* 0x000ff600000810a8 */
[----:B------:R-:W-:Y:S11]  /*81e00*/  @!UPT UIADD3 URZ, URZ, URZ, URZ ;  /* 0x0000003f3f3ff290 */ /* 0x000ff6000fffe03f */
[----:B------:R-:W-:Y:S02]  /*81e10*/  @!UPT UIADD3 URZ, URZ, URZ, URZ ;  /* 0x0000003f3f3ff290 */ /* 0x000fe4000fffe03f */
[----:B-1----:R-:W-:Y:S02]  /*81e20*/  IMAD.MOV.U32 R45, RZ, RZ, R170 ;  /* 0x000000ffff2d7224 */ /* 0x002fe400078e00aa */
[----:B------:R-:W-:Y:S02]  /*81e30*/  IMAD.MOV.U32 R44, RZ, RZ, R171 ;  /* 0x000000ffff2c7224 */ /* 0x000fe400078e00ab */
[----:B------:R-:W-:Y:S01]  /*81e40*/  IMAD.MOV.U32 R49, RZ, RZ, R168 ;  /* 0x000000ffff317224 */ /* 0x000fe200078e00a8 */
[----:B------:R-:W3:Y:S01]  /*81e50*/  LDL.LU.64 R170, [R1+0x32c0] ;  /* 0x0032c00001aa7983 */ /* 0x000ee20000300a00 */
[----:B------:R-:W-:-:S03]  /*81e60*/  IMAD.MOV.U32 R48, RZ, RZ, R169 ;  /* 0x000000ffff307224 */ /* 0x000fc600078e00a9 */
[----:B------:R-:W3:Y:S04]  /*81e70*/  LDL.LU.64 R168, [R1+0x32b8] ;  /* 0x0032b80001a87983 */ /* 0x000ee80000300a00 */
        /* <DEDUP_REMOVED lines=18> */
[----:B-1----:R-:W4:Y:S04]  /*81fa0*/  LDL.LU.64 R174, [R1+0x3270] ;  /* 0x0032700001ae7983 */ /* 0x002f280000300a00 */
[----:B------:R-:W4:Y:S01]  /*81fb0*/  LDL.LU.64 R172, [R1+0x3268] ;  /* 0x0032680001ac7983 */ /* 0x000f220000300a00 */
[----:B------:R-:W-:-:S02]  /*81fc0*/  IMAD.MOV.U32 R53, RZ, RZ, R244 ;  /* 0x000000ffff357224 */ /* 0x000fc400078e00f4 */
[----:B------:R-:W-:Y:S01]  /*81fd0*/  IMAD.MOV.U32 R52, RZ, RZ, R245 ;  /* 0x000000ffff347224 */ /* 0x000fe200078e00f5 */
[----:B------:R-:W-:Y:S01]  /*81fe0*/  LDS R244, [R3+0xcb000] ;  /* 0x0cb0000003f47984 */ /* 0x000fe20000000800 */
[----:B------:R-:W-:Y:S02]  /*81ff0*/  IMAD.MOV.U32 R57, RZ, RZ, R246 ;  /* 0x000000ffff397224 */ /* 0x000fe400078e00f6 */
[----:B------:R-:W-:Y:S01]  /*82000*/  IMAD.MOV.U32 R56, RZ, RZ, R247 ;  /* 0x000000ffff387224 */ /* 0x000fe200078e00f7 */
[----:B------:R-:W-:Y:S04]  /*82010*/  LDS R246, [R3+0xcb800] ;  /* 0x0cb8000003f67984 */ /* 0x000fe80000000800 */
[----:B------:R-:W-:Y:S04]  /*82020*/  LDS R245, [R252+0xcb000] ;  /* 0x0cb00000fcf57984 */ /* 0x000fe80000000800 */
[----:B------:R-:W1:Y:S01]  /*82030*/  LDS R247, [R252+0xcb800] ;  /* 0x0cb80000fcf77984 */ /* 0x000e620000000800 */
[C---:B------:R-:W-:Y:S08]  /*82040*/  HMMA.1688.F32.TF32 R92, R248.reuse, R6, R92 ;  /* 0x00000006f85c723c */ /* 0x040ff0000008105c */
[C---:B---3--:R-:W-:Y:S08]  /*82050*/  HMMA.1688.F32.TF32 R168, R248.reuse, R22, R168 ;  /* 0x00000016f8a8723c */ /* 0x048ff000000810a8 */
[C---:B--2---:R-:W-:Y:S08]  /*82060*/  HMMA.1688.F32.TF32 R192, R248.reuse, R46, R192 ;  /* 0x0000002ef8c0723c */ /* 0x044ff000000810c0 */
[C---:B----4-:R-:W-:Y:S11]  /*82070*/  HMMA.1688.F32.TF32 R172, R248.reuse, R50, R172 ;  /* 0x00000032f8ac723c */ /* 0x050ff600000810ac */
[----:B------:R-:W-:Y:S05]  /*82080*/  @!UPT UIADD3 URZ, URZ, URZ, URZ ;  /* 0x0000003f3f3ff290 */ /* 0x000fea000fffe03f */
[----:B------:R-:W-:Y:S02]  /*82090*/  IMAD.MOV.U32 R9, RZ, RZ, R192 ;  /* 0x000000ffff097224 */ /* 0x000fe400078e00c0 */
[----:B------:R-:W-:Y:S02]  /*820a0*/  IMAD.MOV.U32 R8, RZ, RZ, R193 ;  /* 0x000000ffff087224 */ /* 0x000fe400078e00c1 */
[----:B------:R-:W-:Y:S02]  /*820b0*/  IMAD.MOV.U32 R5, RZ, RZ, R194 ;  /* 0x000000ffff057224 */ /* 0x000fe400078e00c2 */
[----:B------:R-:W-:Y:S02]  /*820c0*/  IMAD.MOV.U32 R4, RZ, RZ, R195 ;  /* 0x000000ffff047224 */ /* 0x000fe400078e00c3 */
[C---:B------:R-:W-:Y:S08]  /*820d0*/  HMMA.1688.F32.TF32 R192, R248.reuse, R34, R176 ;  /* 0x00000022f8c0723c */ /* 0x040ff000000810b0 */
[C---:B------:R-:W-:Y:S01]  /*820e0*/  HMMA.1688.F32.TF32 R176, R248.reuse, R30, R180 ;  /* 0x0000001ef8b0723c */ /* 0x040fe200000810b4 */
[----:B------:R-:W-:Y:S04]  /*820f0*/  STL.64 [R1+0x7b0], R172 ;  /* 0x0007b0ac01007387 */ /* 0x000fe80000100a00 */
[----:B------:R2:W-:Y:S03]  /*82100*/  STL.64 [R1+0x7b8], R174 ;  /* 0x0007b8ae01007387 */ /* 0x0005e60000100a00 */
[C---:B--2---:R-:W-:Y:S01]  /*82110*/  HMMA.1688.F32.TF32 R172, R248.reuse, R26, R184 ;  /* 0x0000001af8ac723c */ /* 0x044fe200000810b8 */
[----:B------:R-:W-:Y:S04]  /*82120*/  STL [R1+0x30c8], R4 ;  /* 0x0030c80401007387 */ /* 0x000fe80000100800 */
[----:B------:R-:W-:Y:S04]  /*82130*/  STL [R1+0x30c4], R8 ;  /* 0x0030c40801007387 */ /* 0x000fe80000100800 */
[----:B------:R-:W-:Y:S04]  /*82140*/  STL [R1+0x30c0], R9 ;  /* 0x0030c00901007387 */ /* 0x000fe80000100800 */
[----:B------:R-:W-:Y:S04]  /*82150*/  STL [R1+0x30bc], R5 ;  /* 0x0030bc0501007387 */ /* 0x000fe80000100800 */
        /* <DEDUP_REMOVED lines=10> */
[----:B--2---:R-:W-:Y:S01]  /*82200*/  HMMA.1688.F32.TF32 R168, R248, R10, R88 ;  /* 0x0000000af8a8723c */ /* 0x004fe20000081058 */
[----:B------:R-:W-:Y:S04]  /*82210*/  LDS R88, [R0+0xcb080] ;  /* 0x0cb0800000587984 */ /* 0x000fe80000000800 */
[----:B------:R-:W-:Y:S04]  /*82220*/  LDS R90, [R0+0xcb880] ;  /* 0x0cb88000005a7984 */ /* 0x000fe80000000800 */
[----:B------:R-:W-:Y:S04]  /*82230*/  STL.64 [R1+0x940], R176 ;  /* 0x000940b001007387 */ /* 0x000fe80000100a00 */
[----:B------:R-:W-:Y:S04]  /*82240*/  STL.64 [R1+0x948], R178 ;  /* 0x000948b201007387 */ /* 0x000fe80000100a00 */
[----:B------:R-:W-:Y:S04]  /*82250*/  STL.64 [R1+0x930], R172 ;  /* 0x000930ac01007387 */ /* 0x000fe80000100a00 */
[----:B------:R-:W-:Y:S04]  /*82260*/  STL.64 [R1+0x938], R174 ;  /* 0x000938ae01007387 */ /* 0x000fe80000100a00 */
[----:B------:R-:W-:Y:S04]  /*82270*/  STL.64 [R1+0x920], R168 ;  /* 0x000920a801007387 */ /* 0x000fe80000100a00 */
[----:B------:R1:W-:Y:S04]  /*82280*/  STL.64 [R1+0x928], R170 ;  /* 0x000928aa01007387 */ /* 0x0003e80000100a00 */
[----:B------:R-:W-:Y:S04]  /*82290*/  STL.64 [R1+0x910], R92 ;  /* 0x0009105c01007387 */ /* 0x000fe80000100a00 */
[----:B------:R-:W-:Y:S01]  /*822a0*/  LDS R89, [R2+0xcb080] ;  /* 0x0cb0800002597984 */ /* 0x000fe20000000800 */
[C---:B-1----:R-:W-:Y:S03]  /*822b0*/  HMMA.1688.F32.TF32 R168, R244.reuse, R242, R124 ;  /* 0x000000f2f4a8723c */ /* 0x042fe6000008107c */
[----:B------:R1:W-:Y:S04]  /*822c0*/  STL.64 [R1+0x918], R94 ;  /* 0x0009185e01007387 */ /* 0x0003e80000100a00 */
[----:B------:R-:W2:Y:S01]  /*822d0*/  LDS R91, [R2+0xcb880] ;  /* 0x0cb88000025b7984 */ /* 0x000ea20000000800 */
[C---:B-1----:R-:W-:Y:S11]  /*822e0*/  HMMA.1688.F32.TF32 R92, R244.reuse, R162, R188 ;  /* 0x000000a2f45c723c */ /* 0x042ff600000810bc */
[----:B------:R-:W-:Y:S05]  /*822f0*/  @!UPT UIADD3 URZ, URZ, URZ, URZ ;  /* 0x0000003f3f3ff290 */ /* 0x000fea000fffe03f */
[----:B------:R-:W-:Y:S02]  /*82300*/  IMAD.MOV.U32 R127, RZ, RZ, R168 ;  /* 0x000000ffff7f7224 */ /* 0x000fe400078e00a8 */
[----:B------:R-:W-:Y:S02]  /*82310*/  IMAD.MOV.U32 R126, RZ, RZ, R169 ;  /* 0x000000ffff7e7224 */ /* 0x000fe400078e00a9 */
[----:B------:R-:W-:Y:S02]  /*82320*/  IMAD.MOV.U32 R125, RZ, RZ, R170 ;  /* 0x000000ffff7d7224 */ /* 0x000fe400078e00aa */
[----:B------:R-:W-:Y:S02]  /*82330*/  IMAD.MOV.U32 R124, RZ, RZ, R171 ;  /* 0x000000ffff7c7224 */ /* 0x000fe400078e00ab */
[C---:B------:R-:W-:Y:S08]  /*82340*/  HMMA.1688.F32.TF32 R168, R244.reuse, R238, R100 ;  /* 0x000000eef4a8723c */ /* 0x040ff00000081064 */
[----:B------:R-:W-:Y:S01]  /*82350*/  HMMA.1688.F32.TF32 R100, R244, R166, R224 ;  /* 0x000000a6f464723c */ /* 0x000fe200000810e0 */
[----:B------:R-:W-:-:S02]  /*82360*/  IMAD.MOV.U32 R21, RZ, RZ, R92 ;  /* 0x000000ffff157224 */ /* 0x000fc400078e005c */
[----:B------:R-:W-:Y:S02]  /*82370*/  IMAD.MOV.U32 R20, RZ, RZ, R93 ;  /* 0x000000ffff147224 */ /* 0x000fe400078e005d */
[----:B------:R-:W-:Y:S02]  /*82380*/  IMAD.MOV.U32 R17, RZ, RZ, R94 ;  /* 0x000000ffff117224 */ /* 0x000fe400078e005e */
[----:B------:R-:W-:Y:S02]  /*82390*/  IMAD.MOV.U32 R16, RZ, RZ, R95 ;  /* 0x000000ffff107224 */ /* 0x000fe400078e005f */
[C---:B------:R-:W-:Y:S06]  /*823a0*/  HMMA.1688.F32.TF32 R92, R244.reuse, R58, R232 ;  /* 0x0000003af45c723c */ /* 0x040fec00000810e8 */
[----:B------:R-:W-:Y:S04]  /*823b0*/  STL.64 [R1+0x90], R168 ;  /* 0x000090a801007387 */ /* 0x000fe80000100a00 */
[----:B------:R1:W-:Y:S04]  /*823c0*/  STL.64 [R1+0x98], R170 ;  /* 0x000098aa01007387 */ /* 0x0003e80000100a00 */
[----:B------:R-:W-:Y:S04]  /*823d0*/  STL.64 [R1+0xd0], R100 ;  /* 0x0000d06401007387 */ /* 0x000fe80000100a00 */
[----:B------:R3:W-:Y:S04]  /*823e0*/  STL.64 [R1+0xd8], R102 ;  /* 0x0000d86601007387 */ /* 0x0007e80000100a00 */
[----:B------:R-:W-:Y:S01]  /*823f0*/  STL [R1+0x30e8], R16 ;  /* 0x0030e81001007387 */ /* 0x000fe20000100800 */
[C---:B-1----:R-:W-:Y:S03]  /*82400*/  HMMA.1688.F32.TF32 R168, R244.reuse, R54, R200 ;  /* 0x00000036f4a8723c */ /* 0x042fe600000810c8 */
[----:B------:R-:W-:Y:S04]  /*82410*/  STL [R1+0x30e4], R17 ;  /* 0x0030e41101007387 */ /* 0x000fe80000100800 */
[----:B------:R-:W-:Y:S04]  /*82420*/  STL [R1+0x30e0], R20 ;  /* 0x0030e01401007387 */ /* 0x000fe80000100800 */
[----:B------:R-:W-:Y:S04]  /*82430*/  STL [R1+0x30dc], R21 ;  /* 0x0030dc1501007387 */ /* 0x000fe80000100800 */
[----:B------:R-:W-:Y:S01]  /*82440*/  STL.64 [R1+0x610], R92 ;  /* 0x0006105c01007387 */ /* 0x000fe20000100a00 */
[C---:B---3--:R-:W-:Y:S03]  /*82450*/  HMMA.1688.F32.TF32 R100, R244.reuse, R50, R204 ;  /* 0x00000032f464723c */ /* 0x048fe600000810cc */
[----:B------:R1:W-:Y:S05]  /*82460*/  STL.64 [R1+0x618], R94 ;  /* 0x0006185e01007387 */ /* 0x0003ea0000100a00 */
[C---:B-1----:R-:W-:Y:S01]  /*82470*/  HMMA.1688.F32.TF32 R92, R244.reuse, R46, R208 ;  /* 0x0000002ef45c723c */ /* 0x042fe200000810d0 */
[----:B------:R-:W-:Y:S04]  /*82480*/  STL.64 [R1+0x650], R168 ;  /* 0x000650a801007387 */ /* 0x000fe80000100a00 */
[----:B------:R1:W-:Y:S10]  /*82490*/  STL.64 [R1+0x658], R170 ;  /* 0x000658aa01007387 */ /* 0x0003f40000100a00 */
[----:B------:R-:W-:Y:S01]  /*824a0*/  STL.64 [R1+0x6e0], R100 ;  /* 0x0006e06401007387 */ /* 0x000fe20000100a00 */
[C---:B------:R-:W-:Y:S03]  /*824b0*/  HMMA.1688.F32.TF32 R96, R244.reuse, R22, R96 ;  /* 0x00000016f460723c */ /* 0x040fe60000081060 */
[----:B------:R3:W-:Y:S05]  /*824c0*/  STL.64 [R1+0x6e8], R102 ;  /* 0x0006e86601007387 */ /* 0x0007ea0000100a00 */
[----:B-1----:R-:W-:Y:S01]  /*824d0*/  HMMA.1688.F32.TF32 R168, R244, R34, R228 ;  /* 0x00000022f4a8723c */ /* 0x002fe200000810e4 */
[----:B------:R-:W-:-:S02]  /*824e0*/  IMAD.MOV.U32 R25, RZ, RZ, R92 ;  /* 0x000000ffff197224 */ /* 0x000fc400078e005c */
[----:B------:R-:W-:Y:S02]  /*824f0*/  IMAD.MOV.U32 R24, RZ, RZ, R93 ;  /* 0x000000ffff187224 */ /* 0x000fe400078e005d */
[----:B------:R-:W-:Y:S02]  /*82500*/  IMAD.MOV.U32 R13, RZ, RZ, R94 ;  /* 0x000000ffff0d7224 */ /* 0x000fe400078e005e */
[----:B------:R-:W-:Y:S02]  /*82510*/  IMAD.MOV.U32 R12, RZ, RZ, R95 ;  /* 0x000000ffff0c7224 */ /* 0x000fe400078e005f */
[C---:B------:R-:W-:Y:S08]  /*82520*/  HMMA.1688.F32.TF32 R92, R244.reuse, R30, R212 ;  /* 0x0000001ef45c723c */ /* 0x040ff000000810d4 */
[C---:B---3--:R-:W-:Y:S01]  /*82530*/  HMMA.1688.F32.TF32 R100, R244.reuse, R26, R216 ;  /* 0x0000001af464723c */ /* 0x048fe200000810d8 */
        /* <DEDUP_REMOVED lines=9> */
[----:B------:R-:W-:Y:S01]  /*825d0*/  STL.64 [R1+0x908], R102 ;  /* 0x0009086601007387 */ /* 0x000fe20000100a00 */
[C---:B-1----:R-:W-:Y:S03]  /*825e0*/  HMMA.1688.F32.TF32 R92, R244.reuse, R18, R84 ;  /* 0x00000012f45c723c */ /* 0x042fe60000081054 */
[----:B------:R-:W-:Y:S04]  /*825f0*/  STL.64 [R1+0x8f0], R96 ;  /* 0x0008f06001007387 */ /* 0x000fe80000100a00 */
[----:B------:R1:W-:Y:S01]  /*82600*/  STL.64 [R1+0x8f8], R98 ;  /* 0x0008f86201007387 */ /* 0x0003e20000100a00 */
[C---:B------:R-:W-:Y:S08]  /*82610*/  HMMA.1688.F32.TF32 R84, R244.reuse, R14, R104 ;  /* 0x0000000ef454723c */ /* 0x040ff00000081068 */
[----:B-1----:R-:W-:Y:S08]  /*82620*/  HMMA.1688.F32.TF32 R96, R244, R10, R116 ;  /* 0x0000000af460723c */ /* 0x002ff00000081074 */
[----:B--2---:R-:W-:Y:S01]  /*82630*/  HMMA.1688.F32.TF32 R36, R88, R162, R36 ;  /* 0x000000a25824723c */ /* 0x004fe20000081024 */
[----:B------:R-:W-:Y:S04]  /*82640*/  STL.64 [R1+0x8e0], R92 ;  /* 0x0008e05c01007387 */ /* 0x000fe80000100a00 */
[----:B------:R1:W-:Y:S04]  /*82650*/  STL.64 [R1+0x8e8], R94 ;  /* 0x0008e85e01007387 */ /* 0x0003e80000100a00 */
[----:B------:R-:W-:Y:S04]  /*82660*/  STL.64 [R1+0x8d0], R84 ;  /* 0x0008d05401007387 */ /* 0x000fe80000100a00 */
[----:B------:R-:W-:Y:S01]  /*82670*/  STL.64 [R1+0x8d8], R86 ;  /* 0x0008d85601007387 */ /* 0x000fe20000100a00 */
[----:B-1----:R-:W-:Y:S03]  /*82680*/  HMMA.1688.F32.TF32 R92, R244, R6, R120 ;  /* 0x00000006f45c723c */ /* 0x002fe60000081078 */
[----:B------:R-:W-:Y:S04]  /*82690*/  STL.64 [R1+0x8c0], R96 ;  /* 0x0008c06001007387 */ /* 0x000fe80000100a00 */
[----:B------:R1:W-:Y:S03]  /*826a0*/  STL.64 [R1+0x8c8], R98 ;  /* 0x0008c86201007387 */ /* 0x0003e60000100a00 */
[----:B------:R-:W-:Y:S01]  /*826b0*/  IMAD.MOV.U32 R33, RZ, RZ, R36 ;  /* 0x000000ffff217224 */ /* 0x000fe200078e0024 */
[----:B------:R-:W-:Y:S01]  /*826c0*/  HMMA.1688.F32.TF32 R40, R88, R58, R40 ;  /* 0x0000003a5828723c */ /* 0x000fe20000081028 */
[----:B------:R-:W-:Y:S01]  /*826d0*/  IMAD.MOV.U32 R32, RZ, RZ, R37 ;  /* 0x000000ffff207224 */ /* 0x000fe200078e0025 */
[----:B------:R-:W-:Y:S01]  /*826e0*/  LDS R84, [R3+0xcb080] ;  /* 0x0cb0800003547984 */ /* 0x000fe20000000800 */
[----:B------:R-:W-:-:S02]  /*826f0*/  IMAD.MOV.U32 R29, RZ, RZ, R38 ;  /* 0x000000ffff1d7224 */ /* 0x000fc400078e0026 */
[----:B------:R-:W-:Y:S01]  /*82700*/  IMAD.MOV.U32 R28, RZ, RZ, R39 ;  /* 0x000000ffff1c7224 */ /* 0x000fe200078e0027 */
[----:B------:R-:W-:Y:S02]  /*82710*/  LDS R86, [R3+0xcb880] ;  /* 0x0cb8800003567984 */ /* 0x000fe40000000800 */
[C---:B-1----:R-:W-:Y:S01]  /*82720*/  HMMA.1688.F32.TF32 R96, R88.reuse, R238, R132 ;  /* 0x000000ee5860723c */ /* 0x042fe20000081084 */
[----:B------:R-:W-:Y:S01]  /*82730*/  IMAD.MOV.U32 R180, RZ, RZ, R79 ;  /* 0x000000ffffb47224 */ /* 0x000fe200078e004f */
[----:B------:R-:W-:Y:S01]  /*82740*/  LDS R85, [R252+0xcb080] ;  /* 0x0cb08000fc557984 */ /* 0x000fe20000000800 */
[----:B------:R-:W-:Y:S02]  /*82750*/  IMAD.MOV.U32 R181, RZ, RZ, R72 ;  /* 0x000000ffffb57224 */ /* 0x000fe400078e0048 */
[----:B------:R-:W-:Y:S01]  /*82760*/  IMAD.MOV.U32 R182, RZ, RZ, R73 ;  /* 0x000000ffffb67224 */ /* 0x000fe200078e0049 */
[----:B------:R-:W1:Y:S02]  /*82770*/  LDS R87, [R252+0xcb880] ;  /* 0x0cb88000fc577984 */ /* 0x000e640000000800 */
[----:B------:R-:W-:Y:S02]  /*82780*/  HMMA.1688.F32.TF32 R36, R88, R54, R60 ;  /* 0x000000365824723c */ /* 0x000fe4000008103c */
[----:B------:R-:W-:Y:S04]  /*82790*/  STL.64 [R1+0x8b0], R92 ;  /* 0x0008b05c01007387 */ /* 0x000fe80000100a00 */
[----:B------:R-:W-:Y:S09]  /*827a0*/  STL.64 [R1+0x8b8], R94 ;  /* 0x0008b85e01007387 */ /* 0x000ff20000100a00 */
[----:B------:R-:W-:Y:S04]  /*827b0*/  STL.64 [R1+0x30], R96 ;  /* 0x0000306001007387 */ /* 0x000fe80000100a00 */
[----:B------:R-:W-:Y:S04]  /*827c0*/  STL.64 [R1+0x38], R98 ;  /* 0x0000386201007387 */ /* 0x000fe80000100a00 */
[----:B------:R-:W-:Y:S04]  /*827d0*/  STL.64 [R1+0x40], R40 ;  /* 0x0000402801007387 */ /* 0x000fe80000100a00 */
[----:B------:R-:W-:Y:S04]  /*827e0*/  STL.64 [R1+0x48], R42 ;  /* 0x0000482a01007387 */ /* 0x000fe80000100a00 */
[----:B------:R2:W-:Y:S04]  /*827f0*/  STL.64 [R1+0x20], R36 ;  /* 0x0000202401007387 */ /* 0x0005e80000100a00 */
[----:B------:R-:W3:Y:S04]  /*82800*/  LDL.LU R184, [R1+0x80] ;  /* 0x0000800001b87983 */ /* 0x000ee80000300800 */
[----:B------:R-:W3:Y:S04]  /*82810*/  LDL.LU R185, [R1+0x84] ;  /* 0x0000840001b97983 */ /* 0x000ee80000300800 */
[----:B------:R-:W3:Y:S01]  /*82820*/  LDL.LU R186, [R1+0x88] ;  /* 0x0000880001ba7983 */ /* 0x000ee20000300800 */
[----:B------:R-:W-:-:S03]  /*82830*/  IMAD.MOV.U32 R183, RZ, RZ, R68 ;  /* 0x000000ffffb77224 */ /* 0x000fc600078e0044 */
[----:B------:R-:W3:Y:S01]  /*82840*/  LDL.LU R187, [R1+0x8c] ;  /* 0x00008c0001bb7983 */ /* 0x000ee20000300800 */
[----:B------:R-:W-:-:S03]  /*82850*/  IMAD.MOV.U32 R192, RZ, RZ, R69 ;  /* 0x000000ffffc07224 */ /* 0x000fc600078e0045 */
[----:B------:R-:W4:Y:S01]  /*82860*/  LDL.LU R79, [R1+0x3264] ;  /* 0x00326400014f7983 */ /* 0x000f220000300800 */
        /* <DEDUP_REMOVED lines=12> */
[----:B------:R-:W-:-:S02]  /*82930*/  IMAD.MOV.U32 R173, RZ, RZ, R83 ;  /* 0x000000ffffad7224 */ /* 0x000fc400078e0053 */
[----:B------:R-:W-:Y:S01]  /*82940*/  IMAD.MOV.U32 R174, RZ, RZ, R131 ;  /* 0x000000ffffae7224 */ /* 0x000fe200078e0083 */
[----:B------:R-:W3:Y:S01]  /*82950*/  LDL.LU R83, [R1+0x3240] ;  /* 0x0032400001537983 */ /* 0x000ee20000300800 */
[----:B------:R-:W-:-:S03]  /*82960*/  IMAD.MOV.U32 R175, RZ, RZ, R115 ;  /* 0x000000ffffaf7224 */ /* 0x000fc600078e0073 */
[----:B------:R-:W3:Y:S04]  /*82970*/  LDL.LU R131, [R1+0x323c] ;  /* 0x00323c0001837983 */ /* 0x000ee80000300800 */
[----:B------:R-:W3:Y:S01]  /*82980*/  LDL.LU R115, [R1+0x3238] ;  /* 0x0032380001737983 */ /* 0x000ee20000300800 */
[----:B------:R-:W-:Y:S02]  /*82990*/  IMAD.MOV.U32 R12, RZ, RZ, R38 ;  /* 0x000000ffff0c7224 */ /* 0x000fe400078e0026 */
[----:B------:R-:W-:Y:S02]  /*829a0*/  IMAD.MOV.U32 R13, RZ, RZ, R39 ;  /* 0x000000ffff0d7224 */ /* 0x000fe400078e0027 */
[C---:B--2---:R-:W-:Y:S08]  /*829b0*/  HMMA.1688.F32.TF32 R36, R88.reuse, R50, R64 ;  /* 0x000000325824723c */ /* 0x044ff00000081040 */
[----:B------:R-:W-:Y:S11]  /*829c0*/  HMMA.1688.F32.TF32 R92, R88, R242, R148 ;  /* 0x000000f2585c723c */ /* 0x000ff60000081094 */
[----:B------:R-:W-:Y:S05]  /*829d0*/  @!UPT UIADD3 URZ, URZ, URZ, URZ ;  /* 0x0000003f3f3ff290 */ /* 0x000fea000fffe03f */
        /* <DEDUP_REMOVED lines=8> */
[----:B------:R-:W-:Y:S08]  /*82a60*/  HMMA.1688.F32.TF32 R92, R88, R166, R108 ;  /* 0x000000a6585c723c */ /* 0x000ff0000008106c */
[C---:B-1----:R-:W-:Y:S08]  /*82a70*/  HMMA.1688.F32.TF32 R156, R84.reuse, R242, R156 ;  /* 0x000000f2549c723c */ /* 0x042ff0000008109c */
[----:B------:R-:W-:Y:S08]  /*82a80*/  HMMA.1688.F32.TF32 R176, R84, R238, R152 ;  /* 0x000000ee54b0723c */ /* 0x000ff00000081098 */
[----:B------:R-:W-:-:S02]  /*82a90*/  IMAD.MOV.U32 R16, RZ, RZ, R92 ;  /* 0x000000ffff107224 */ /* 0x000fc400078e005c */
[----:B------:R-:W-:Y:S02]  /*82aa0*/  IMAD.MOV.U32 R17, RZ, RZ, R93 ;  /* 0x000000ffff117224 */ /* 0x000fe400078e005d */
[----:B------:R-:W-:Y:S02]  /*82ab0*/  IMAD.MOV.U32 R20, RZ, RZ, R94 ;  /* 0x000000ffff147224 */ /* 0x000fe400078e005e */
[----:B------:R-:W-:Y:S02]  /*82ac0*/  IMAD.MOV.U32 R21, RZ, RZ, R95 ;  /* 0x000000ffff157224 */ /* 0x000fe400078e005f */
[C---:B------:R-:W-:Y:S08]  /*82ad0*/  HMMA.1688.F32.TF32 R92, R84.reuse, R58, R192 ;  /* 0x0000003a545c723c */ /* 0x040ff000000810c0 */
[----:B------:R-:W-:Y:S08]  /*82ae0*/  HMMA.1688.F32.TF32 R96, R84, R54, R172 ;  /* 0x000000365460723c */ /* 0x000ff000000810ac */
[C---:B----4-:R-:W-:Y:S08]  /*82af0*/  HMMA.1688.F32.TF32 R40, R88.reuse, R30, R76 ;  /* 0x0000001e5828723c */ /* 0x050ff0000008104c */
[C---:B---3--:R-:W-:Y:S08]  /*82b00*/  HMMA.1688.F32.TF32 R36, R88.reuse, R46, R68 ;  /* 0x0000002e5824723c */ /* 0x048ff00000081044 */
[----:B------:R-:W-:Y:S11]  /*82b10*/  HMMA.1688.F32.TF32 R60, R88, R34, R72 ;  /* 0x00000022583c723c */ /* 0x000ff60000081048 */
[----:B------:R-:W-:Y:S04]  /*82b20*/  @!UPT UIADD3 URZ, URZ, URZ, URZ ;  /* 0x0000003f3f3ff290 */ /* 0x000fe8000fffe03f */
[----:B------:R1:W-:Y:S01]  /*82b30*/  STL.64 [R1+0x648], R38 ;  /* 0x0006482601007387 */ /* 0x0003e20000100a00 */
[----:B------:R-:W-:Y:S02]  /*82b40*/  IMAD.MOV.U32 R9, RZ, RZ, R36 ;  /* 0x000000ffff097224 */ /* 0x000fe400078e0024 */
[----:B------:R-:W-:-:S05]  /*82b50*/  IMAD.MOV.U32 R5, RZ, RZ, R37 ;  /* 0x000000ffff057224 */ /* 0x000fca00078e0025 */
        /* <DEDUP_REMOVED lines=15> */
[----:B--2---:R-:W-:Y:S08]  /*82c50*/  HMMA.1688.F32.TF32 R40, R88, R6, R144 ;  /* 0x000000065828723c */ /* 0x004ff00000081090 */
[C---:B------:R-:W-:Y:S08]  /*82c60*/  HMMA.1688.F32.TF32 R72, R84.reuse, R166, R184 ;  /* 0x000000a65448723c */ /* 0x040ff000000810b8 */
[C---:B------:R-:W-:Y:S01]  /*82c70*/  HMMA.1688.F32.TF32 R88, R84.reuse, R162, R180 ;  /* 0x000000a25458723c */ /* 0x040fe200000810b4 */
        /* <DEDUP_REMOVED lines=83> */
[----:B------:R-:W1:Y:S04]  /*831b0*/  LDS R39, [R2+0xcb900] ;  /* 0x0cb9000002277984 */ /* 0x000e680000000800 */
[----:B------:R-:W-:Y:S04]  /*831c0*/  STL.64 [R1+0x3148], R98 ;  /* 0x0031486201007387 */ /* 0x000fe80000100a00 */
[----:B------:R-:W-:Y:S01]  /*831d0*/  STL.64 [R1+0x3140], R96 ;  /* 0x0031406001007387 */ /* 0x000fe20000100a00 */
[C---:B-1----:R-:W-:Y:S08]  /*831e0*/  HMMA.1688.F32.TF32 R60, R84.reuse, R30, R204 ;  /* 0x0000001e543c723c */ /* 0x042ff000000810cc */
[C---:B--2---:R-:W-:Y:S08]  /*831f0*/  HMMA.1688.F32.TF32 R228, R84.reuse, R46, R228 ;  /* 0x0000002e54e4723c */ /* 0x044ff000000810e4 */
[C---:B---3--:R-:W-:Y:S08]  /*83200*/  HMMA.1688.F32.TF32 R232, R84.reuse, R50, R232 ;  /* 0x0000003254e8723c */ /* 0x048ff000000810e8 */
[C---:B----4-:R-:W-:Y:S11]  /*83210*/  HMMA.1688.F32.TF32 R64, R84.reuse, R34, R208 ;  /* 0x000000225440723c */ /* 0x050ff600000810d0 */
[----:B------:R-:W-:Y:S04]  /*83220*/  @!UPT UIADD3 URZ, URZ, URZ, URZ ;  /* 0x0000003f3f3ff290 */ /* 0x000fe8000fffe03f */
[----:B------:R-:W-:Y:S04]  /*83230*/  STL.64 [R1+0x3158], R234 ;  /* 0x003158ea01007387 */ /* 0x000fe80000100a00 */
[----:B------:R-:W-:Y:S04]  /*83240*/  STL.64 [R1+0x3150], R232 ;  /* 0x003150e801007387 */ /* 0x000fe80000100a00 */
        /* <DEDUP_REMOVED lines=8> */
[----:B--2---:R-:W-:Y:S01]  /*832d0*/  HMMA.1688.F32.TF32 R60, R84, R18, R224 ;  /* 0x00000012543c723c */ /* 0x004fe200000810e0 */
[----:B------:R-:W-:Y:S04]  /*832e0*/  STL.64 [R1+0x800], R40 ;  /* 0x0008002801007387 */ /* 0x000fe80000100a00 */
[----:B------:R1:W-:Y:S03]  /*832f0*/  STL.64 [R1+0x808], R42 ;  /* 0x0008082a01007387 */ /* 0x0003e60000100a00 */
[----:B------:R-:W-:Y:S07]  /*83300*/  HMMA.1688.F32.TF32 R184, R36, R242, R184 ;  /* 0x000000f224b8723c */ /* 0x000fee00000810b8 */
        /* <DEDUP_REMOVED lines=12> */
[----:B------:R-:W-:Y:S04]  /*833d0*/  STL.64 [R1+0x7c8], R66 ;  /* 0x0007c84201007387 */ /* 0x000fe80000100a00 */
[----:B------:R1:W-:Y:S04]  /*833e0*/  STL.64 [R1+0x7a0], R60 ;  /* 0x0007a03c01007387 */ /* 0x0003e80000100a00 */
[----:B------:R2:W-:Y:S04]  /*833f0*/  STL.64 [R1+0x7a8], R62 ;  /* 0x0007a83e01007387 */ /* 0x0005e80000100a00 */
        /* <DEDUP_REMOVED lines=76> */
[-C--:B------:R-:W-:Y:S03]  /*838c0*/  HMMA.1688.F32.TF32 R108, R36, R54.reuse, R172 ;  /* 0x00000036246c723c */ /* 0x080fe600000810ac */
        /* <DEDUP_REMOVED lines=8> */
[----:B------:R-:W-:Y:S04]  /*83950*/  LDS R40, [R3+0xcb100] ;  /* 0x0cb1000003287984 */ /* 0x000fe80000000800 */
[----:B------:R-:W-:Y:S04]  /*83960*/  LDS R42, [R3+0xcb900] ;  /* 0x0cb90000032a7984 */ /* 0x000fe80000000800 */
[----:B------:R-:W-:Y:S04]  /*83970*/  LDS R41, [R252+0xcb100] ;  /* 0x0cb10000fc297984 */ /* 0x000fe80000000800 */
[----:B------:R-:W3:Y:S02]  /*83980*/  LDS R43, [R252+0xcb900] ;  /* 0x0cb90000fc2b7984 */ /* 0x000ee40000000800 */
[----:B---3--:R-:W-:Y:S08]  /*83990*/  HMMA.1688.F32.TF32 R128, R40, R54, R196 ;  /* 0x000000362880723c */ /* 0x008ff000000810c4 */
[C---:B----4-:R-:W-:Y:S08]  /*839a0*/  HMMA.1688.F32.TF32 R68, R36.reuse, R26, R60 ;  /* 0x0000001a2444723c */ /* 0x050ff0000008103c */
[C---:B--2---:R-:W-:Y:S08]  /*839b0*/  HMMA.1688.F32.TF32 R248, R36.reuse, R34, R248 ;  /* 0x0000002224f8723c */ /* 0x044ff000000810f8 */
[C---:B------:R-:W-:Y:S08]  /*839c0*/  HMMA.1688.F32.TF32 R72, R36.reuse, R30, R64 ;  /* 0x0000001e2448723c */ /* 0x040ff00000081040 */
        /* <DEDUP_REMOVED lines=16> */
[----:B-1----:R-:W-:Y:S01]  /*83ad0*/  HMMA.1688.F32.TF32 R60, R36, R6, R200 ;  /* 0x00000006243c723c */ /* 0x002fe200000810c8 */
[----:B------:R-:W-:Y:S04]  /*83ae0*/  LDS R200, [R3+0xcb180] ;  /* 0x0cb1800003c87984 */ /* 0x000fe80000000800 */
[----:B------:R-:W-:Y:S04]  /*83af0*/  LDS R202, [R3+0xcb980] ;  /* 0x0cb9800003ca7984 */ /* 0x000fe80000000800 */
[----:B------:R-:W-:Y:S04]  /*83b00*/  STL.64 [R1+0x730], R68 ;  /* 0x0007304401007387 */ /* 0x000fe80000100a00 */
[----:B------:R-:W-:Y:S01]  /*83b10*/  STL.64 [R1+0x738], R70 ;  /* 0x0007384601007387 */ /* 0x000fe20000100a00 */
[C---:B------:R-:W-:Y:S03]  /*83b20*/  HMMA.1688.F32.TF32 R112, R40.reuse, R166, R212 ;  /* 0x000000a62870723c */ /* 0x040fe600000810d4 */
[----:B------:R-:W-:Y:S04]  /*83b30*/  STL.64 [R1+0x720], R64 ;  /* 0x0007204001007387 */ /* 0x000fe80000100a00 */
[----:B------:R1:W-:Y:S01]  /*83b40*/  STL.64 [R1+0x728], R66 ;  /* 0x0007284201007387 */ /* 0x0003e20000100a00 */
[C---:B------:R-:W-:Y:S03]  /*83b50*/  HMMA.1688.F32.TF32 R212, R40.reuse, R50, R220 ;  /* 0x0000003228d4723c */ /* 0x040fe600000810dc */
[----:B------:R-:W-:Y:S04]  /*83b60*/  STL.64 [R1+0x700], R60 ;  /* 0x0007003c01007387 */ /* 0x000fe80000100a00 */
[----:B------:R2:W-:Y:S01]  /*83b70*/  STL.64 [R1+0x708], R62 ;  /* 0x0007083e01007387 */ /* 0x0005e20000100a00 */
[----:B------:R-:W-:Y:S01]  /*83b80*/  IMAD.MOV.U32 R220, RZ, RZ, R240 ;  /* 0x000000ffffdc7224 */ /* 0x000fe200078e00f0 */
[----:B-1----:R-:W-:Y:S01]  /*83b90*/  HMMA.1688.F32.TF32 R64, R40, R34, R172 ;  /* 0x000000222840723c */ /* 0x002fe200000810ac */
[----:B------:R-:W-:Y:S01]  /*83ba0*/  IMAD.MOV.U32 R221, RZ, RZ, R241 ;  /* 0x000000ffffdd7224 */ /* 0x000fe200078e00f1 */
[----:B------:R-:W-:Y:S04]  /*83bb0*/  LDS R201, [R252+0xcb180] ;  /* 0x0cb18000fcc97984 */ /* 0x000fe80000000800 */
[----:B------:R-:W-:Y:S01]  /*83bc0*/  LDS R203, [R252+0xcb980] ;  /* 0x0cb98000fccb7984 */ /* 0x000fe20000000800 */
[----:B------:R-:W-:-:S02]  /*83bd0*/  IMAD.MOV.U32 R172, RZ, RZ, R236 ;  /* 0x000000ffffac7224 */ /* 0x000fc400078e00ec */
[----:B------:R-:W-:Y:S01]  /*83be0*/  IMAD.MOV.U32 R173, RZ, RZ, R237 ;  /* 0x000000ffffad7224 */ /* 0x000fe200078e00ed */
[----:B------:R-:W3:Y:S04]  /*83bf0*/  LDL.LU R236, [R1+0x3234] ;  /* 0x0032340001ec7983 */ /* 0x000ee80000300800 */
[----:B------:R-:W4:Y:S01]  /*83c00*/  LDL.LU R237, [R1+0x3230] ;  /* 0x0032300001ed7983 */ /* 0x000f220000300800 */
        /* <DEDUP_REMOVED lines=47> */
[----:B------:R-:W3:Y:S01]  /*83f00*/  LDL.LU R135, [R1+0x47c] ;  /* 0x00047c0001877983 */ /* 0x000ee20000300800 */
[----:B--2---:R-:W-:Y:S03]  /*83f10*/  HMMA.1688.F32.TF32 R60, R40, R46, R192 ;  /* 0x0000002e283c723c */ /* 0x004fe600000810c0 */
        /* <DEDUP_REMOVED lines=59> */
[----:B------:R-:W-:Y:S01]  /*842d0*/  STL [R1+0x30ac], R248 ;  /* 0x0030acf801007387 */ /* 0x000fe20000100800 */
[C---:B------:R-:W-:Y:S08]  /*842e0*/  HMMA.1688.F32.TF32 R224, R36.reuse, R50, R224 ;  /* 0x0000003224e0723c */ /* 0x040ff000000810e0 */
[----:B------:R-:W-:Y:S01]  /*842f0*/  HMMA.1688.F32.TF32 R216, R36, R46, R216 ;  /* 0x0000002e24d8723c */ /* 0x000fe200000810d8 */
[----:B------:R-:W-:Y:S04]  /*84300*/  LDS R36, [R0+0xcb180] ;  /* 0x0cb1800000247984 */ /* 0x000fe80000000800 */
[----:B------:R-:W-:Y:S04]  /*84310*/  LDS R38, [R0+0xcb980] ;  /* 0x0cb9800000267984 */ /* 0x000fe80000000800 */
[----:B------:R-:W-:Y:S04]  /*84320*/  LDS R37, [R2+0xcb180] ;  /* 0x0cb1800002257984 */ /* 0x000fe80000000800 */
[----:B------:R-:W3:Y:S01]  /*84330*/  LDS R39, [R2+0xcb980] ;  /* 0x0cb9800002277984 */ /* 0x000ee20000000800 */
[C---:B------:R-:W-:Y:S08]  /*84340*/  HMMA.1688.F32.TF32 R188, R40.reuse, R242, R188 ;  /* 0x000000f228bc723c */ /* 0x040ff000000810bc */
[----:B------:R-:W-:Y:S08]  /*84350*/  HMMA.1688.F32.TF32 R180, R40, R238, R180 ;  /* 0x000000ee28b4723c */ /* 0x000ff000000810b4 */
[----:B---3--:R-:W-:Y:S08]  /*84360*/  HMMA.1688.F32.TF32 R72, R36, R26, R72 ;  /* 0x0000001a2448723c */ /* 0x008ff00000081048 */
[C---:B--2---:R-:W-:Y:S08]  /*84370*/  HMMA.1688.F32.TF32 R248, R40.reuse, R30, R152 ;  /* 0x0000001e28f8723c */ /* 0x044ff00000081098 */
[C---:B------:R-:W-:Y:S08]  /*84380*/  HMMA.1688.F32.TF32 R152, R40.reuse, R26, R168 ;  /* 0x0000001a2898723c */ /* 0x040ff000000810a8 */
[C---:B----4-:R-:W-:Y:S07]  /*84390*/  HMMA.1688.F32.TF32 R184, R40.reuse, R22, R184 ;  /* 0x0000001628b8723c */ /* 0x050fee00000810b8 */
[----:B------:R-:W-:Y:S01]  /*843a0*/  STL.64 [R1+0x110], R248 ;  /* 0x000110f801007387 */ /* 0x000fe20000100a00 */
[C---:B------:R-:W-:Y:S03]  /*843b0*/  HMMA.1688.F32.TF32 R168, R40.reuse, R18, R84 ;  /* 0x0000001228a8723c */ /* 0x040fe60000081054 */
[----:B------:R-:W-:Y:S04]  /*843c0*/  STL.64 [R1+0x118], R250 ;  /* 0x000118fa01007387 */ /* 0x000fe80000100a00 */
[----:B------:R-:W-:Y:S01]  /*843d0*/  STL.64 [R1+0x6b0], R152 ;  /* 0x0006b09801007387 */ /* 0x000fe20000100a00 */
[C---:B------:R-:W-:Y:S03]  /*843e0*/  HMMA.1688.F32.TF32 R84, R40.reuse, R10, R232 ;  /* 0x0000000a2854723c */ /* 0x040fe600000810e8 */
[----:B------:R1:W-:Y:S05]  /*843f0*/  STL.64 [R1+0x6b8], R154 ;  /* 0x0006b89a01007387 */ /* 0x0003ea0000100a00 */
[C---:B-1----:R-:W-:Y:S08]  /*84400*/  HMMA.1688.F32.TF32 R152, R40.reuse, R14, R228 ;  /* 0x0000000e2898723c */ /* 0x042ff000000810e4 */
        /* <DEDUP_REMOVED lines=11> */
[C---:B-1----:R-:W-:Y:S08]  /*844c0*/  HMMA.1688.F32.TF32 R40, R36.reuse, R34, R92 ;  /* 0x000000222428723c */ /* 0x042ff0000008105c */
        /* <DEDUP_REMOVED lines=28> */
[C---:B-1----:R-:W-:Y:S02]  /*84690*/  HMMA.1688.F32.TF32 R40, R36.reuse, R10, R76 ;  /* 0x0000000a2428723c */ /* 0x042fe4000008104c */
[----:B------:R-:W-:Y:S01]  /*846a0*/  STL.64 [R1+0x4a0], R84 ;  /* 0x0004a05401007387 */ /* 0x000fe20000100a00 */
[----:B------:R-:W-:Y:S02]  /*846b0*/  IMAD.MOV.U32 R91, RZ, RZ, R56 ;  /* 0x000000ffff5b7224 */ /* 0x000fe400078e0038 */
[----:B------:R-:W-:Y:S01]  /*846c0*/  IMAD.MOV.U32 R210, RZ, RZ, R241 ;  /* 0x000000ffffd27224 */ /* 0x000fe200078e00f1 */
[----:B------:R-:W-:Y:S02]  /*846d0*/  LDS R81, [R252+0xcc180] ;  /* 0x0cc18000fc517984 */ /* 0x000fe40000000800 */
[----:B------:R-:W-:Y:S02]  /*846e0*/  HMMA.1688.F32.TF32 R36, R36, R6, R244 ;  /* 0x000000062424723c */ /* 0x000fe400000810f4 */
[----:B------:R-:W-:Y:S04]  /*846f0*/  STL.64 [R1+0x4a8], R86 ;  /* 0x0004a85601007387 */ /* 0x000fe80000100a00 */
[----:B------:R1:W-:Y:S04]  /*84700*/  STL.64 [R1+0x410], R72 ;  /* 0x0004104801007387 */ /* 0x0003e80000100a00 */
[----:B------:R2:W-:Y:S01]  /*84710*/  STL.64 [R1+0x418], R74 ;  /* 0x0004184a01007387 */ /* 0x0005e20000100a00 */
[----:B------:R-:W-:-:S02]  /*84720*/  IMAD.MOV.U32 R211, RZ, RZ, R240 ;  /* 0x000000ffffd37224 */ /* 0x000fc400078e00f0 */
[----:B------:R-:W-:Y:S01]  /*84730*/  IMAD.MOV.U32 R174, RZ, RZ, R161 ;  /* 0x000000ffffae7224 */ /* 0x000fe200078e00a1 */
[----:B------:R-:W-:Y:S04]  /*84740*/  LDS R76, [R0+0xcc180] ;  /* 0x0cc18000004c7984 */ /* 0x000fe80000000800 */
[----:B------:R-:W-:Y:S01]  /*84750*/  STL.64 [R1+0x1e0], R40 ;  /* 0x0001e02801007387 */ /* 0x000fe20000100a00 */
[----:B-1----:R-:W-:-:S03]  /*84760*/  IMAD.MOV.U32 R72, RZ, RZ, R49 ;  /* 0x000000ffff487224 */ /* 0x002fc600078e0031 */
[----:B------:R-:W-:Y:S01]  /*84770*/  STL.64 [R1+0x1e8], R42 ;  /* 0x0001e82a01007387 */ /* 0x000fe20000100a00 */
[----:B------:R-:W-:-:S03]  /*84780*/  IMAD.MOV.U32 R73, RZ, RZ, R48 ;  /* 0x000000ffff497224 */ /* 0x000fc600078e0030 */
[----:B------:R-:W-:Y:S01]  /*84790*/  STL.64 [R1+0x400], R36 ;  /* 0x0004002401007387 */ /* 0x000fe20000100a00 */
[----:B--2---:R-:W-:-:S03]  /*847a0*/  IMAD.MOV.U32 R74, RZ, RZ, R45 ;  /* 0x000000ffff4a7224 */ /* 0x004fc600078e002d */
[----:B------:R-:W-:Y:S01]  /*847b0*/  STL.64 [R1+0x408], R38 ;  /* 0x0004082601007387 */ /* 0x000fe20000100a00 */
[----:B------:R-:W-:-:S03]  /*847c0*/  IMAD.MOV.U32 R75, RZ, RZ, R44 ;  /* 0x000000ffff4b7224 */ /* 0x000fc600078e002c */
        /* <DEDUP_REMOVED lines=26> */
[----:B------:R-:W-:-:S03]  /*84970*/  IMAD.MOV.U32 R199, RZ, RZ, R236 ;  /* 0x000000ffffc77224 */ /* 0x000fc600078e00ec */
[----:B------:R-:W-:Y:S04]  /*84980*/  LDS R79, [R2+0xcc980] ;  /* 0x0cc98000024f7984 */ /* 0x000fe80000000800 */
[----:B------:R-:W-:Y:S01]  /*84990*/  LDS R83, [R252+0xcc980] ;  /* 0x0cc98000fc537984 */ /* 0x000fe20000000800 */
[----:B--2---:R-:W-:Y:S02]  /*849a0*/  IMAD.MOV.U32 R95, RZ, RZ, R49 ;  /* 0x000000ffff5f7224 */ /* 0x004fe400078e0031 */
[----:B---3--:R-:W-:Y:S02]  /*849b0*/  IMAD.MOV.U32 R94, RZ, RZ, R48 ;  /* 0x000000ffff5e7224 */ /* 0x008fe400078e0030 */
[----:B----4-:R-:W-:Y:S02]  /*849c0*/  IMAD.MOV.U32 R92, RZ, RZ, R45 ;  /* 0x000000ffff5c7224 */ /* 0x010fe400078e002d */
[----:B------:R-:W-:Y:S01]  /*849d0*/  IMAD.MOV.U32 R93, RZ, RZ, R44 ;  /* 0x000000ffff5d7224 */ /* 0x000fe200078e002c */
[----:B------:R-:W2:Y:S04]  /*849e0*/  LDL.LU R45, [R1+0x3204] ;  /* 0x00320400012d7983 */ /* 0x000ea80000300800 */
[----:B------:R-:W3:Y:S04]  /*849f0*/  LDL.LU R44, [R1+0x3200] ;  /* 0x00320000012c7983 */ /* 0x000ee80000300800 */
        /* <DEDUP_REMOVED lines=9> */
[----:B------:R-:W4:Y:S01]  /*84a90*/  LDL.LU R53, [R1+0x31e8] ;  /* 0x0031e80001357983 */ /* 0x000f220000300800 */
[C---:B------:R-:W-:Y:S03]  /*84aa0*/  HMMA.1688.F32.TF32 R240, R200.reuse, R242, R208 ;  /* 0x000000f2c8f0723c */ /* 0x040fe600000810d0 */
[----:B------:R-:W-:Y:S04]  /*84ab0*/  LDS R124, [R0+0xcc000] ;  /* 0x0cc00000007c7984 */ /* 0x000fe80000000800 */
[----:B------:R-:W-:Y:S01]  /*84ac0*/  LDS R126, [R0+0xcc800] ;  /* 0x0cc80000007e7984 */ /* 0x000fe20000000800 */
[C---:B------:R-:W-:Y:S03]  /*84ad0*/  HMMA.1688.F32.TF32 R164, R200.reuse, R166, R220 ;  /* 0x000000a6c8a4723c */ /* 0x040fe600000810dc */
[----:B------:R-:W-:Y:S04]  /*84ae0*/  LDS R220, [R0+0xcc100] ;  /* 0x0cc1000000dc7984 */ /* 0x000fe80000000800 */
[----:B------:R-:W-:Y:S01]  /*84af0*/  LDS R222, [R0+0xcc900] ;  /* 0x0cc9000000de7984 */ /* 0x000fe20000000800 */
[----:B------:R-:W-:Y:S03]  /*84b00*/  HMMA.1688.F32.TF32 R160, R200, R162, R172 ;  /* 0x000000a2c8a0723c */ /* 0x000fe600000810ac */
        /* <DEDUP_REMOVED lines=10> */
[----:B--2---:R-:W-:-:S02]  /*84bb0*/  IMAD.MOV.U32 R235, RZ, RZ, R45 ;  /* 0x000000ffffeb7224 */ /* 0x004fc400078e002d */
        /* <DEDUP_REMOVED lines=15> */
[----:B------:R-:W-:Y:S03]  /*84cb0*/  HMMA.1688.F32.TF32 R96, R200, R14, R96 ;  /* 0x0000000ec860723c */ /* 0x000fe60000081060 */
[----:B------:R-:W-:Y:S04]  /*84cc0*/  LDS R221, [R2+0xcc100] ;  /* 0x0cc1000002dd7984 */ /* 0x000fe80000000800 */
[----:B------:R-:W-:Y:S01]  /*84cd0*/  LDS R223, [R2+0xcc900] ;  /* 0x0cc9000002df7984 */ /* 0x000fe20000000800 */
[----:B--2---:R-:W-:-:S02]  /*84ce0*/  IMAD.MOV.U32 R187, RZ, RZ, R48 ;  /* 0x000000ffffbb7224 */ /* 0x004fc400078e0030 */
[----:B---3--:R-:W-:Y:S02]  /*84cf0*/  IMAD.MOV.U32 R186, RZ, RZ, R49 ;  /* 0x000000ffffba7224 */ /* 0x008fe400078e0031 */
[----:B----4-:R-:W-:Y:S02]  /*84d00*/  IMAD.MOV.U32 R184, RZ, RZ, R44 ;  /* 0x000000ffffb87224 */ /* 0x010fe400078e002c */
[----:B------:R-:W2:Y:S01]  /*84d10*/  LDL.LU R44, [R1+0x31c4] ;  /* 0x0031c400012c7983 */ /* 0x000ea20000300800 */
[----:B------:R-:W-:-:S03]  /*84d20*/  IMAD.MOV.U32 R185, RZ, RZ, R45 ;  /* 0x000000ffffb97224 */ /* 0x000fc600078e002d */
[----:B------:R-:W3:Y:S04]  /*84d30*/  LDL.LU R45, [R1+0x31c0] ;  /* 0x0031c000012d7983 */ /* 0x000ee80000300800 */
[----:B------:R-:W4:Y:S04]  /*84d40*/  LDL.LU R49, [R1+0x31bc] ;  /* 0x0031bc0001317983 */ /* 0x000f280000300800 */
[----:B------:R-:W4:Y:S01]  /*84d50*/  LDL.LU R48, [R1+0x31b8] ;  /* 0x0031b80001307983 */ /* 0x000f220000300800 */
[----:B------:R-:W-:-:S03]  /*84d60*/  IMAD.MOV.U32 R84, RZ, RZ, R56 ;  /* 0x000000ffff547224 */ /* 0x000fc600078e0038 */
[----:B------:R-:W2:Y:S01]  /*84d70*/  LDL.LU R56, [R1+0x31b4] ;  /* 0x0031b40001387983 */ /* 0x000ea20000300800 */
[----:B------:R-:W-:-:S03]  /*84d80*/  IMAD.MOV.U32 R85, RZ, RZ, R57 ;  /* 0x000000ffff557224 */ /* 0x000fc600078e0039 */
[----:B------:R-:W3:Y:S01]  /*84d90*/  LDL.LU R57, [R1+0x31b0] ;  /* 0x0031b00001397983 */ /* 0x000ee20000300800 */
[----:B------:R-:W-:Y:S02]  /*84da0*/  IMAD.MOV.U32 R86, RZ, RZ, R53 ;  /* 0x000000ffff567224 */ /* 0x000fe400078e0035 */
[----:B------:R-:W-:Y:S01]  /*84db0*/  IMAD.MOV.U32 R87, RZ, RZ, R52 ;  /* 0x000000ffff577224 */ /* 0x000fe200078e0034 */
[----:B------:R-:W4:Y:S04]  /*84dc0*/  LDL.LU R53, [R1+0x31ac] ;  /* 0x0031ac0001357983 */ /* 0x000f280000300800 */
[----:B------:R-:W4:Y:S04]  /*84dd0*/  LDL.LU R52, [R1+0x31a8] ;  /* 0x0031a80001347983 */ /* 0x000f280000300800 */
[----:B------:R-:W4:Y:S04]  /*84de0*/  LDL.LU R168, [R1+0x5a0] ;  /* 0x0005a00001a87983 */ /* 0x000f280000300800 */
[----:B------:R-:W4:Y:S01]  /*84df0*/  LDL.LU R169, [R1+0x5a4] ;  /* 0x0005a40001a97983 */ /* 0x000f220000300800 */
[----:B--2---:R-:W-:-:S03]  /*84e00*/  IMAD.MOV.U32 R170, RZ, RZ, R56 ;  /* 0x000000ffffaa7224 */ /* 0x004fc600078e0038 */
[----:B------:R-:W2:Y:S01]  /*84e10*/  LDL.LU R56, [R1+0x31a4] ;  /* 0x0031a40001387983 */ /* 0x000ea20000300800 */
[----:B---3--:R-:W-:-:S03]  /*84e20*/  IMAD.MOV.U32 R171, RZ, RZ, R57 ;  /* 0x000000ffffab7224 */ /* 0x008fc600078e0039 */
[----:B------:R-:W3:Y:S04]  /*84e30*/  LDL.LU R57, [R1+0x31a0] ;  /* 0x0031a00001397983 */ /* 0x000ee80000300800 */
[----:B------:R-:W4:Y:S04]  /*84e40*/  LDL.LU R208, [R1+0x5c0] ;  /* 0x0005c00001d07983 */ /* 0x000f280000300800 */
[----:B------:R-:W4:Y:S04]  /*84e50*/  LDL.LU R209, [R1+0x5c4] ;  /* 0x0005c40001d17983 */ /* 0x000f280000300800 */
[----:B------:R-:W4:Y:S04]  /*84e60*/  LDL.LU R210, [R1+0x5c8] ;  /* 0x0005c80001d27983 */ /* 0x000f280000300800 */
[----:B------:R-:W4:Y:S04]  /*84e70*/  LDL.LU R211, [R1+0x5cc] ;  /* 0x0005cc0001d37983 */ /* 0x000f280000300800 */
[----:B------:R-:W4:Y:S04]  /*84e80*/  LDL.LU R152, [R1+0x5d0] ;  /* 0x0005d00001987983 */ /* 0x000f280000300800 */
[----:B------:R-:W4:Y:S04]  /*84e90*/  LDL.LU R153, [R1+0x5d4] ;  /* 0x0005d40001997983 */ /* 0x000f280000300800 */
[----:B------:R1:W-:Y:S04]  /*84ea0*/  STL [R1+0x3098], R0 ;  /* 0x0030980001007387 */ /* 0x0003e80000100800 */
[----:B-1----:R-:W4:Y:S04]  /*84eb0*/  LDL.LU R0, [R1+0x544] ;  /* 0x0005440001007983 */ /* 0x002f280000300800 */
[----:B------:R-:W-:Y:S01]  /*84ec0*/  STL [R1+0x3054], R3 ;  /* 0x0030540301007387 */ /* 0x000fe20000100800 */
[----:B--2---:R-:W-:-:S02]  /*84ed0*/  IMAD.MOV.U32 R155, RZ, RZ, R56 ;  /* 0x000000ffff9b7224 */ /* 0x004fc400078e0038 */
[----:B---3--:R-:W-:Y:S01]  /*84ee0*/  IMAD.MOV.U32 R154, RZ, RZ, R57 ;  /* 0x000000ffff9a7224 */ /* 0x008fe200078e0039 */
[----:B----4-:R-:W1:Y:S04]  /*84ef0*/  LDSM.16.M88.4 R40, [R0+0x180] ;  /* 0x000180000028783b */ /* 0x010e680000000200 */
[----:B------:R-:W2:Y:S02]  /*84f00*/  LDSM.16.M88.4 R36, [R0+0x4180] ;  /* 0x004180000024783b */ /* 0x000ea40000000200 */
[C---:B------:R-:W-:Y:S08]  /*84f10*/  HMMA.1688.F32.TF32 R56, R200.reuse, R58, R152 ;  /* 0x0000003ac838723c */ /* 0x040ff00000081098 */
[C---:B------:R-:W-:Y:S01]  /*84f20*/  HMMA.1688.F32.TF32 R208, R200.reuse, R54, R208 ;  /* 0x00000036c8d0723c */ /* 0x040fe200000810d0 */
[----:B-1----:R-:W-:Y:S04]  /*84f30*/  STL [R1+0x3050], R42 ;  /* 0x0030502a01007387 */ /* 0x002fe80000100800 */
[----:B------:R-:W-:Y:S04]  /*84f40*/  STL [R1+0x304c], R43 ;  /* 0x00304c2b01007387 */ /* 0x000fe80000100800 */
[----:B------:R-:W-:Y:S04]  /*84f50*/  STL [R1+0x3058], R252 ;  /* 0x003058fc01007387 */ /* 0x000fe80000100800 */
[----:B--2---:R-:W-:Y:S04]  /*84f60*/  STL [R1+0x305c], R38 ;  /* 0x00305c2601007387 */ /* 0x004fe80000100800 */
[----:B------:R-:W-:Y:S04]  /*84f70*/  STL [R1+0x3048], R39 ;  /* 0x0030482701007387 */ /* 0x000fe80000100800 */
[----:B------:R-:W2:Y:S04]  /*84f80*/  LDL.LU.64 R154, [R1+0x3198] ;  /* 0x00319800019a7983 */ /* 0x000ea80000300a00 */
[----:B------:R-:W2:Y:S04]  /*84f90*/  LDL.LU.64 R152, [R1+0x3190] ;  /* 0x0031900001987983 */ /* 0x000ea80000300a00 */
[----:B------:R-:W3:Y:S04]  /*84fa0*/  LDL.LU R54, [R1+0x5b8] ;  /* 0x0005b80001367983 */ /* 0x000ee80000300800 */
[----:B------:R-:W3:Y:S01]  /*84fb0*/  LDL.LU R55, [R1+0x5bc] ;  /* 0x0005bc0001377983 */ /* 0x000ee20000300800 */
[C---:B------:R-:W-:Y:S08]  /*84fc0*/  HMMA.1688.F32.TF32 R184, R200.reuse, R26, R184 ;  /* 0x0000001ac8b8723c */ /* 0x040ff000000810b8 */
[C---:B------:R-:W-:Y:S08]  /*84fd0*/  HMMA.1688.F32.TF32 R228, R200.reuse, R22, R228 ;  /* 0x00000016c8e4723c */ /* 0x040ff000000810e4 */
[C---:B------:R-:W-:Y:S08]  /*84fe0*/  HMMA.1688.F32.TF32 R232, R200.reuse, R18, R232 ;  /* 0x00000012c8e8723c */ /* 0x040ff000000810e8 */
[C---:B------:R-:W-:Y:S08]  /*84ff0*/  HMMA.1688.F32.TF32 R92, R200.reuse, R10, R92 ;  /* 0x0000000ac85c723c */ /* 0x040ff0000008105c */
[C---:B------:R-:W-:Y:S01]  /*85000*/  HMMA.1688.F32.TF32 R236, R200.reuse, R238, R196 ;  /* 0x000000eec8ec723c */ /* 0x040fe200000810c4 */
[----:B------:R-:W-:Y:S04]  /*85010*/  LDS R196, [R3+0xcc080] ;  /* 0x0cc0800003c47984 */ /* 0x000fe80000000800 */
[----:B------:R-:W-:Y:S03]  /*85020*/  LDS R198, [R3+0xcc880] ;  /* 0x0cc8800003c67984 */ /* 0x000fe60000000800 */
[----:B------:R-:W-:Y:S01]  /*85030*/  HMMA.1688.F32.TF32 R84, R200, R30, R84 ;  /* 0x0000001ec854723c */ /* 0x000fe20000081054 */
[----:B------:R-:W-:Y:S04]  /*85040*/  LDS R197, [R252+0xcc080] ;  /* 0x0cc08000fcc57984 */ /* 0x000fe80000000800 */
[----:B------:R-:W1:Y:S03]  /*85050*/  LDS R199, [R252+0xcc880] ;  /* 0x0cc88000fcc77984 */ /* 0x000e660000000800 */
[-C--:B------:R-:W-:Y:S08]  /*85060*/  HMMA.1688.F32.TF32 R72, R124, R40.reuse, R72 ;  /* 0x000000287c48723c */ /* 0x080ff00000081048 */
[-C--:B------:R-:W-:Y:S08]  /*85070*/  HMMA.1688.F32.TF32 R176, R148, R40.reuse, R176 ;  /* 0x0000002894b0723c */ /* 0x080ff000000810b0 */
[----:B------:R-:W-:Y:S08]  /*85080*/  HMMA.1688.F32.TF32 R156, R172, R40, R156 ;  /* 0x00000028ac9c723c */ /* 0x000ff0000008109c */
[----:B---3--:R-:W-:Y:S07]  /*85090*/  HMMA.1688.F32.TF32 R52, R200, R50, R52 ;  /* 0x00000032c834723c */ /* 0x008fee0000081034 */
[----:B------:R-:W-:-:S02]  /*850a0*/  IMAD.MOV.U32 R50, RZ, RZ, R45 ;  /* 0x000000ffff327224 */ /* 0x000fc400078e002d */
[----:B------:R-:W-:Y:S02]  /*850b0*/  IMAD.MOV.U32 R51, RZ, RZ, R44 ;  /* 0x000000ffff337224 */ /* 0x000fe400078e002c */
[C---:B------:R-:W-:Y:S01]  /*850c0*/  HMMA.1688.F32.TF32 R44, R200.reuse, R46, R168 ;  /* 0x0000002ec82c723c */ /* 0x040fe200000810a8 */
[----:B------:R-:W3:Y:S04]  /*850d0*/  LDL.LU.64 R170, [R1+0x3188] ;  /* 0x0031880001aa7983 */ /* 0x000ee80000300a00 */
[----:B------:R-:W3:Y:S03]  /*850e0*/  LDL.LU.64 R168, [R1+0x3180] ;  /* 0x0031800001a87983 */ /* 0x000ee60000300a00 */
[C---:B------:R-:W-:Y:S01]  /*850f0*/  HMMA.1688.F32.TF32 R48, R200.reuse, R34, R48 ;  /* 0x00000022c830723c */ /* 0x040fe20000081030 */
[----:B------:R-:W-:Y:S04]  /*85100*/  STL.64 [R1+0x3b0], R184 ;  /* 0x0003b0b801007387 */ /* 0x000fe80000100a00 */
[----:B------:R4:W-:Y:S03]  /*85110*/  STL.64 [R1+0x3b8], R186 ;  /* 0x0003b8ba01007387 */ /* 0x0009e60000100a00 */
[----:B------:R-:W-:Y:S01]  /*85120*/  HMMA.1688.F32.TF32 R200, R200, R6, R88 ;  /* 0x00000006c8c8723c */ /* 0x000fe20000081058 */
        /* <DEDUP_REMOVED lines=38> */
[-C--:B----4-:R-:W-:Y:S08]  /*85390*/  HMMA.1688.F32.TF32 R184, R220, R40.reuse, R184 ;  /* 0x00000028dcb8723c */ /* 0x090ff000000810b8 */
[-C--:B--2---:R-:W-:Y:S11]  /*853a0*/  HMMA.1688.F32.TF32 R156, R196, R40.reuse, R156 ;  /* 0x00000028c49c723c */ /* 0x084ff6000008109c */
[----:B------:R-:W-:Y:S11]  /*853b0*/  @!UPT UIADD3 URZ, URZ, URZ, URZ ;  /* 0x0000003f3f3ff290 */ /* 0x000ff6000fffe03f */
[----:B------:R-:W-:Y:S01]  /*853c0*/  @!UPT UIADD3 URZ, URZ, URZ, URZ ;  /* 0x0000003f3f3ff290 */ /* 0x000fe2000fffe03f */
[----:B------:R1:W-:Y:S04]  /*853d0*/  STL.64 [R1+0x420], R156 ;  /* 0x0004209c01007387 */ /* 0x0003e80000100a00 */
[----:B------:R2:W-:Y:S04]  /*853e0*/  STL.64 [R1+0x428], R158 ;  /* 0x0004289e01007387 */ /* 0x0005e80000100a00 */
[----:B-1----:R-:W4:Y:S04]  /*853f0*/  LDL.LU R156, [R1+0x90] ;  /* 0x00009000019c7983 */ /* 0x002f280000300800 */
[----:B------:R-:W4:Y:S04]  /*85400*/  LDL.LU R157, [R1+0x94] ;  /* 0x00009400019d7983 */ /* 0x000f280000300800 */
[----:B--2---:R-:W4:Y:S04]  /*85410*/  LDL.LU R158, [R1+0x98] ;  /* 0x00009800019e7983 */ /* 0x004f280000300800 */
[----:B------:R-:W4:Y:S04]  /*85420*/  LDL.LU R159, [R1+0x9c] ;  /* 0x00009c00019f7983 */ /* 0x000f280000300800 */
[----:B------:R1:W-:Y:S04]  /*85430*/  STL.64 [R1+0x490], R184 ;  /* 0x000490b801007387 */ /* 0x0003e80000100a00 */
[----:B------:R2:W-:Y:S04]  /*85440*/  STL.64 [R1+0x498], R186 ;  /* 0x000498ba01007387 */ /* 0x0005e80000100a00 */
[----:B-1----:R-:W3:Y:S04]  /*85450*/  LDL.LU R184, [R1+0x5f0] ;  /* 0x0005f00001b87983 */ /* 0x002ee80000300800 */
[----:B------:R-:W3:Y:S04]  /*85460*/  LDL.LU R185, [R1+0x5f4] ;  /* 0x0005f40001b97983 */ /* 0x000ee80000300800 */
[----:B--2---:R-:W3:Y:S04]  /*85470*/  LDL.LU R186, [R1+0x5f8] ;  /* 0x0005f80001ba7983 */ /* 0x004ee80000300800 */
[----:B------:R-:W3:Y:S01]  /*85480*/  LDL.LU R187, [R1+0x5fc] ;  /* 0x0005fc0001bb7983 */ /* 0x000ee20000300800 */
[-C--:B------:R-:W-:Y:S08]  /*85490*/  HMMA.1688.F32.TF32 R188, R244, R40.reuse, R188 ;  /* 0x00000028f4bc723c */ /* 0x080ff000000810bc */
[-C--:B------:R-:W-:Y:S11]  /*854a0*/  HMMA.1688.F32.TF32 R192, R76, R40.reuse, R192 ;  /* 0x000000284cc0723c */ /* 0x080ff600000810c0 */
[----:B------:R-:W-:Y:S04]  /*854b0*/  @!UPT UIADD3 URZ, URZ, URZ, URZ ;  /* 0x0000003f3f3ff290 */ /* 0x000fe8000fffe03f */
[----:B------:R-:W-:Y:S04]  /*854c0*/  STL.64 [R1+0x500], R188 ;  /* 0x000500bc01007387 */ /* 0x000fe80000100a00 */
[----:B------:R1:W-:Y:S02]  /*854d0*/  STL.64 [R1+0x508], R190 ;  /* 0x000508be01007387 */ /* 0x0003e40000100a00 */
[----:B-1----:R-:W-:Y:S02]  /*854e0*/  HMMA.1688.F32.TF32 R188, R80, R40, R240 ;  /* 0x0000002850bc723c */ /* 0x002fe400000810f0 */
[----:B------:R1:W-:Y:S04]  /*854f0*/  STL.64 [R1+0x530], R192 ;  /* 0x000530c001007387 */ /* 0x0003e80000100a00 */
[----:B------:R-:W-:Y:S11]  /*85500*/  STL.64 [R1+0x538], R194 ;  /* 0x000538c201007387 */ /* 0x000ff60000100a00 */
[----:B------:R-:W-:Y:S06]  /*85510*/  @!UPT UIADD3 URZ, URZ, URZ, URZ ;  /* 0x0000003f3f3ff290 */ /* 0x000fec000fffe03f */
[----:B------:R2:W-:Y:S04]  /*85520*/  STL.64 [R1+0x980], R188 ;  /* 0x000980bc01007387 */ /* 0x0005e80000100a00 */
[----:B------:R2:W-:Y:S04]  /*85530*/  STL.64 [R1+0x988], R190 ;  /* 0x000988be01007387 */ /* 0x0005e80000100a00 */
[----:B-1----:R-:W3:Y:S01]  /*85540*/  LDL.LU R192, [R1+0xd0] ;  /* 0x0000d00001c07983 */ /* 0x002ee20000300800 */
[----:B--2---:R-:W-:Y:S02]  /*85550*/  IMAD.MOV.U32 R188, RZ, RZ, R16 ;  /* 0x000000ffffbc7224 */ /* 0x004fe400078e0010 */
[----:B------:R-:W-:-:S02]  /*85560*/  IMAD.MOV.U32 R189, RZ, RZ, R17 ;  /* 0x000000ffffbd7224 */ /* 0x000fc400078e0011 */
[----:B------:R-:W-:Y:S02]  /*85570*/  IMAD.MOV.U32 R190, RZ, RZ, R20 ;  /* 0x000000ffffbe7224 */ /* 0x000fe400078e0014 */
[----:B------:R-:W-:Y:S01]  /*85580*/  IMAD.MOV.U32 R191, RZ, RZ, R21 ;  /* 0x000000ffffbf7224 */ /* 0x000fe200078e0015 */
[-C--:B----4-:R-:W-:Y:S08]  /*85590*/  HMMA.1688.F32.TF32 R40, R148, R36.reuse, R156 ;  /* 0x000000249428723c */ /* 0x090ff0000008109c */
[-C--:B---3--:R-:W-:Y:S11]  /*855a0*/  HMMA.1688.F32.TF32 R184, R124, R36.reuse, R184 ;  /* 0x000000247cb8723c */ /* 0x088ff600000810b8 */
[----:B------:R-:W-:Y:S11]  /*855b0*/  @!UPT UIADD3 URZ, URZ, URZ, URZ ;  /* 0x0000003f3f3ff290 */ /* 0x000ff6000fffe03f */
[----:B------:R-:W-:Y:S01]  /*855c0*/  @!UPT UIADD3 URZ, URZ, URZ, URZ ;  /* 0x0000003f3f3ff290 */ /* 0x000fe2000fffe03f */
[----:B------:R-:W-:Y:S04]  /*855d0*/  STL.64 [R1+0x280], R184 ;  /* 0x000280b801007387 */ /* 0x000fe80000100a00 */
[----:B------:R-:W-:Y:S04]  /*855e0*/  STL.64 [R1+0x288], R186 ;  /* 0x000288ba01007387 */ /* 0x000fe80000100a00 */
[----:B------:R-:W-:Y:S04]  /*855f0*/  STL.64 [R1+0x290], R40 ;  /* 0x0002902801007387 */ /* 0x000fe80000100a00 */
[----:B------:R1:W-:Y:S04]  /*85600*/  STL.64 [R1+0x298], R42 ;  /* 0x0002982a01007387 */ /* 0x0003e80000100a00 */
        /* <DEDUP_REMOVED lines=8> */
[----:B------:R-:W2:Y:S01]  /*85690*/  LDL.LU R17, [R1+0x30e4] ;  /* 0x0030e40001117983 */ /* 0x000ea20000300800 */
[-C--:B------:R-:W-:Y:S03]  /*856a0*/  HMMA.1688.F32.TF32 R156, R172, R36.reuse, R200 ;  /* 0x00000024ac9c723c */ /* 0x080fe600000810c8 */
[----:B------:R-:W3:Y:S04]  /*856b0*/  LDL.LU R20, [R1+0x30e0] ;  /* 0x0030e00001147983 */ /* 0x000ee80000300800 */
[----:B------:R-:W3:Y:S01]  /*856c0*/  LDL.LU R21, [R1+0x30dc] ;  /* 0x0030dc0001157983 */ /* 0x000ee20000300800 */
[-C--:B-1----:R-:W-:Y:S03]  /*856d0*/  HMMA.1688.F32.TF32 R40, R196, R36.reuse, R176 ;  /* 0x00000024c428723c */ /* 0x082fe600000810b0 */
[----:B------:R-:W3:Y:S11]  /*856e0*/  LDL.LU R184, [R1+0x6c0] ;  /* 0x0006c00001b87983 */ /* 0x000ef60000300800 */
[----:B------:R-:W-:Y:S01]  /*856f0*/  @!UPT UIADD3 URZ, URZ, URZ, URZ ;  /* 0x0000003f3f3ff290 */ /* 0x000fe2000fffe03f */
[----:B------:R-:W-:Y:S04]  /*85700*/  STL.64 [R1+0x2b0], R156 ;  /* 0x0002b09c01007387 */ /* 0x000fe80000100a00 */
[----:B------:R1:W-:Y:S04]  /*85710*/  STL.64 [R1+0x2b8], R158 ;  /* 0x0002b89e01007387 */ /* 0x0003e80000100a00 */
[----:B------:R-:W-:Y:S04]  /*85720*/  STL.64 [R1+0x3a0], R40 ;  /* 0x0003a02801007387 */ /* 0x000fe80000100a00 */
[----:B------:R1:W-:Y:S04]  /*85730*/  STL.64 [R1+0x3a8], R42 ;  /* 0x0003a82a01007387 */ /* 0x0003e80000100a00 */
[----:B------:R-:W3:Y:S04]  /*85740*/  LDL.LU R185, [R1+0x6c4] ;  /* 0x0006c40001b97983 */ /* 0x000ee80000300800 */
[----:B------:R-:W3:Y:S04]  /*85750*/  LDL.LU R186, [R1+0x6c8] ;  /* 0x0006c80001ba7983 */ /* 0x000ee80000300800 */
[----:B------:R-:W3:Y:S01]  /*85760*/  LDL.LU R187, [R1+0x6cc] ;  /* 0x0006cc0001bb7983 */ /* 0x000ee20000300800 */
[----:B------:R-:W-:Y:S01]  /*85770*/  HMMA.1688.F32.TF32 R168, R220, R36, R168 ;  /* 0x00000024dca8723c */ /* 0x000fe200000810a8 */
[----:B------:R-:W-:-:S02]  /*85780*/  IMAD.MOV.U32 R200, RZ, RZ, R33 ;  /* 0x000000ffffc87224 */ /* 0x000fc400078e0021 */
[----:B------:R-:W-:Y:S02]  /*85790*/  IMAD.MOV.U32 R201, RZ, RZ, R32 ;  /* 0x000000ffffc97224 */ /* 0x000fe400078e0020 */
[----:B------:R-:W1:Y:S03]  /*857a0*/  LDSM.16.M88.4 R32, [R0+0x8180] ;  /* 0x008180000020783b */ /* 0x000e660000000200 */
[-C--:B-1----:R-:W-:Y:S01]  /*857b0*/  HMMA.1688.F32.TF32 R156, R244, R36.reuse, R180 ;  /* 0x00000024f49c723c */ /* 0x082fe200000810b4 */
[----:B------:R-:W-:Y:S02]  /*857c0*/  IMAD.MOV.U32 R202, RZ, RZ, R29 ;  /* 0x000000ffffca7224 */ /* 0x000fe400078e001d */
[----:B------:R-:W-:Y:S02]  /*857d0*/  IMAD.MOV.U32 R203, RZ, RZ, R28 ;  /* 0x000000ffffcb7224 */ /* 0x000fe400078e001c */
[----:B------:R-:W1:Y:S03]  /*857e0*/  LDSM.16.M88.4 R28, [R0+0xc180] ;  /* 0x00c18000001c783b */ /* 0x000e660000000200 */
[-C--:B------:R-:W-:Y:S07]  /*857f0*/  HMMA.1688.F32.TF32 R40, R76, R36.reuse, R204 ;  /* 0x000000244c28723c */ /* 0x080fee00000810cc */
[----:B------:R-:W-:Y:S01]  /*85800*/  STL.64 [R1+0x450], R168 ;  /* 0x000450a801007387 */ /* 0x000fe20000100a00 */
[----:B------:R-:W-:Y:S03]  /*85810*/  HMMA.1688.F32.TF32 R36, R80, R36, R236 ;  /* 0x000000245024723c */ /* 0x000fe600000810ec */
[----:B------:R-:W-:Y:S04]  /*85820*/  STL.64 [R1+0x458], R170 ;  /* 0x000458aa01007387 */ /* 0x000fe80000100a00 */
[----:B------:R-:W-:Y:S04]  /*85830*/  STL.64 [R1+0x4f0], R156 ;  /* 0x0004f09c01007387 */ /* 0x000fe80000100a00 */
[----:B------:R-:W-:Y:S04]  /*85840*/  STL.64 [R1+0x4f8], R158 ;  /* 0x0004f89e01007387 */ /* 0x000fe80000100a00 */
[----:B------:R-:W-:Y:S04]  /*85850*/  STL.64 [R1+0x520], R40 ;  /* 0x0005202801007387 */ /* 0x000fe80000100a00 */
[----:B------:R1:W-:Y:S04]  /*85860*/  STL.64 [R1+0x528], R42 ;  /* 0x0005282a01007387 */ /* 0x0003e80000100a00 */
[----:B------:R-:W-:Y:S04]  /*85870*/  STL.64 [R1+0x970], R36 ;  /* 0x0009702401007387 */ /* 0x000fe80000100a00 */
[----:B------:R2:W-:Y:S01]  /*85880*/  STL.64 [R1+0x978], R38 ;  /* 0x0009782601007387 */ /* 0x0005e20000100a00 */
[-C--:B-1----:R-:W-:Y:S03]  /*85890*/  HMMA.1688.F32.TF32 R40, R172, R32.reuse, R188 ;  /* 0x00000020ac28723c */ /* 0x082fe600000810bc */
[----:B------:R-:W-:Y:S04]  /*858a0*/  STL [R1+0x3064], R34 ;  /* 0x0030642201007387 */ /* 0x000fe80000100800 */
[----:B------:R-:W-:Y:S04]  /*858b0*/  STL [R1+0x3060], R35 ;  /* 0x0030602301007387 */ /* 0x000fe80000100800 */
[----:B------:R-:W-:Y:S04]  /*858c0*/  STL [R1+0x306c], R30 ;  /* 0x00306c1e01007387 */ /* 0x000fe80000100800 */
[----:B------:R-:W-:Y:S01]  /*858d0*/  STL [R1+0x3068], R31 ;  /* 0x0030681f01007387 */ /* 0x000fe20000100800 */
[----:B------:R-:W-:Y:S01]  /*858e0*/  HMMA.1688.F32.TF32 R72, R196, R32, R72 ;  /* 0x00000020c448723c */ /* 0x000fe20000081048 */
[----:B----4-:R-:W-:-:S02]  /*858f0*/  IMAD.MOV.U32 R159, RZ, RZ, R16 ;  /* 0x000000ffff9f7224 */ /* 0x010fc400078e0010 */
[----:B--2---:R-:W-:Y:S02]  /*85900*/  IMAD.MOV.U32 R158, RZ, RZ, R17 ;  /* 0x000000ffff9e7224 */ /* 0x004fe400078e0011 */
[----:B------:R-:W1:Y:S03]  /*85910*/  LDSM.16.M88.4 R16, [R0+0x10180] ;  /* 0x010180000010783b */ /* 0x000e660000000200 */
[-C--:B---3--:R-:W-:Y:S08]  /*85920*/  HMMA.1688.F32.TF32 R168, R124, R32.reuse, R240 ;  /* 0x000000207ca8723c */ /* 0x088ff000000810f0 */
[-C--:B------:R-:W-:Y:S01]  /*85930*/  HMMA.1688.F32.TF32 R36, R148, R32.reuse, R192 ;  /* 0x000000209424723c */ /* 0x080fe200000810c0 */
[----:B-1----:R-:W-:Y:S04]  /*85940*/  STL [R1+0x3074], R18 ;  /* 0x0030741201007387 */ /* 0x002fe80000100800 */
[----:B------:R-:W-:Y:S10]  /*85950*/  STL [R1+0x3070], R19 ;  /* 0x0030701301007387 */ /* 0x000ff40000100800 */
[----:B------:R-:W-:Y:S04]  /*85960*/  STL.64 [R1+0x1c0], R168 ;  /* 0x0001c0a801007387 */ /* 0x000fe80000100a00 */
[----:B------:R-:W-:Y:S04]  /*85970*/  STL.64 [R1+0x1c8], R170 ;  /* 0x0001c8aa01007387 */ /* 0x000fe80000100a00 */
[----:B------:R-:W-:Y:S04]  /*85980*/  STL.64 [R1+0x1d0], R36 ;  /* 0x0001d02401007387 */ /* 0x000fe80000100a00 */
[----:B------:R1:W-:Y:S04]  /*85990*/  STL.64 [R1+0x1d8], R38 ;  /* 0x0001d82601007387 */ /* 0x0003e80000100a00 */
[----:B------:R-:W-:Y:S01]  /*859a0*/  STL.64 [R1+0x250], R40 ;  /* 0x0002502801007387 */ /* 0x000fe20000100a00 */
[-C--:B-1----:R-:W-:Y:S03]  /*859b0*/  HMMA.1688.F32.TF32 R36, R220, R32.reuse, R152 ;  /* 0x00000020dc24723c */ /* 0x082fe60000081098 */
[----:B------:R1:W-:Y:S05]  /*859c0*/  STL.64 [R1+0x258], R42 ;  /* 0x0002582a01007387 */ /* 0x0003ea0000100a00 */
[-C--:B-1----:R-:W-:Y:S01]  /*859d0*/  HMMA.1688.F32.TF32 R40, R244, R32.reuse, R112 ;  /* 0x00000020f428723c */ /* 0x082fe20000081070 */
[----:B------:R-:W-:Y:S04]  /*859e0*/  STL.64 [R1+0x2d0], R72 ;  /* 0x0002d04801007387 */ /* 0x000fe80000100a00 */
[----:B------:R1:W-:Y:S10]  /*859f0*/  STL.64 [R1+0x2d8], R74 ;  /* 0x0002d84a01007387 */ /* 0x0003f40000100a00 */
[----:B------:R-:W-:Y:S04]  /*85a00*/  STL.64 [R1+0x3d0], R36 ;  /* 0x0003d02401007387 */ /* 0x000fe80000100a00 */
[----:B------:R2:W-:Y:S01]  /*85a10*/  STL.64 [R1+0x3d8], R38 ;  /* 0x0003d82601007387 */ /* 0x0005e20000100a00 */
[-C--:B-1----:R-:W-:Y:S08]  /*85a20*/  HMMA.1688.F32.TF32 R72, R76, R32.reuse, R132 ;  /* 0x000000204c48723c */ /* 0x082ff00000081084 */
[----:B--2---:R-:W-:Y:S01]  /*85a30*/  HMMA.1688.F32.TF32 R36, R80, R32, R164 ;  /* 0x000000205024723c */ /* 0x004fe200000810a4 */
[----:B------:R-:W-:Y:S04]  /*85a40*/  STL.64 [R1+0x480], R40 ;  /* 0x0004802801007387 */ /* 0x000fe80000100a00 */
[----:B------:R1:W-:Y:S03]  /*85a50*/  STL.64 [R1+0x488], R42 ;  /* 0x0004882a01007387 */ /* 0x0003e60000100a00 */
[----:B-1----:R-:W-:Y:S07]  /*85a60*/  HMMA.1688.F32.TF32 R40, R124, R28, R184 ;  /* 0x0000001c7c28723c */ /* 0x002fee00000810b8 */
[----:B------:R-:W-:Y:S04]  /*85a70*/  STL.64 [R1+0x510], R72 ;  /* 0x0005104801007387 */ /* 0x000fe80000100a00 */
[----:B------:R-:W-:Y:S04]  /*85a80*/  STL.64 [R1+0x518], R74 ;  /* 0x0005184a01007387 */ /* 0x000fe80000100a00 */
[----:B------:R-:W-:Y:S04]  /*85a90*/  STL.64 [R1+0x630], R36 ;  /* 0x0006302401007387 */ /* 0x000fe80000100a00 */
[----:B------:R1:W-:Y:S04]  /*85aa0*/  STL.64 [R1+0x638], R38 ;  /* 0x0006382601007387 */ /* 0x0003e80000100a00 */
[----:B------:R-:W2:Y:S04]  /*85ab0*/  LDL.LU R240, [R1+0x6f0] ;  /* 0x0006f00001f07983 */ /* 0x000ea80000300800 */
[----:B------:R-:W2:Y:S04]  /*85ac0*/  LDL.LU R241, [R1+0x6f4] ;  /* 0x0006f40001f17983 */ /* 0x000ea80000300800 */
[----:B------:R-:W2:Y:S04]  /*85ad0*/  LDL.LU R242, [R1+0x6f8] ;  /* 0x0006f80001f27983 */ /* 0x000ea80000300800 */
[----:B------:R-:W2:Y:S01]  /*85ae0*/  LDL.LU R243, [R1+0x6fc] ;  /* 0x0006fc0001f37983 */ /* 0x000ea20000300800 */
[----:B------:R-:W-:-:S02]  /*85af0*/  IMAD.MOV.U32 R156, RZ, RZ, R21 ;  /* 0x000000ffff9c7224 */ /* 0x000fc400078e0015 */
[----:B------:R-:W-:Y:S01]  /*85b00*/  IMAD.MOV.U32 R157, RZ, RZ, R20 ;  /* 0x000000ffff9d7224 */ /* 0x000fe200078e0014 */
[----:B------:R-:W3:Y:S01]  /*85b10*/  LDL.LU R188, [R1+0x40] ;  /* 0x0000400001bc7983 */ /* 0x000ee20000300800 */
[----:B------:R-:W-:-:S03]  /*85b20*/  IMAD.MOV.U32 R252, RZ, RZ, R43 ;  /* 0x000000fffffc7224 */ /* 0x000fc600078e002b */
[----:B------:R-:W3:Y:S01]  /*85b30*/  LDL.LU R189, [R1+0x44] ;  /* 0x0000440001bd7983 */ /* 0x000ee20000300800 */
[----:B-1----:R-:W-:-:S03]  /*85b40*/  IMAD.MOV.U32 R38, RZ, RZ, R42 ;  /* 0x000000ffff267224 */ /* 0x002fc600078e002a */
[----:B------:R-:W3:Y:S01]  /*85b50*/  LDL.LU R190, [R1+0x48] ;  /* 0x0000480001be7983 */ /* 0x000ee20000300800 */
[----:B------:R-:W-:-:S03]  /*85b60*/  IMAD.MOV.U32 R35, RZ, RZ, R41 ;  /* 0x000000ffff237224 */ /* 0x000fc600078e0029 */
[----:B------:R-:W3:Y:S01]  /*85b70*/  LDL.LU R191, [R1+0x4c] ;  /* 0x00004c0001bf7983 */ /* 0x000ee20000300800 */
[----:B------:R-:W-:-:S03]  /*85b80*/  IMAD.MOV.U32 R34, RZ, RZ, R40 ;  /* 0x000000ffff227224 */ /* 0x000fc600078e0028 */
[----:B------:R-:W4:Y:S01]  /*85b90*/  LDL.LU R192, [R1+0x610] ;  /* 0x0006100001c07983 */ /* 0x000f220000300800 */
[-C--:B------:R-:W-:Y:S03]  /*85ba0*/  HMMA.1688.F32.TF32 R40, R148, R28.reuse, R156 ;  /* 0x0000001c9428723c */ /* 0x080fe6000008109c */
[----:B------:R-:W4:Y:S04]  /*85bb0*/  LDL.LU R193, [R1+0x614] ;  /* 0x0006140001c17983 */ /* 0x000f280000300800 */
[----:B------:R-:W4:Y:S04]  /*85bc0*/  LDL.LU R194, [R1+0x618] ;  /* 0x0006180001c27983 */ /* 0x000f280000300800 */
[----:B------:R-:W4:Y:S04]  /*85bd0*/  LDL.LU R195, [R1+0x61c] ;  /* 0x00061c0001c37983 */ /* 0x000f280000300800 */
[----:B------:R-:W-:Y:S04]  /*85be0*/  STL [R1+0x3084], R252 ;  /* 0x003084fc01007387 */ /* 0x000fe80000100800 */
[----:B------:R1:W-:Y:S04]  /*85bf0*/  STL [R1+0x3080], R38 ;  /* 0x0030802601007387 */ /* 0x0003e80000100800 */
[----:B------:R-:W-:Y:S04]  /*85c00*/  STL [R1+0x307c], R35 ;  /* 0x00307c2301007387 */ /* 0x000fe80000100800 */
[----:B------:R1:W-:Y:S02]  /*85c10*/  STL [R1+0x3078], R34 ;  /* 0x0030782201007387 */ /* 0x0003e40000100800 */
[-C--:B-1----:R-:W-:Y:S02]  /*85c20*/  HMMA.1688.F32.TF32 R36, R172, R28.reuse, R200 ;  /* 0x0000001cac24723c */ /* 0x082fe400000810c8 */
[----:B------:R-:W1:Y:S06]  /*85c30*/  LDSM.16.M88.4 R20, [R0+0x14180] ;  /* 0x014180000014783b */ /* 0x000e6c0000000200 */
[----:B------:R-:W-:Y:S01]  /*85c40*/  HMMA.1688.F32.TF32 R32, R196, R28, R88 ;  /* 0x0000001cc420723c */ /* 0x000fe20000081058 */
[----:B------:R-:W-:Y:S04]  /*85c50*/  STL.64 [R1+0x180], R40 ;  /* 0x0001802801007387 */ /* 0x000fe80000100a00 */
[----:B------:R1:W-:Y:S01]  /*85c60*/  STL.64 [R1+0x188], R42 ;  /* 0x0001882a01007387 */ /* 0x0003e20000100a00 */
[----:B------:R-:W-:-:S02]  /*85c70*/  IMAD.MOV.U32 R202, RZ, RZ, R12 ;  /* 0x000000ffffca7224 */ /* 0x000fc400078e000c */
[----:B------:R-:W-:Y:S01]  /*85c80*/  IMAD.MOV.U32 R203, RZ, RZ, R13 ;  /* 0x000000ffffcb7224 */ /* 0x000fe200078e000d */
[----:B------:R-:W-:Y:S06]  /*85c90*/  LDSM.16.M88.4 R88, [R0+0x38180] ;  /* 0x038180000058783b */ /* 0x000fec0000000200 */
[----:B------:R-:W-:Y:S01]  /*85ca0*/  STL.64 [R1+0x1b0], R36 ;  /* 0x0001b02401007387 */ /* 0x000fe20000100a00 */
[-C--:B-1----:R-:W-:Y:S03]  /*85cb0*/  HMMA.1688.F32.TF32 R40, R220, R28.reuse, R100 ;  /* 0x0000001cdc28723c */ /* 0x082fe60000081064 */
[----:B------:R1:W-:Y:S04]  /*85cc0*/  STL.64 [R1+0x1b8], R38 ;  /* 0x0001b82601007387 */ /* 0x0003e80000100a00 */
[----:B------:R-:W-:Y:S04]  /*85cd0*/  STL.64 [R1+0x260], R32 ;  /* 0x0002602001007387 */ /* 0x000fe80000100a00 */
[----:B------:R1:W-:Y:S02]  /*85ce0*/  STL.64 [R1+0x268], R34 ;  /* 0x0002682201007387 */ /* 0x0003e40000100a00 */
[-C--:B-1----:R-:W-:Y:S02]  /*85cf0*/  HMMA.1688.F32.TF32 R36, R244, R28.reuse, R116 ;  /* 0x0000001cf424723c */ /* 0x082fe40000081074 */
[----:B------:R-:W-:Y:S06]  /*85d00*/  LDSM.16.M88.4 R100, [R0+0x2c180] ;  /* 0x02c180000064783b */ /* 0x000fec0000000200 */
[-C--:B------:R-:W-:Y:S08]  /*85d10*/  HMMA.1688.F32.TF32 R32, R76, R28.reuse, R136 ;  /* 0x0000001c4c20723c */ /* 0x080ff00000081088 */
[----:B------:R-:W-:Y:S01]  /*85d20*/  HMMA.1688.F32.TF32 R28, R80, R28, R160 ;  /* 0x0000001c501c723c */ /* 0x000fe200000810a0 */
[----:B------:R-:W-:Y:S04]  /*85d30*/  STL.64 [R1+0x360], R40 ;  /* 0x0003602801007387 */ /* 0x000fe80000100a00 */
[----:B------:R-:W-:Y:S04]  /*85d40*/  STL.64 [R1+0x368], R42 ;  /* 0x0003682a01007387 */ /* 0x000fe80000100a00 */
[----:B------:R-:W-:Y:S04]  /*85d50*/  STL.64 [R1+0x440], R36 ;  /* 0x0004402401007387 */ /* 0x000fe80000100a00 */
[----:B------:R-:W-:Y:S04]  /*85d60*/  STL.64 [R1+0x448], R38 ;  /* 0x0004482601007387 */ /* 0x000fe80000100a00 */
[----:B------:R-:W3:Y:S04]  /*85d70*/  LDL.LU R184, [R1+0x780] ;  /* 0x0007800001b87983 */ /* 0x000ee80000300800 */
[----:B------:R-:W-:Y:S04]  /*85d80*/  STL.64 [R1+0x4c0], R32 ;  /* 0x0004c02001007387 */ /* 0x000fe80000100a00 */
[----:B------:R2:W-:Y:S04]  /*85d90*/  STL.64 [R1+0x4c8], R34 ;  /* 0x0004c82201007387 */ /* 0x0005e80000100a00 */
        /* <DEDUP_REMOVED lines=13> */
[-C--:B--2---:R-:W-:Y:S08]  /*85e70*/  HMMA.1688.F32.TF32 R32, R124, R16.reuse, R240 ;  /* 0x000000107c20723c */ /* 0x084ff000000810f0 */
[-C--:B----4-:R-:W-:Y:S11]  /*85e80*/  HMMA.1688.F32.TF32 R36, R148, R16.reuse, R192 ;  /* 0x000000109424723c */ /* 0x090ff600000810c0 */
[----:B------:R-:W-:Y:S05]  /*85e90*/  @!UPT UIADD3 URZ, URZ, URZ, URZ ;  /* 0x0000003f3f3ff290 */ /* 0x000fea000fffe03f */
[----:B-1----:R-:W-:Y:S02]  /*85ea0*/  IMAD.MOV.U32 R31, RZ, RZ, R35 ;  /* 0x000000ffff1f7224 */ /* 0x002fe400078e0023 */
[----:B------:R-:W-:Y:S02]  /*85eb0*/  IMAD.MOV.U32 R30, RZ, RZ, R34 ;  /* 0x000000ffff1e7224 */ /* 0x000fe400078e0022 */
[----:B------:R-:W-:Y:S02]  /*85ec0*/  IMAD.MOV.U32 R18, RZ, RZ, R32 ;  /* 0x000000ffff127224 */ /* 0x000fe400078e0020 */
[----:B------:R-:W-:Y:S01]  /*85ed0*/  IMAD.MOV.U32 R19, RZ, RZ, R33 ;  /* 0x000000ffff137224 */ /* 0x000fe200078e0021 */
[----:B------:R-:W-:Y:S01]  /*85ee0*/  STL [R1+0x3094], R31 ;  /* 0x0030941f01007387 */ /* 0x000fe20000100800 */
[-C--:B---3--:R-:W-:Y:S03]  /*85ef0*/  HMMA.1688.F32.TF32 R32, R172, R16.reuse, R188 ;  /* 0x00000010ac20723c */ /* 0x088fe600000810bc */
[----:B------:R1:W-:Y:S04]  /*85f00*/  STL [R1+0x3090], R30 ;  /* 0x0030901e01007387 */ /* 0x0003e80000100800 */
[----:B------:R-:W-:Y:S04]  /*85f10*/  STL [R1+0x308c], R18 ;  /* 0x00308c1201007387 */ /* 0x000fe80000100800 */
[----:B------:R-:W-:Y:S01]  /*85f20*/  STL [R1+0x3088], R19 ;  /* 0x0030881301007387 */ /* 0x000fe20000100800 */
[----:B-1----:R-:W-:Y:S03]  /*85f30*/  HMMA.1688.F32.TF32 R28, R196, R16, R92 ;  /* 0x00000010c41c723c */ /* 0x002fe6000008105c */
[----:B------:R-:W-:Y:S04]  /*85f40*/  STL.64 [R1+0x140], R36 ;  /* 0x0001402401007387 */ /* 0x000fe80000100a00 */
[----:B------:R1:W-:Y:S01]  /*85f50*/  STL.64 [R1+0x148], R38 ;  /* 0x0001482601007387 */ /* 0x0003e20000100a00 */
[----:B------:R-:W-:-:S02]  /*85f60*/  IMAD.MOV.U32 R188, RZ, RZ, R24 ;  /* 0x000000ffffbc7224 */ /* 0x000fc400078e0018 */
[----:B------:R-:W-:Y:S01]  /*85f70*/  IMAD.MOV.U32 R189, RZ, RZ, R25 ;  /* 0x000000ffffbd7224 */ /* 0x000fe200078e0019 */
[----:B------:R-:W-:Y:S01]  /*85f80*/  LDSM.16.M88.4 R92, [R0+0x34180] ;  /* 0x03418000005c783b */ /* 0x000fe20000000200 */
[-C--:B-1----:R-:W-:Y:S03]  /*85f90*/  HMMA.1688.F32.TF32 R36, R220, R16.reuse, R104 ;  /* 0x00000010dc24723c */ /* 0x082fe60000081068 */
[----:B------:R-:W-:Y:S04]  /*85fa0*/  STL.64 [R1+0x150], R32 ;  /* 0x0001502001007387 */ /* 0x000fe80000100a00 */
[----:B------:R1:W-:Y:S04]  /*85fb0*/  STL.64 [R1+0x158], R34 ;  /* 0x0001582201007387 */ /* 0x0003e80000100a00 */
[----:B------:R-:W-:Y:S04]  /*85fc0*/  STL.64 [R1+0x1a0], R28 ;  /* 0x0001a01c01007387 */ /* 0x000fe80000100a00 */
[----:B------:R2:W-:Y:S01]  /*85fd0*/  STL.64 [R1+0x1a8], R30 ;  /* 0x0001a81e01007387 */ /* 0x0005e20000100a00 */
[----:B-1----:R-:W-:Y:S01]  /*85fe0*/  HMMA.1688.F32.TF32 R32, R244, R16, R120 ;  /* 0x00000010f420723c */ /* 0x002fe20000081078 */
[----:B------:R-:W-:-:S02]  /*85ff0*/  IMAD.MOV.U32 R190, RZ, RZ, R4 ;  /* 0x000000ffffbe7224 */ /* 0x000fc400078e0004 */
[----:B------:R-:W-:Y:S04]  /*86000*/  LDSM.16.M88.4 R104, [R0+0x28180] ;  /* 0x028180000068783b */ /* 0x000fe80000000200 */
[----:B------:R-:W-:Y:S01]  /*86010*/  STL.64 [R1+0x2a0], R36 ;  /* 0x0002a02401007387 */ /* 0x000fe20000100a00 */
[-C--:B--2---:R-:W-:Y:S03]  /*86020*/  HMMA.1688.F32.TF32 R28, R76, R16.reuse, R140 ;  /* 0x000000104c1c723c */ /* 0x084fe6000008108c */
[----:B------:R1:W-:Y:S05]  /*86030*/  STL.64 [R1+0x2a8], R38 ;  /* 0x0002a82601007387 */ /* 0x0003ea0000100a00 */
[----:B-1----:R-:W-:Y:S07]  /*86040*/  HMMA.1688.F32.TF32 R36, R80, R16, R56 ;  /* 0x000000105024723c */ /* 0x002fee0000081038 */
[----:B------:R-:W-:Y:S04]  /*86050*/  STL.64 [R1+0x3f0], R32 ;  /* 0x0003f02001007387 */ /* 0x000fe80000100a00 */
[----:B------:R-:W-:Y:S04]  /*86060*/  STL.64 [R1+0x3f8], R34 ;  /* 0x0003f82201007387 */ /* 0x000fe80000100a00 */
[----:B------:R1:W-:Y:S04]  /*86070*/  STL.64 [R1+0x470], R28 ;  /* 0x0004701c01007387 */ /* 0x0003e80000100a00 */
[----:B------:R-:W-:Y:S05]  /*86080*/  STL.64 [R1+0x478], R30 ;  /* 0x0004781e01007387 */ /* 0x000fea0000100a00 */
[----:B-1----:R-:W-:Y:S01]  /*86090*/  IMAD.MOV.U32 R28, RZ, RZ, R39 ;  /* 0x000000ffff1c7224 */ /* 0x002fe200078e0027 */
[----:B------:R-:W-:Y:S01]  /*860a0*/  HMMA.1688.F32.TF32 R16, R124, R20, R184 ;  /* 0x000000147c10723c */ /* 0x000fe200000810b8 */
[----:B------:R-:W-:-:S02]  /*860b0*/  IMAD.MOV.U32 R32, RZ, RZ, R37 ;  /* 0x000000ffff207224 */ /* 0x000fc400078e0025 */
[----:B------:R-:W-:Y:S02]  /*860c0*/  IMAD.MOV.U32 R33, RZ, RZ, R36 ;  /* 0x000000ffff217224 */ /* 0x000fe400078e0024 */
[----:B------:R-:W-:Y:S01]  /*860d0*/  IMAD.MOV.U32 R29, RZ, RZ, R38 ;  /* 0x000000ffff1d7224 */ /* 0x000fe200078e0026 */
[----:B------:R-:W-:Y:S04]  /*860e0*/  STL [R1+0x2eb4], R28 ;  /* 0x002eb41c01007387 */ /* 0x000fe80000100800 */
[----:B------:R-:W-:Y:S04]  /*860f0*/  STL [R1+0x2eb0], R32 ;  /* 0x002eb02001007387 */ /* 0x000fe80000100800 */
[----:B------:R-:W-:Y:S01]  /*86100*/  STL [R1+0x2eac], R33 ;  /* 0x002eac2101007387 */ /* 0x000fe20000100800 */
[----:B------:R-:W-:Y:S03]  /*86110*/  HMMA.1688.F32.TF32 R40, R148, R20, R156 ;  /* 0x000000149428723c */ /* 0x000fe6000008109c */
[----:B------:R1:W-:Y:S06]  /*86120*/  STL [R1+0x2ea8], R29 ;  /* 0x002ea81d01007387 */ /* 0x0003ec0000100800 */
[----:B------:R-:W-:-:S02]  /*86130*/  IMAD.MOV.U32 R252, RZ, RZ, R16 ;  /* 0x000000fffffc7224 */ /* 0x000fc400078e0010 */
[----:B------:R-:W-:Y:S01]  /*86140*/  IMAD.MOV.U32 R38, RZ, RZ, R17 ;  /* 0x000000ffff267224 */ /* 0x000fe200078e0011 */
[----:B-1----:R-:W-:Y:S01]  /*86150*/  HMMA.1688.F32.TF32 R28, R172, R20, R200 ;  /* 0x00000014ac1c723c */ /* 0x002fe200000810c8 */
[----:B------:R-:W-:Y:S02]  /*86160*/  IMAD.MOV.U32 R35, RZ, RZ, R18 ;  /* 0x000000ffff237224 */ /* 0x000fe400078e0012 */
[----:B------:R-:W-:-:S05]  /*86170*/  IMAD.MOV.U32 R34, RZ, RZ, R19 ;  /* 0x000000ffff227224 */ /* 0x000fca00078e0013 */
[-C--:B------:R-:W-:Y:S03]  /*86180*/  HMMA.1688.F32.TF32 R16, R196, R20.reuse, R96 ;  /* 0x00000014c410723c */ /* 0x080fe60000081060 */
[----:B------:R-:W-:Y:S04]  /*86190*/  STL.64 [R1+0xd0], R40 ;  /* 0x0000d02801007387 */ /* 0x000fe80000100a00 */
[----:B------:R-:W-:Y:S04]  /*861a0*/  STL.64 [R1+0xd8], R42 ;  /* 0x0000d82a01007387 */ /* 0x000fe80000100a00 */
[----:B------:R-:W2:Y:S04]  /*861b0*/  LDL.LU R240, [R1+0x7b0] ;  /* 0x0007b00001f07983 */ /* 0x000ea80000300800 */
[----:B------:R-:W-:Y:S04]  /*861c0*/  STL.64 [R1+0xb0], R28 ;  /* 0x0000b01c01007387 */ /* 0x000fe80000100a00 */
[----:B------:R1:W-:Y:S04]  /*861d0*/  STL.64 [R1+0xb8], R30 ;  /* 0x0000b81e01007387 */ /* 0x0003e80000100a00 */
[----:B------:R-:W-:Y:S04]  /*861e0*/  STL.64 [R1+0x130], R16 ;  /* 0x0001301001007387 */ /* 0x000fe80000100a00 */
[----:B------:R3:W-:Y:S04]  /*861f0*/  STL.64 [R1+0x138], R18 ;  /* 0x0001381201007387 */ /* 0x0007e80000100a00 */
[----:B------:R-:W2:Y:S04]  /*86200*/  LDL.LU R241, [R1+0x7b4] ;  /* 0x0007b40001f17983 */ /* 0x000ea80000300800 */
[----:B------:R-:W2:Y:S04]  /*86210*/  LDL.LU R242, [R1+0x7b8] ;  /* 0x0007b80001f27983 */ /* 0x000ea80000300800 */
[----:B------:R-:W2:Y:S01]  /*86220*/  LDL.LU R243, [R1+0x7bc] ;  /* 0x0007bc0001f37983 */ /* 0x000ea20000300800 */
[-C--:B-1----:R-:W-:Y:S03]  /*86230*/  HMMA.1688.F32.TF32 R28, R220, R20.reuse, R108 ;  /* 0x00000014dc1c723c */ /* 0x082fe6000008106c */
[----:B------:R-:W4:Y:S04]  /*86240*/  LDL.LU R192, [R1+0x6e0] ;  /* 0x0006e00001c07983 */ /* 0x000f280000300800 */
[----:B------:R-:W4:Y:S04]  /*86250*/  LDL.LU R193, [R1+0x6e4] ;  /* 0x0006e40001c17983 */ /* 0x000f280000300800 */
[----:B------:R-:W4:Y:S04]  /*86260*/  LDL.LU R194, [R1+0x6e8] ;  /* 0x0006e80001c27983 */ /* 0x000f280000300800 */
[----:B------:R-:W4:Y:S04]  /*86270*/  LDL.LU R195, [R1+0x6ec] ;  /* 0x0006ec0001c37983 */ /* 0x000f280000300800 */
[----:B------:R-:W4:Y:S04]  /*86280*/  LDL.LU R24, [R1+0x30d0] ;  /* 0x0030d00001187983 */ /* 0x000f280000300800 */
[----:B------:R-:W4:Y:S01]  /*86290*/  LDL.LU R25, [R1+0x30cc] ;  /* 0x0030cc0001197983 */ /* 0x000f220000300800 */
[----:B------:R-:W-:Y:S01]  /*862a0*/  IMAD.MOV.U32 R191, RZ, RZ, R8 ;  /* 0x000000ffffbf7224 */ /* 0x000fe200078e0008 */
[-C--:B---3--:R-:W-:Y:S02]  /*862b0*/  HMMA.1688.F32.TF32 R16, R244, R20.reuse, R128 ;  /* 0x00000014f410723c */ /* 0x088fe40000081080 */
[----:B------:R-:W3:Y:S04]  /*862c0*/  LDL.LU R4, [R1+0x30c8] ;  /* 0x0030c80001047983 */ /* 0x000ee80000300800 */
[----:B------:R-:W3:Y:S02]  /*862d0*/  LDL.LU R8, [R1+0x30c4] ;  /* 0x0030c40001087983 */ /* 0x000ee40000300800 */
[----:B------:R-:W-:Y:S02]  /*862e0*/  HMMA.1688.F32.TF32 R40, R76, R20, R144 ;  /* 0x000000144c28723c */ /* 0x000fe40000081090 */
[----:B------:R-:W-:Y:S04]  /*862f0*/  STL.64 [R1+0x240], R28 ;  /* 0x0002401c01007387 */ /* 0x000fe80000100a00 */
[----:B------:R1:W-:Y:S01]  /*86300*/  STL.64 [R1+0x248], R30 ;  /* 0x0002481e01007387 */ /* 0x0003e20000100a00 */
[----:B------:R-:W-:-:S02]  /*86310*/  IMAD.MOV.U32 R200, RZ, RZ, R9 ;  /* 0x000000ffffc87224 */ /* 0x000fc400078e0009 */
[----:B------:R-:W-:Y:S01]  /*86320*/  IMAD.MOV.U32 R201, RZ, RZ, R5 ;  /* 0x000000ffffc97224 */ /* 0x000fe200078e0005 */
[----:B------:R-:W-:Y:S01]  /*86330*/  LDSM.16.M88.4 R96, [R0+0x30180] ;  /* 0x030180000060783b */ /* 0x000fe20000000200 */
[----:B-1----:R-:W-:Y:S04]  /*86340*/  HMMA.1688.F32.TF32 R28, R80, R20, R208 ;  /* 0x00000014501c723c */ /* 0x002fe800000810d0 */
[----:B------:R1:W-:Y:S04]  /*86350*/  STL.64 [R1+0x390], R16 ;  /* 0x0003901001007387 */ /* 0x0003e80000100a00 */
[----:B------:R-:W-:Y:S04]  /*86360*/  STL.64 [R1+0x398], R18 ;  /* 0x0003981201007387 */ /* 0x000fe80000100a00 */
[----:B------:R-:W-:Y:S04]  /*86370*/  STL.64 [R1+0x430], R40 ;  /* 0x0004302801007387 */ /* 0x000fe80000100a00 */
[----:B------:R-:W-:Y:S07]  /*86380*/  STL.64 [R1+0x438], R42 ;  /* 0x0004382a01007387 */ /* 0x000fee0000100a00 */
[----:B------:R-:W-:Y:S04]  /*86390*/  STL.64 [R1+0x588], R30 ;  /* 0x0005881e01007387 */ /* 0x000fe80000100a00 */
[----:B------:R-:W3:Y:S04]  /*863a0*/  LDL.LU R9, [R1+0x30c0] ;  /* 0x0030c00001097983 */ /* 0x000ee80000300800 */
[----:B------:R-:W3:Y:S04]  /*863b0*/  LDL.LU R5, [R1+0x30bc] ;  /* 0x0030bc0001057983 */ /* 0x000ee80000300800 */
[----:B------:R-:W3:Y:S04]  /*863c0*/  LDL.LU R202, [R1+0x648] ;  /* 0x0006480001ca7983 */ /* 0x000ee80000300800 */
[----:B------:R-:W3:Y:S01]  /*863d0*/  LDL.LU R203, [R1+0x64c] ;  /* 0x00064c0001cb7983 */ /* 0x000ee20000300800 */
[----:B------:R-:W-:-:S02]  /*863e0*/  IMAD.MOV.U32 R158, RZ, RZ, R13 ;  /* 0x000000ffff9e7224 */ /* 0x000fc400078e000d */
[----:B------:R-:W-:Y:S02]  /*863f0*/  IMAD.MOV.U32 R159, RZ, RZ, R12 ;  /* 0x000000ffff9f7224 */ /* 0x000fe400078e000c */
[----:B------:R-:W1:Y:S02]  /*86400*/  LDSM.16.M88.4 R12, [R0+0x18180] ;  /* 0x01818000000c783b */ /* 0x000e640000000200 */
[----:B-1----:R-:W-:Y:S02]  /*86410*/  IMAD.MOV.U32 R17, RZ, RZ, R29 ;  /* 0x000000ffff117224 */ /* 0x002fe400078e001d */
[----:B------:R-:W-:-:S03]  /*86420*/  IMAD.MOV.U32 R16, RZ, RZ, R28 ;  /* 0x000000ffff107224 */ /* 0x000fc600078e001c */
[----:B------:R-:W-:Y:S04]  /*86430*/  STL [R1+0x2ea4], R17 ;  /* 0x002ea41101007387 */ /* 0x000fe80000100800 */
[----:B------:R-:W-:Y:S01]  /*86440*/  STL [R1+0x2ea0], R16 ;  /* 0x002ea01001007387 */ /* 0x000fe20000100800 */
[-C--:B------:R-:W-:Y:S08]  /*86450*/  HMMA.1688.F32.TF32 R72, R220, R12.reuse, R224 ;  /* 0x0000000cdc48723c */ /* 0x080ff000000810e0 */
[-C--:B------:R-:W-:Y:S11]  /*86460*/  HMMA.1688.F32.TF32 R52, R80, R12.reuse, R52 ;  /* 0x0000000c5034723c */ /* 0x080ff60000081034 */
[----:B------:R-:W-:Y:S11]  /*86470*/  @!UPT UIADD3 URZ, URZ, URZ, URZ ;  /* 0x0000003f3f3ff290 */ /* 0x000ff6000fffe03f */
[----:B------:R-:W-:Y:S02]  /*86480*/  @!UPT UIADD3 URZ, URZ, URZ, URZ ;  /* 0x0000003f3f3ff290 */ /* 0x000fe4000fffe03f */
[----:B------:R-:W-:Y:S02]  /*86490*/  IMAD.MOV.U32 R37, RZ, RZ, R54 ;  /* 0x000000ffff257224 */ /* 0x000fe400078e0036 */
[----:B------:R-:W-:Y:S01]  /*864a0*/  IMAD.MOV.U32 R36, RZ, RZ, R55 ;  /* 0x000000ffff247224 */ /* 0x000fe200078e0037 */
[-C--:B--2---:R-:W-:Y:S08]  /*864b0*/  HMMA.1688.F32.TF32 R40, R124, R12.reuse, R240 ;  /* 0x0000000c7c28723c */ /* 0x084ff000000810f0 */
[-C--:B----4-:R-:W-:Y:S11]  /*864c0*/  HMMA.1688.F32.TF32 R56, R148, R12.reuse, R192 ;  /* 0x0000000c9438723c */ /* 0x090ff600000810c0 */
[----:B------:R-:W-:Y:S05]  /*864d0*/  @!UPT UIADD3 URZ, URZ, URZ, URZ ;  /* 0x0000003f3f3ff290 */ /* 0x000fea000fffe03f */
[----:B------:R-:W-:Y:S02]  /*864e0*/  IMAD.MOV.U32 R31, RZ, RZ, R40 ;  /* 0x000000ffff1f7224 */ /* 0x000fe400078e0028 */
[----:B------:R-:W-:Y:S02]  /*864f0*/  IMAD.MOV.U32 R30, RZ, RZ, R41 ;  /* 0x000000ffff1e7224 */ /* 0x000fe400078e0029 */
[----:B------:R-:W-:Y:S02]  /*86500*/  IMAD.MOV.U32 R18, RZ, RZ, R42 ;  /* 0x000000ffff127224 */ /* 0x000fe400078e002a */
[----:B------:R-:W-:Y:S02]  /*86510*/  IMAD.MOV.U32 R19, RZ, RZ, R43 ;  /* 0x000000ffff137224 */ /* 0x000fe400078e002b */
[----:B------:R-:W-:Y:S01]  /*86520*/  HMMA.1688.F32.TF32 R40, R172, R12, R188 ;  /* 0x0000000cac28723c */ /* 0x000fe200000810bc */
[----:B------:R-:W-:Y:S02]  /*86530*/  IMAD.MOV.U32 R156, RZ, RZ, R25 ;  /* 0x000000ffff9c7224 */ /* 0x000fe400078e0019 */
[----:B------:R-:W-:-:S02]  /*86540*/  IMAD.MOV.U32 R157, RZ, RZ, R24 ;  /* 0x000000ffff9d7224 */ /* 0x000fc400078e0018 */
[----:B------:R-:W1:Y:S04]  /*86550*/  LDSM.16.M88.4 R24, [R0+0x1c180] ;  /* 0x01c180000018783b */ /* 0x000e680000000200 */
[----:B------:R-:W-:Y:S04]  /*86560*/  STL.64 [R1+0x80], R56 ;  /* 0x0000803801007387 */ /* 0x000fe80000100a00 */
[----:B------:R2:W-:Y:S02]  /*86570*/  STL.64 [R1+0x88], R58 ;  /* 0x0000883a01007387 */ /* 0x0005e40000100a00 */
[----:B--2---:R-:W-:Y:S09]  /*86580*/  HMMA.1688.F32.TF32 R56, R196, R12, R232 ;  /* 0x0000000cc438723c */ /* 0x004ff200000810e8 */
[----:B------:R-:W-:Y:S01]  /*86590*/  IMAD.MOV.U32 R21, RZ, RZ, R42 ;  /* 0x000000ffff157224 */ /* 0x000fe200078e002a */
[----:B------:R2:W-:Y:S01]  /*865a0*/  STL.64 [R1+0x70], R40 ;  /* 0x0000702801007387 */ /* 0x0005e20000100a00 */
[----:B------:R-:W-:-:S02]  /*865b0*/  IMAD.MOV.U32 R20, RZ, RZ, R43 ;  /* 0x000000ffff147224 */ /* 0x000fc400078e002b */
[----:B--2---:R-:W-:Y:S03]  /*865c0*/  HMMA.1688.F32.TF32 R40, R244, R12, R212 ;  /* 0x0000000cf428723c */ /* 0x004fe600000810d4 */
[----:B------:R-:W-:Y:S01]  /*865d0*/  STL [R1+0x2fb4], R20 ;  /* 0x002fb41401007387 */ /* 0x000fe20000100800 */
[----:B---3--:R-:W-:Y:S02]  /*865e0*/  IMAD.MOV.U32 R185, RZ, RZ, R8 ;  /* 0x000000ffffb97224 */ /* 0x008fe400078e0008 */
[----:B------:R-:W-:Y:S01]  /*865f0*/  IMAD.MOV.U32 R187, RZ, RZ, R4 ;  /* 0x000000ffffbb7224 */ /* 0x000fe200078e0004 */
[----:B------:R-:W-:Y:S01]  /*86600*/  STL [R1+0x2fb0], R21 ;  /* 0x002fb01501007387 */ /* 0x000fe20000100800 */
[----:B------:R-:W-:-:S03]  /*86610*/  IMAD.MOV.U32 R184, RZ, RZ, R9 ;  /* 0x000000ffffb87224 */ /* 0x000fc600078e0009 */
[----:B------:R-:W-:Y:S01]  /*86620*/  STL.64 [R1+0xa0], R56 ;  /* 0x0000a03801007387 */ /* 0x000fe20000100a00 */
[----:B------:R-:W-:-:S03]  /*86630*/  IMAD.MOV.U32 R186, RZ, RZ, R5 ;  /* 0x000000ffffba7224 */ /* 0x000fc600078e0005 */
[----:B------:R2:W-:Y:S04]  /*86640*/  STL.64 [R1+0xa8], R58 ;  /* 0x0000a83a01007387 */ /* 0x0005e80000100a00 */
[----:B------:R-:W-:Y:S04]  /*86650*/  STL.64 [R1+0x160], R72 ;  /* 0x0001604801007387 */ /* 0x000fe80000100a00 */
[----:B------:R-:W-:Y:S04]  /*86660*/  STL.64 [R1+0x168], R74 ;  /* 0x0001684a01007387 */ /* 0x000fe80000100a00 */
[----:B------:R3:W-:Y:S01]  /*86670*/  STL.64 [R1+0x2e0], R40 ;  /* 0x0002e02801007387 */ /* 0x0007e20000100a00 */
[----:B--2---:R-:W-:Y:S01]  /*86680*/  HMMA.1688.F32.TF32 R56, R76, R12, R64 ;  /* 0x0000000c4c38723c */ /* 0x004fe20000081040 */
[----:B------:R-:W-:-:S02]  /*86690*/  IMAD.MOV.U32 R188, RZ, RZ, R251 ;  /* 0x000000ffffbc7224 */ /* 0x000fc400078e00fb */
[----:B------:R-:W-:Y:S01]  /*866a0*/  IMAD.MOV.U32 R189, RZ, RZ, R250 ;  /* 0x000000ffffbd7224 */ /* 0x000fe200078e00fa */
[----:B------:R-:W2:Y:S01]  /*866b0*/  LDSM.16.M88.4 R8, [R0+0x20180] ;  /* 0x020180000008783b */ /* 0x000ea20000000200 */
[----:B------:R-:W-:Y:S02]  /*866c0*/  IMAD.MOV.U32 R190, RZ, RZ, R249 ;  /* 0x000000ffffbe7224 */ /* 0x000fe400078e00f9 */
[----:B------:R-:W-:Y:S01]  /*866d0*/  IMAD.MOV.U32 R191, RZ, RZ, R248 ;  /* 0x000000ffffbf7224 */ /* 0x000fe200078e00f8 */
[----:B------:R-:W4:Y:S01]  /*866e0*/  LDSM.16.M88.4 R4, [R0+0x24180] ;  /* 0x024180000004783b */ /* 0x000f220000000200 */
[----:B---3--:R-:W-:Y:S02]  /*866f0*/  IMAD.MOV.U32 R41, RZ, RZ, R52 ;  /* 0x000000ffff297224 */ /* 0x008fe400078e0034 */
[----:B------:R-:W-:Y:S02]  /*86700*/  IMAD.MOV.U32 R40, RZ, RZ, R53 ;  /* 0x000000ffff287224 */ /* 0x000fe400078e0035 */
[----:B-1----:R-:W-:Y:S01]  /*86710*/  HMMA.1688.F32.TF32 R52, R124, R24, R184 ;  /* 0x000000187c34723c */ /* 0x002fe200000810b8 */
[----:B------:R1:W-:Y:S09]  /*86720*/  STL.64 [R1+0x2e8], R42 ;  /* 0x0002e82a01007387 */ /* 0x0003f20000100a00 */
[----:B------:R-:W-:Y:S04]  /*86730*/  STL.64 [R1+0x3e0], R56 ;  /* 0x0003e03801007387 */ /* 0x000fe80000100a00 */
[----:B------:R3:W-:Y:S10]  /*86740*/  STL.64 [R1+0x3e8], R58 ;  /* 0x0003e83a01007387 */ /* 0x0007f40000100a00 */
[----:B------:R-:W-:-:S02]  /*86750*/  IMAD.MOV.U32 R3, RZ, RZ, R52 ;  /* 0x000000ffff037224 */ /* 0x000fc400078e0034 */
[----:B-1----:R-:W-:Y:S02]  /*86760*/  IMAD.MOV.U32 R42, RZ, RZ, R53 ;  /* 0x000000ffff2a7224 */ /* 0x002fe400078e0035 */
[----:B------:R-:W-:Y:S02]  /*86770*/  IMAD.MOV.U32 R43, RZ, RZ, R54 ;  /* 0x000000ffff2b7224 */ /* 0x000fe400078e0036 */
[----:B------:R-:W-:Y:S02]  /*86780*/  IMAD.MOV.U32 R39, RZ, RZ, R55 ;  /* 0x000000ffff277224 */ /* 0x000fe400078e0037 */
[-C--:B------:R-:W-:Y:S08]  /*86790*/  HMMA.1688.F32.TF32 R52, R172, R24.reuse, R200 ;  /* 0x00000018ac34723c */ /* 0x080ff000000810c8 */
[----:B---3--:R-:W-:Y:S01]  /*867a0*/  HMMA.1688.F32.TF32 R56, R148, R24, R156 ;  /* 0x000000189438723c */ /* 0x008fe2000008109c */
[----:B------:R-:W-:Y:S04]  /*867b0*/  STL [R1+0x2ec4], R36 ;  /* 0x002ec42401007387 */ /* 0x000fe80000100800 */
[----:B------:R-:W-:Y:S04]  /*867c0*/  STL [R1+0x2ec0], R37 ;  /* 0x002ec02501007387 */ /* 0x000fe80000100800 */
[----:B------:R-:W-:Y:S04]  /*867d0*/  STL [R1+0x2ebc], R40 ;  /* 0x002ebc2801007387 */ /* 0x000fe80000100800 */
[----:B------:R-:W-:Y:S03]  /*867e0*/  STL [R1+0x2eb8], R41 ;  /* 0x002eb82901007387 */ /* 0x000fe60000100800 */
[----:B------:R-:W-:-:S02]  /*867f0*/  IMAD.MOV.U32 R20, RZ, RZ, R52 ;  /* 0x000000ffff147224 */ /* 0x000fc400078e0034 */
[----:B------:R-:W-:Y:S02]  /*86800*/  IMAD.MOV.U32 R21, RZ, RZ, R53 ;  /* 0x000000ffff157224 */ /* 0x000fe400078e0035 */
[----:B------:R-:W-:Y:S02]  /*86810*/  IMAD.MOV.U32 R13, RZ, RZ, R54 ;  /* 0x000000ffff0d7224 */ /* 0x000fe400078e0036 */
[----:B------:R-:W-:Y:S01]  /*86820*/  IMAD.MOV.U32 R12, RZ, RZ, R55 ;  /* 0x000000ffff0c7224 */ /* 0x000fe200078e0037 */
[----:B------:R-:W-:Y:S04]  /*86830*/  STL.64 [R1+0x50], R56 ;  /* 0x0000503801007387 */ /* 0x000fe80000100a00 */
[----:B------:R-:W-:Y:S04]  /*86840*/  STL.64 [R1+0x58], R58 ;  /* 0x0000583a01007387 */ /* 0x000fe80000100a00 */
[----:B------:R-:W-:Y:S04]  /*86850*/  STL.64 [R1+0x3008], R22 ;  /* 0x0030081601007387 */ /* 0x000fe80000100a00 */
[----:B------:R-:W-:Y:S04]  /*86860*/  STL.64 [R1+0x3000], R20 ;  /* 0x0030001401007387 */ /* 0x000fe80000100a00 */
[----:B------:R-:W-:Y:S04]  /*86870*/  STL.64 [R1+0x2ff8], R14 ;  /* 0x002ff80e01007387 */ /* 0x000fe80000100a00 */
[----:B------:R1:W-:Y:S02]  /*86880*/  STL.64 [R1+0x2ff0], R12 ;  /* 0x002ff00c01007387 */ /* 0x0003e40000100a00 */
[-C--:B-1----:R-:W-:Y:S08]  /*86890*/  HMMA.1688.F32.TF32 R12, R196, R24.reuse, R228 ;  /* 0x00000018c40c723c */ /* 0x082ff000000810e4 */
[-C--:B------:R-:W-:Y:S08]  /*868a0*/  HMMA.1688.F32.TF32 R52, R220, R24.reuse, R216 ;  /* 0x00000018dc34723c */ /* 0x080ff000000810d8 */
[-C--:B------:R-:W-:Y:S07]  /*868b0*/  HMMA.1688.F32.TF32 R20, R244, R24.reuse, R60 ;  /* 0x00000018f414723c */ /* 0x080fee000008103c */
[----:B------:R-:W-:Y:S04]  /*868c0*/  STL.64 [R1+0x30], R12 ;  /* 0x0000300c01007387 */ /* 0x000fe80000100a00 */
[----:B------:R1:W-:Y:S02]  /*868d0*/  STL.64 [R1+0x38], R14 ;  /* 0x0000380e01007387 */ /* 0x0003e40000100a00 */
[-C--:B-1----:R-:W-:Y:S02]  /*868e0*/  HMMA.1688.F32.TF32 R12, R76, R24.reuse, R68 ;  /* 0x000000184c0c723c */ /* 0x082fe40000081044 */
[----:B------:R-:W-:Y:S04]  /*868f0*/  STL.64 [R1+0xf0], R52 ;  /* 0x0000f03401007387 */ /* 0x000fe80000100a00 */
[----:B------:R-:W-:Y:S04]  /*86900*/  STL.64 [R1+0xf8], R54 ;  /* 0x0000f83601007387 */ /* 0x000fe80000100a00 */
        /* <DEDUP_REMOVED lines=8> */
[----:B------:R-:W3:Y:S04]  /*86990*/  LDL.LU R251, [R1+0x30b8] ;  /* 0x0030b80001fb7983 */ /* 0x000ee80000300800 */
[----:B------:R-:W2:Y:S04]  /*869a0*/  LDL.LU R250, [R1+0x30b4] ;  /* 0x0030b40001fa7983 */ /* 0x000ea80000300800 */
        /* <DEDUP_REMOVED lines=17> */
[----:B------:R-:W4:Y:S01]  /*86ac0*/  LDL.LU R243, [R1+0x5ec] ;  /* 0x0005ec0001f37983 */ /* 0x000f220000300800 */
[----:B------:R-:W-:Y:S02]  /*86ad0*/  IMAD.MOV.U32 R33, RZ, RZ, R12 ;  /* 0x000000ffff217224 */ /* 0x000fe400078e000c */
[----:B---3--:R-:W-:Y:S02]  /*86ae0*/  IMAD.MOV.U32 R195, RZ, RZ, R251 ;  /* 0x000000ffffc37224 */ /* 0x008fe400078e00fb */
[----:B--2---:R-:W-:Y:S02]  /*86af0*/  IMAD.MOV.U32 R194, RZ, RZ, R250 ;  /* 0x000000ffffc27224 */ /* 0x004fe400078e00fa */
[----:B----4-:R-:W-:Y:S02]  /*86b00*/  IMAD.MOV.U32 R193, RZ, RZ, R249 ;  /* 0x000000ffffc17224 */ /* 0x010fe400078e00f9 */
[----:B------:R-:W-:Y:S02]  /*86b10*/  IMAD.MOV.U32 R192, RZ, RZ, R248 ;  /* 0x000000ffffc07224 */ /* 0x000fe400078e00f8 */
[----:B------:R-:W2:Y:S04]  /*86b20*/  LDL.LU R248, [R1+0x30a8] ;  /* 0x0030a80001f87983 */ /* 0x000ea80000300800 */
[----:B------:R-:W2:Y:S04]  /*86b30*/  LDL.LU R249, [R1+0x30a4] ;  /* 0x0030a40001f97983 */ /* 0x000ea80000300800 */
[----:B------:R-:W2:Y:S04]  /*86b40*/  LDL.LU R250, [R1+0x30a0] ;  /* 0x0030a00001fa7983 */ /* 0x000ea80000300800 */
[----:B------:R-:W2:Y:S04]  /*86b50*/  LDL.LU R251, [R1+0x309c] ;  /* 0x00309c0001fb7983 */ /* 0x000ea80000300800 */
[----:B------:R1:W-:Y:S04]  /*86b60*/  STL.64 [R1+0x2fe8], R26 ;  /* 0x002fe81a01007387 */ /* 0x0003e80000100a00 */
        /* <DEDUP_REMOVED lines=16> */
[----:B------:R-:W4:Y:S01]  /*86c70*/  LDL.LU R203, [R1+0x71c] ;  /* 0x00071c0001cb7983 */ /* 0x000f220000300800 */
[-C--:B------:R-:W-:Y:S08]  /*86c80*/  HMMA.1688.F32.TF32 R44, R148, R8.reuse, R168 ;  /* 0x00000008942c723c */ /* 0x080ff000000810a8 */
[----:B------:R-:W-:Y:S01]  /*86c90*/  HMMA.1688.F32.TF32 R52, R172, R8, R176 ;  /* 0x00000008ac34723c */ /* 0x000fe200000810b0 */
[----:B------:R-:W-:-:S02]  /*86ca0*/  IMAD.MOV.U32 R15, RZ, RZ, R20 ;  /* 0x000000ffff0f7224 */ /* 0x000fc400078e0014 */
[----:B------:R-:W-:Y:S02]  /*86cb0*/  IMAD.MOV.U32 R14, RZ, RZ, R21 ;  /* 0x000000ffff0e7224 */ /* 0x000fe400078e0015 */
[----:B------:R-:W-:-:S03]  /*86cc0*/  IMAD.MOV.U32 R13, RZ, RZ, R22 ;  /* 0x000000ffff0d7224 */ /* 0x000fc600078e0016 */
[----:B------:R-:W-:Y:S01]  /*86cd0*/  HMMA.1688.F32.TF32 R60, R196, R8, R240 ;  /* 0x00000008c43c723c */ /* 0x000fe200000810f0 */
[----:B------:R-:W-:-:S06]  /*86ce0*/  IMAD.MOV.U32 R12, RZ, RZ, R23 ;  /* 0x000000ffff0c7224 */ /* 0x000fcc00078e0017 */
[----:B------:R-:W-:Y:S01]  /*86cf0*/  STL.64 [R1+0x2fc0], R46 ;  /* 0x002fc02e01007387 */ /* 0x000fe20000100a00 */
[-C--:B------:R-:W-:Y:S03]  /*86d00*/  HMMA.1688.F32.TF32 R20, R80, R8.reuse, R48 ;  /* 0x000000085014723c */ /* 0x080fe60000081030 */
[----:B------:R1:W-:Y:S05]  /*86d10*/  STL.64 [R1+0x2fb8], R44 ;  /* 0x002fb82c01007387 */ /* 0x0003ea0000100a00 */
[-C--:B-1----:R-:W-:Y:S01]  /*86d20*/  HMMA.1688.F32.TF32 R24, R76, R8.reuse, R188 ;  /* 0x000000084c18723c */ /* 0x082fe200000810bc */
[----:B------:R-:W-:Y:S07]  /*86d30*/  STL.64 [R1+0x2fd0], R54 ;  /* 0x002fd03601007387 */ /* 0x000fee0000100a00 */
[----:B------:R-:W-:Y:S01]  /*86d40*/  HMMA.1688.F32.TF32 R44, R244, R8, R192 ;  /* 0x00000008f42c723c */ /* 0x000fe200000810c0 */
[----:B------:R3:W-:Y:S04]  /*86d50*/  STL.64 [R1+0x2fc8], R52 ;  /* 0x002fc83401007387 */ /* 0x0007e80000100a00 */
[----:B------:R-:W-:Y:S04]  /*86d60*/  STL.64 [R1+0x2fe0], R62 ;  /* 0x002fe03e01007387 */ /* 0x000fe80000100a00 */
[----:B------:R-:W-:Y:S01]  /*86d70*/  STL.64 [R1+0x2fd8], R60 ;  /* 0x002fd83c01007387 */ /* 0x000fe20000100a00 */
[----:B------:R-:W-:-:S02]  /*86d80*/  IMAD.MOV.U32 R32, RZ, RZ, R23 ;  /* 0x000000ffff207224 */ /* 0x000fc400078e0017 */
[----:B------:R-:W-:Y:S02]  /*86d90*/  IMAD.MOV.U32 R28, RZ, RZ, R22 ;  /* 0x000000ffff1c7224 */ /* 0x000fe400078e0016 */
[----:B------:R-:W-:Y:S02]  /*86da0*/  IMAD.MOV.U32 R41, RZ, RZ, R21 ;  /* 0x000000ffff297224 */ /* 0x000fe400078e0015 */
[----:B------:R-:W-:Y:S01]  /*86db0*/  IMAD.MOV.U32 R40, RZ, RZ, R20 ;  /* 0x000000ffff287224 */ /* 0x000fe200078e0014 */
[----:B--2---:R-:W-:Y:S01]  /*86dc0*/  HMMA.1688.F32.TF32 R68, R220, R8, R248 ;  /* 0x00000008dc44723c */ /* 0x004fe200000810f8 */
[----:B------:R-:W-:Y:S04]  /*86dd0*/  LDS R249, [R2+0xcd000] ;  /* 0x0cd0000002f97984 */ /* 0x000fe80000000800 */
[----:B------:R-:W-:Y:S11]  /*86de0*/  LDS R251, [R2+0xcd800] ;  /* 0x0cd8000002fb7984 */ /* 0x000ff60000000800 */
[----:B------:R-:W-:Y:S07]  /*86df0*/  @!UPT UIADD3 URZ, URZ, URZ, URZ ;  /* 0x0000003f3f3ff290 */ /* 0x000fee000fffe03f */
[----:B------:R-:W-:Y:S01]  /*86e00*/  STL.64 [R1+0x3018], R70 ;  /* 0x0030184601007387 */ /* 0x000fe20000100a00 */
[-C--:B---3--:R-:W-:Y:S03]  /*86e10*/  HMMA.1688.F32.TF32 R52, R124, R4.reuse, R184 ;  /* 0x000000047c34723c */ /* 0x088fe600000810b8 */
[----:B------:R-:W-:Y:S05]  /*86e20*/  STL.64 [R1+0x3010], R68 ;  /* 0x0030104401007387 */ /* 0x000fea0000100a00 */
[-C--:B----4-:R-:W-:Y:S01]  /*86e30*/  HMMA.1688.F32.TF32 R48, R148, R4.reuse, R156 ;  /* 0x000000049430723c */ /* 0x090fe2000008109c */
[----:B------:R-:W-:Y:S04]  /*86e40*/  STL.64 [R1+0x230], R44 ;  /* 0x0002302c01007387 */ /* 0x000fe80000100a00 */
[----:B------:R-:W-:Y:S04]  /*86e50*/  STL.64 [R1+0x238], R46 ;  /* 0x0002382e01007387 */ /* 0x000fe80000100a00 */
[----:B------:R-:W-:Y:S04]  /*86e60*/  STL.64 [R1+0x340], R24 ;  /* 0x0003401801007387 */ /* 0x000fe80000100a00 */
[----:B------:R-:W-:Y:S04]  /*86e70*/  STL.64 [R1+0x348], R26 ;  /* 0x0003481a01007387 */ /* 0x000fe80000100a00 */
[----:B------:R1:W-:Y:S04]  /*86e80*/  STL.64 [R1+0x3020], R10 ;  /* 0x0030200a01007387 */ /* 0x0003e80000100a00 */
        /* <DEDUP_REMOVED lines=74> */
[----:B------:R1:W1:Y:S11]  /*87330*/  LDSM.16.M88.4 R84, [R0+0x3c180] ;  /* 0x03c180000054783b */ /* 0x0002760000000200 */
[----:B------:R-:W-:Y:S10]  /*87340*/  @!UPT UIADD3 URZ, URZ, URZ, URZ ;  /* 0x0000003f3f3ff290 */ /* 0x000ff4000fffe03f */
[----:B------:R-:W-:Y:S02]  /*87350*/  IMAD.MOV.U32 R37, RZ, RZ, R11 ;  /* 0x000000ffff257224 */ /* 0x000fe400078e000b */
[----:B------:R-:W-:Y:S02]  /*87360*/  IMAD.MOV.U32 R36, RZ, RZ, R10 ;  /* 0x000000ffff247224 */ /* 0x000fe400078e000a */
[----:B------:R-:W-:Y:S02]  /*87370*/  IMAD.MOV.U32 R33, RZ, RZ, R9 ;  /* 0x000000ffff217224 */ /* 0x000fe400078e0009 */
[----:B------:R-:W-:Y:S01]  /*87380*/  IMAD.MOV.U32 R29, RZ, RZ, R8 ;  /* 0x000000ffff1d7224 */ /* 0x000fe200078e0008 */
[C---:B--2---:R-:W-:Y:S08]  /*87390*/  HMMA.1688.F32.TF32 R144, R148.reuse, R88, R156 ;  /* 0x000000589490723c */ /* 0x044ff0000008109c */
[C---:B---3--:R-:W-:Y:S08]  /*873a0*/  HMMA.1688.F32.TF32 R140, R148.reuse, R92, R184 ;  /* 0x0000005c948c723c */ /* 0x048ff000000810b8 */
[----:B----4-:R-:W-:Y:S08]  /*873b0*/  HMMA.1688.F32.TF32 R136, R148, R96, R188 ;  /* 0x000000609488723c */ /* 0x010ff000000810bc */
[-C--:B------:R-:W-:Y:S08]  /*873c0*/  HMMA.1688.F32.TF32 R20, R76, R4.reuse, R112 ;  /* 0x000000044c14723c */ /* 0x080ff00000081070 */
[----:B------:R-:W-:Y:S11]  /*873d0*/  HMMA.1688.F32.TF32 R24, R244, R4, R132 ;  /* 0x00000004f418723c */ /* 0x000ff60000081084 */
[----:B------:R-:W-:Y:S11]  /*873e0*/  @!UPT UIADD3 URZ, URZ, URZ, URZ ;  /* 0x0000003f3f3ff290 */ /* 0x000ff6000fffe03f */
[----:B------:R-:W-:Y:S01]  /*873f0*/  @!UPT UIADD3 URZ, URZ, URZ, URZ ;  /* 0x0000003f3f3ff290 */ /* 0x000fe2000fffe03f */
[----:B------:R-:W-:Y:S04]  /*87400*/  STL.64 [R1+0x190], R24 ;  /* 0x0001901801007387 */ /* 0x000fe80000100a00 */
[----:B------:R-:W-:Y:S04]  /*87410*/  STL.64 [R1+0x198], R26 ;  /* 0x0001981a01007387 */ /* 0x000fe80000100a00 */
[----:B------:R2:W-:Y:S04]  /*87420*/  STL.64 [R1+0x2c0], R20 ;  /* 0x0002c01401007387 */ /* 0x0005e80000100a00 */
[----:B------:R3:W-:Y:S04]  /*87430*/  STL.64 [R1+0x2c8], R22 ;  /* 0x0002c81601007387 */ /* 0x0007e80000100a00 */
[----:B------:R-:W-:Y:S04]  /*87440*/  STL [R1+0x2ef4], R37 ;  /* 0x002ef42501007387 */ /* 0x000fe80000100800 */
[----:B------:R-:W-:Y:S04]  /*87450*/  STL [R1+0x2ef0], R36 ;  /* 0x002ef02401007387 */ /* 0x000fe80000100800 */
[----:B------:R-:W-:Y:S04]  /*87460*/  STL [R1+0x2eec], R33 ;  /* 0x002eec2101007387 */ /* 0x000fe80000100800 */
[----:B------:R-:W-:Y:S04]  /*87470*/  STL [R1+0x2ee8], R29 ;  /* 0x002ee81d01007387 */ /* 0x000fe80000100800 */
[----:B-1----:R-:W4:Y:S04]  /*87480*/  LDL.LU R0, [R1+0x3098] ;  /* 0x0030980001007983 */ /* 0x002f280000300800 */
[----:B------:R-:W2:Y:S04]  /*87490*/  LDL.LU R224, [R1+0x700] ;  /* 0x0007000001e07983 */ /* 0x000ea80000300800 */
[----:B------:R-:W2:Y:S04]  /*874a0*/  LDL.LU R225, [R1+0x704] ;  /* 0x0007040001e17983 */ /* 0x000ea80000300800 */
[----:B------:R-:W3:Y:S04]  /*874b0*/  LDL.LU R226, [R1+0x708] ;  /* 0x0007080001e27983 */ /* 0x000ee80000300800 */
[----:B------:R-:W3:Y:S04]  /*874c0*/  LDL.LU R227, [R1+0x70c] ;  /* 0x00070c0001e37983 */ /* 0x000ee80000300800 */
[----:B------:R-:W4:Y:S04]  /*874d0*/  LDL.LU R228, [R1+0x720] ;  /* 0x0007200001e47983 */ /* 0x000f280000300800 */
[----:B------:R-:W4:Y:S04]  /*874e0*/  LDL.LU R229, [R1+0x724] ;  /* 0x0007240001e57983 */ /* 0x000f280000300800 */
[----:B------:R-:W4:Y:S04]  /*874f0*/  LDL.LU R230, [R1+0x728] ;  /* 0x0007280001e67983 */ /* 0x000f280000300800 */
[----:B------:R-:W4:Y:S01]  /*87500*/  LDL.LU R231, [R1+0x72c] ;  /* 0x00072c0001e77983 */ /* 0x000f220000300800 */
[----:B------:R-:W-:Y:S03]  /*87510*/  HMMA.1688.F32.TF32 R112, R124, R96, R204 ;  /* 0x000000607c70723c */ /* 0x000fe600000810cc */
[----:B------:R-:W4:Y:S04]  /*87520*/  LDL.LU R212, [R1+0x730] ;  /* 0x0007300001d47983 */ /* 0x000f280000300800 */
[----:B------:R-:W4:Y:S04]  /*87530*/  LDL.LU R213, [R1+0x734] ;  /* 0x0007340001d57983 */ /* 0x000f280000300800 */
[----:B------:R-:W4:Y:S01]  /*87540*/  LDL.LU R214, [R1+0x738] ;  /* 0x0007380001d67983 */ /* 0x000f220000300800 */
[C---:B------:R-:W-:Y:S03]  /*87550*/  HMMA.1688.F32.TF32 R128, R148.reuse, R104, R240 ;  /* 0x000000689480723c */ /* 0x040fe600000810f0 */
        /* <DEDUP_REMOVED lines=80> */
[----:B------:R-:W3:Y:S01]  /*87a60*/  LDL.LU R235, [R1+0x69c] ;  /* 0x00069c0001eb7983 */ /* 0x000ee20000300800 */
[C---:B------:R-:W-:Y:S03]  /*87a70*/  HMMA.1688.F32.TF32 R72, R220.reuse, R4, R72 ;  /* 0x00000004dc48723c */ /* 0x040fe60000081048 */
[----:B----4-:R-:W-:Y:S04]  /*87a80*/  LDS R248, [R0+0xcd000] ;  /* 0x0cd0000000f87984 */ /* 0x010fe80000000800 */
[----:B------:R-:W1:Y:S01]  /*87a90*/  LDS R250, [R0+0xcd800] ;  /* 0x0cd8000000fa7984 */ /* 0x000e620000000800 */
[C---:B------:R-:W-:Y:S08]  /*87aa0*/  HMMA.1688.F32.TF32 R212, R220.reuse, R92, R212 ;  /* 0x0000005cdcd4723c */ /* 0x040ff000000810d4 */
[C---:B------:R-:W-:Y:S08]  /*87ab0*/  HMMA.1688.F32.TF32 R204, R220.reuse, R100, R204 ;  /* 0x00000064dccc723c */ /* 0x040ff000000810cc */
[----:B------:R-:W-:Y:S08]  /*87ac0*/  HMMA.1688.F32.TF32 R200, R220, R104, R200 ;  /* 0x00000068dcc8723c */ /* 0x000ff000000810c8 */
[C---:B------:R-:W-:Y:S08]  /*87ad0*/  HMMA.1688.F32.TF32 R168, R172.reuse, R88, R168 ;  /* 0x00000058aca8723c */ /* 0x040ff000000810a8 */
[C---:B------:R-:W-:Y:S08]  /*87ae0*/  HMMA.1688.F32.TF32 R164, R172.reuse, R92, R164 ;  /* 0x0000005caca4723c */ /* 0x040ff000000810a4 */
[C---:B------:R-:W-:Y:S08]  /*87af0*/  HMMA.1688.F32.TF32 R156, R172.reuse, R100, R156 ;  /* 0x00000064ac9c723c */ /* 0x040ff0000008109c */
[C---:B------:R-:W-:Y:S08]  /*87b00*/  HMMA.1688.F32.TF32 R152, R172.reuse, R104, R152 ;  /* 0x00000068ac98723c */ /* 0x040ff00000081098 */
[C---:B------:R-:W-:Y:S08]  /*87b10*/  HMMA.1688.F32.TF32 R160, R172.reuse, R96, R160 ;  /* 0x00000060aca0723c */ /* 0x040ff000000810a0 */
[----:B------:R-:W-:Y:S01]  /*87b20*/  HMMA.1688.F32.TF32 R172, R172, R84, R236 ;  /* 0x00000054acac723c */ /* 0x000fe200000810ec */
        /* <DEDUP_REMOVED lines=9> */
[----:B------:R-:W-:Y:S08]  /*87bc0*/  HMMA.1688.F32.TF32 R196, R196, R84, R216 ;  /* 0x00000054c4c4723c */ /* 0x000ff000000810d8 */
[C---:B------:R-:W-:Y:S08]  /*87bd0*/  HMMA.1688.F32.TF32 R216, R220.reuse, R88, R228 ;  /* 0x00000058dcd8723c */ /* 0x040ff000000810e4 */
[C---:B------:R-:W-:Y:S08]  /*87be0*/  HMMA.1688.F32.TF32 R208, R220.reuse, R96, R208 ;  /* 0x00000060dcd0723c */ /* 0x040ff000000810d0 */
[----:B------:R-:W-:Y:S08]  /*87bf0*/  HMMA.1688.F32.TF32 R220, R220, R84, R224 ;  /* 0x00000054dcdc723c */ /* 0x000ff000000810e0 */
[C---:B------:R-:W-:Y:S01]  /*87c00*/  HMMA.1688.F32.TF32 R224, R244.reuse, R104, R240 ;  /* 0x00000068f4e0723c */ /* 0x040fe200000810f0 */
[----:B------:R-:W4:Y:S04]  /*87c10*/  LDL.LU R240, [R1+0x670] ;  /* 0x0006700001f07983 */ /* 0x000f280000300800 */
[----:B------:R-:W4:Y:S04]  /*87c20*/  LDL.LU R241, [R1+0x674] ;  /* 0x0006740001f17983 */ /* 0x000f280000300800 */
[----:B------:R-:W4:Y:S04]  /*87c30*/  LDL.LU R242, [R1+0x678] ;  /* 0x0006780001f27983 */ /* 0x000f280000300800 */
[----:B------:R-:W4:Y:S01]  /*87c40*/  LDL.LU R243, [R1+0x67c] ;  /* 0x00067c0001f37983 */ /* 0x000f220000300800 */
[C---:B--2---:R-:W-:Y:S08]  /*87c50*/  HMMA.1688.F32.TF32 R228, R244.reuse, R100, R20 ;  /* 0x00000064f4e4723c */ /* 0x044ff00000081014 */
[C---:B---3--:R-:W-:Y:S01]  /*87c60*/  HMMA.1688.F32.TF32 R232, R244.reuse, R96, R232 ;  /* 0x00000060f4e8723c */ /* 0x048fe200000810e8 */
[----:B------:R-:W-:Y:S04]  /*87c70*/  STL [R1+0x2f70], R224 ;  /* 0x002f70e001007387 */ /* 0x000fe80000100800 */
[----:B------:R-:W-:Y:S04]  /*87c80*/  STL [R1+0x2f6c], R225 ;  /* 0x002f6ce101007387 */ /* 0x000fe80000100800 */
[----:B------:R-:W-:Y:S04]  /*87c90*/  STL [R1+0x2f68], R226 ;  /* 0x002f68e201007387 */ /* 0x000fe80000100800 */
[----:B------:R-:W-:Y:S04]  /*87ca0*/  STL [R1+0x2f64], R227 ;  /* 0x002f64e301007387 */ /* 0x000fe80000100800 */
[----:B------:R-:W-:Y:S04]  /*87cb0*/  STL [R1+0x2f80], R228 ;  /* 0x002f80e401007387 */ /* 0x000fe80000100800 */
[----:B------:R2:W-:Y:S04]  /*87cc0*/  STL [R1+0x2f7c], R229 ;  /* 0x002f7ce501007387 */ /* 0x0005e80000100800 */
[----:B------:R3:W-:Y:S04]  /*87cd0*/  STL [R1+0x2f78], R230 ;  /* 0x002f78e601007387 */ /* 0x0007e80000100800 */
[----:B------:R1:W-:Y:S04]  /*87ce0*/  STL [R1+0x2f74], R231 ;  /* 0x002f74e701007387 */ /* 0x0003e80000100800 */
[----:B------:R-:W2:Y:S04]  /*87cf0*/  LDL.LU R60, [R1+0x660] ;  /* 0x00066000013c7983 */ /* 0x000ea80000300800 */
[----:B------:R-:W2:Y:S04]  /*87d00*/  LDL.LU R61, [R1+0x664] ;  /* 0x00066400013d7983 */ /* 0x000ea80000300800 */
[----:B------:R-:W2:Y:S04]  /*87d10*/  LDL.LU R62, [R1+0x668] ;  /* 0x00066800013e7983 */ /* 0x000ea80000300800 */
[----:B------:R-:W2:Y:S04]  /*87d20*/  LDL.LU R63, [R1+0x66c] ;  /* 0x00066c00013f7983 */ /* 0x000ea80000300800 */
[----:B------:R1:W-:Y:S04]  /*87d30*/  STL [R1+0x2f8c], R232 ;  /* 0x002f8ce801007387 */ /* 0x0003e80000100800 */
[----:B------:R1:W-:Y:S04]  /*87d40*/  STL [R1+0x2f88], R233 ;  /* 0x002f88e901007387 */ /* 0x0003e80000100800 */
[----:B------:R1:W-:Y:S04]  /*87d50*/  STL [R1+0x2f84], R234 ;  /* 0x002f84ea01007387 */ /* 0x0003e80000100800 */
        /* <DEDUP_REMOVED lines=9> */
[C---:B----4-:R-:W-:Y:S11]  /*87df0*/  HMMA.1688.F32.TF32 R236, R244.reuse, R92, R236 ;  /* 0x0000005cf4ec723c */ /* 0x050ff600000810ec */
[----:B------:R-:W-:Y:S11]  /*87e00*/  @!UPT UIADD3 URZ, URZ, URZ, URZ ;  /* 0x0000003f3f3ff290 */ /* 0x000ff6000fffe03f */
[----:B------:R-:W-:Y:S01]  /*87e10*/  @!UPT UIADD3 URZ, URZ, URZ, URZ ;  /* 0x0000003f3f3ff290 */ /* 0x000fe2000fffe03f */
[----:B------:R4:W-:Y:S04]  /*87e20*/  STL [R1+0x2f9c], R236 ;  /* 0x002f9cec01007387 */ /* 0x0009e80000100800 */
[----:B------:R1:W-:Y:S04]  /*87e30*/  STL [R1+0x2f98], R237 ;  /* 0x002f98ed01007387 */ /* 0x0003e80000100800 */
[----:B------:R1:W-:Y:S04]  /*87e40*/  STL [R1+0x2f94], R238 ;  /* 0x002f94ee01007387 */ /* 0x0003e80000100800 */
        /* <DEDUP_REMOVED lines=9> */
[C---:B------:R-:W-:Y:S11]  /*87ee0*/  HMMA.1688.F32.TF32 R240, R244.reuse, R88, R240 ;  /* 0x00000058f4f0723c */ /* 0x040ff600000810f0 */
[----:B------:R-:W-:Y:S11]  /*87ef0*/  @!UPT UIADD3 URZ, URZ, URZ, URZ ;  /* 0x0000003f3f3ff290 */ /* 0x000ff6000fffe03f */
[----:B------:R-:W-:Y:S01]  /*87f00*/  @!UPT UIADD3 URZ, URZ, URZ, URZ ;  /* 0x0000003f3f3ff290 */ /* 0x000fe2000fffe03f */
        /* <DEDUP_REMOVED lines=8> */
[----:B------:R-:W2:Y:S01]  /*87f90*/  LDL.LU R63, [R1+0x1ec] ;  /* 0x0001ec00013f7983 */ /* 0x000ea20000300800 */
[C---:B---3--:R-:W-:Y:S03]  /*87fa0*/  HMMA.1688.F32.TF32 R48, R76.reuse, R104, R24 ;  /* 0x000000684c30723c */ /* 0x048fe60000081018 */
[----:B------:R-:W3:Y:S11]  /*87fb0*/  LDL.LU R24, [R1+0x400] ;  /* 0x0004000001187983 */ /* 0x000ef60000300800 */
[----:B------:R-:W-:Y:S09]  /*87fc0*/  @!UPT UIADD3 URZ, URZ, URZ, URZ ;  /* 0x0000003f3f3ff290 */ /* 0x000ff2000fffe03f */
[----:B------:R-:W-:Y:S04]  /*87fd0*/  STL.64 [R1+0x220], R48 ;  /* 0x0002203001007387 */ /* 0x000fe80000100a00 */
[----:B------:R-:W-:Y:S04]  /*87fe0*/  STL.64 [R1+0x228], R50 ;  /* 0x0002283201007387 */ /* 0x000fe80000100a00 */
[----:B------:R-:W3:Y:S04]  /*87ff0*/  LDL.LU R25, [R1+0x404] ;  /* 0x0004040001197983 */ /* 0x000ee80000300800 */
[----:B------:R-:W3:Y:S04]  /*88000*/  LDL.LU R26, [R1+0x408] ;  /* 0x00040800011a7983 */ /* 0x000ee80000300800 */
[----:B------:R-:W3:Y:S01]  /*88010*/  LDL.LU R27, [R1+0x40c] ;  /* 0x00040c00011b7983 */ /* 0x000ee20000300800 */
[C---:B------:R-:W-:Y:S11]  /*88020*/  HMMA.1688.F32.TF32 R20, R76.reuse, R100, R20 ;  /* 0x000000644c14723c */ /* 0x040ff60000081014 */
[----:B------:R-:W-:Y:S11]  /*88030*/  @!UPT UIADD3 URZ, URZ, URZ, URZ ;  /* 0x0000003f3f3ff290 */ /* 0x000ff6000fffe03f */
[----:B------:R-:W-:Y:S02]  /*88040*/  @!UPT UIADD3 URZ, URZ, URZ, URZ ;  /* 0x0000003f3f3ff290 */ /* 0x000fe4000fffe03f */
[----:B------:R-:W-:Y:S02]  /*88050*/  IMAD.MOV.U32 R229, RZ, RZ, R20 ;  /* 0x000000ffffe57224 */ /* 0x000fe400078e0014 */
[----:B------:R-:W-:Y:S01]  /*88060*/  IMAD.MOV.U32 R230, RZ, RZ, R21 ;  /* 0x000000ffffe67224 */ /* 0x000fe200078e0015 */
[----:B------:R-:W3:Y:S01]  /*88070*/  LDL.LU R20, [R1+0x3b0] ;  /* 0x0003b00001147983 */ /* 0x000ee20000300800 */
[----:B-1----:R-:W-:Y:S02]  /*88080*/  IMAD.MOV.U32 R231, RZ, RZ, R22 ;  /* 0x000000ffffe77224 */ /* 0x002fe400078e0016 */
[----:B------:R-:W-:Y:S01]  /*88090*/  IMAD.MOV.U32 R224, RZ, RZ, R23 ;  /* 0x000000ffffe07224 */ /* 0x000fe200078e0017 */
[----:B------:R-:W3:Y:S04]  /*880a0*/  LDL.LU R21, [R1+0x3b4] ;  /* 0x0003b40001157983 */ /* 0x000ee80000300800 */
[----:B------:R-:W3:Y:S04]  /*880b0*/  LDL.LU R22, [R1+0x3b8] ;  /* 0x0003b80001167983 */ /* 0x000ee80000300800 */
[----:B------:R-:W3:Y:S01]  /*880c0*/  LDL.LU R23, [R1+0x3bc] ;  /* 0x0003bc0001177983 */ /* 0x000ee20000300800 */
[C---:B----4-:R-:W-:Y:S11]  /*880d0*/  HMMA.1688.F32.TF32 R8, R76.reuse, R96, R8 ;  /* 0x000000604c08723c */ /* 0x050ff60000081008 */
[----:B------:R-:W-:Y:S11]  /*880e0*/  @!UPT UIADD3 URZ, URZ, URZ, URZ ;  /* 0x0000003f3f3ff290 */ /* 0x000ff6000fffe03f */
[----:B------:R-:W-:Y:S02]  /*880f0*/  @!UPT UIADD3 URZ, URZ, URZ, URZ ;  /* 0x0000003f3f3ff290 */ /* 0x000fe4000fffe03f */
[----:B------:R-:W-:Y:S02]  /*88100*/  IMAD.MOV.U32 R232, RZ, RZ, R8 ;  /* 0x000000ffffe87224 */ /* 0x000fe400078e0008 */
        /* <DEDUP_REMOVED lines=21> */
[----:B---3--:R-:W-:Y:S01]  /*88260*/  HMMA.1688.F32.TF32 R8, R76, R84, R24 ;  /* 0x000000544c08723c */ /* 0x008fe20000081018 */
[----:B------:R-:W3:Y:S04]  /*88270*/  LDL.LU R24, [R1+0x330] ;  /* 0x0003300001187983 */ /* 0x000ee80000300800 */
[----:B------:R-:W3:Y:S04]  /*88280*/  LDL.LU R25, [R1+0x334] ;  /* 0x0003340001197983 */ /* 0x000ee80000300800 */
[----:B------:R-:W3:Y:S04]  /*88290*/  LDL.LU R26, [R1+0x338] ;  /* 0x00033800011a7983 */ /* 0x000ee80000300800 */
[----:B------:R-:W3:Y:S11]  /*882a0*/  LDL.LU R27, [R1+0x33c] ;  /* 0x00033c00011b7983 */ /* 0x000ef60000300800 */
[----:B------:R-:W-:-:S02]  /*882b0*/  IMAD.MOV.U32 R225, RZ, RZ, R8 ;  /* 0x000000ffffe17224 */ /* 0x000fc400078e0008 */
[----:B------:R-:W-:Y:S02]  /*882c0*/  IMAD.MOV.U32 R226, RZ, RZ, R9 ;  /* 0x000000ffffe27224 */ /* 0x000fe400078e0009 */
[----:B------:R-:W-:Y:S02]  /*882d0*/  IMAD.MOV.U32 R227, RZ, RZ, R10 ;  /* 0x000000ffffe37224 */ /* 0x000fe400078e000a */
[----:B------:R-:W-:Y:S02]  /*882e0*/  IMAD.MOV.U32 R235, RZ, RZ, R11 ;  /* 0x000000ffffeb7224 */ /* 0x000fe400078e000b */
[----:B------:R-:W-:Y:S01]  /*882f0*/  HMMA.1688.F32.TF32 R8, R80, R104, R20 ;  /* 0x000000685008723c */ /* 0x000fe20000081014 */
[----:B------:R-:W3:Y:S04]  /*88300*/  LDL.LU R20, [R1+0x320] ;  /* 0x0003200001147983 */ /* 0x000ee80000300800 */
[----:B------:R-:W3:Y:S04]  /*88310*/  LDL.LU R21, [R1+0x324] ;  /* 0x0003240001157983 */ /* 0x000ee80000300800 */
[----:B------:R-:W3:Y:S04]  /*88320*/  LDL.LU R22, [R1+0x328] ;  /* 0x0003280001167983 */ /* 0x000ee80000300800 */
[----:B------:R-:W3:Y:S11]  /*88330*/  LDL.LU R23, [R1+0x32c] ;  /* 0x00032c0001177983 */ /* 0x000ef60000300800 */
[----:B------:R-:W-:-:S02]  /*88340*/  IMAD.MOV.U32 R41, RZ, RZ, R8 ;  /* 0x000000ffff297224 */ /* 0x000fc400078e0008 */
[----:B------:R-:W-:Y:S02]  /*88350*/  IMAD.MOV.U32 R40, RZ, RZ, R9 ;  /* 0x000000ffff287224 */ /* 0x000fe400078e0009 */
[----:B------:R-:W-:Y:S02]  /*88360*/  IMAD.MOV.U32 R16, RZ, RZ, R10 ;  /* 0x000000ffff107224 */ /* 0x000fe400078e000a */
[----:B------:R-:W-:-:S05]  /*88370*/  IMAD.MOV.U32 R17, RZ, RZ, R11 ;  /* 0x000000ffff117224 */ /* 0x000fca00078e000b */
[----:B------:R-:W-:Y:S04]  /*88380*/  STL [R1+0x2f04], R17 ;  /* 0x002f041101007387 */ /* 0x000fe80000100800 */
[----:B------:R-:W-:Y:S04]  /*88390*/  STL [R1+0x2f00], R16 ;  /* 0x002f001001007387 */ /* 0x000fe80000100800 */
[----:B------:R1:W-:Y:S04]  /*883a0*/  STL [R1+0x2efc], R40 ;  /* 0x002efc2801007387 */ /* 0x0003e80000100800 */
[----:B------:R1:W-:Y:S01]  /*883b0*/  STL [R1+0x2ef8], R41 ;  /* 0x002ef82901007387 */ /* 0x0003e20000100800 */
[----:B----4-:R-:W-:Y:S11]  /*883c0*/  HMMA.1688.F32.TF32 R8, R80, R100, R68 ;  /* 0x000000645008723c */ /* 0x010ff60000081044 */
[----:B------:R-:W-:Y:S11]  /*883d0*/  @!UPT UIADD3 URZ, URZ, URZ, URZ ;  /* 0x0000003f3f3ff290 */ /* 0x000ff6000fffe03f */
[----:B------:R-:W-:Y:S02]  /*883e0*/  @!UPT UIADD3 URZ, URZ, URZ, URZ ;  /* 0x0000003f3f3ff290 */ /* 0x000fe4000fffe03f */
[----:B------:R-:W-:Y:S02]  /*883f0*/  IMAD.MOV.U32 R33, RZ, RZ, R8 ;  /* 0x000000ffff217224 */ /* 0x000fe400078e0008 */
[----:B------:R-:W-:Y:S02]  /*88400*/  IMAD.MOV.U32 R29, RZ, RZ, R9 ;  /* 0x000000ffff1d7224 */ /* 0x000fe400078e0009 */
[----:B------:R-:W-:Y:S02]  /*88410*/  IMAD.MOV.U32 R32, RZ, RZ, R10 ;  /* 0x000000ffff207224 */ /* 0x000fe400078e000a */
[----:B------:R-:W-:-:S05]  /*88420*/  IMAD.MOV.U32 R28, RZ, RZ, R11 ;  /* 0x000000ffff1c7224 */ /* 0x000fca00078e000b */
[----:B------:R-:W-:Y:S04]  /*88430*/  STL [R1+0x2f14], R28 ;  /* 0x002f141c01007387 */ /* 0x000fe80000100800 */
[----:B------:R-:W-:Y:S01]  /*88440*/  STL [R1+0x2f10], R32 ;  /* 0x002f102001007387 */ /* 0x000fe20000100800 */
[C---:B--2---:R-:W-:Y:S11]  /*88450*/  HMMA.1688.F32.TF32 R8, R80.reuse, R96, R60 ;  /* 0x000000605008723c */ /* 0x044ff6000008103c */
[----:B------:R-:W-:Y:S11]  /*88460*/  @!UPT UIADD3 URZ, URZ, URZ, URZ ;  /* 0x0000003f3f3ff290 */ /* 0x000ff6000fffe03f */
[----:B------:R-:W-:Y:S02]  /*88470*/  @!UPT UIADD3 URZ, URZ, URZ, URZ ;  /* 0x0000003f3f3ff290 */ /* 0x000fe4000fffe03f */
[----:B-1----:R-:W-:Y:S02]  /*88480*/  IMAD.MOV.U32 R40, RZ, RZ, R8 ;  /* 0x000000ffff287224 */ /* 0x002fe400078e0008 */
[----:B------:R-:W-:Y:S02]  /*88490*/  IMAD.MOV.U32 R41, RZ, RZ, R9 ;  /* 0x000000ffff297224 */ /* 0x000fe400078e0009 */
[----:B------:R-:W-:Y:S02]  /*884a0*/  IMAD.MOV.U32 R37, RZ, RZ, R10 ;  /* 0x000000ffff257224 */ /* 0x000fe400078e000a */
[----:B------:R-:W-:Y:S01]  /*884b0*/  IMAD.MOV.U32 R36, RZ, RZ, R11 ;  /* 0x000000ffff247224 */ /* 0x000fe200078e000b */
[----:B------:R-:W-:Y:S01]  /*884c0*/  STL [R1+0x2f0c], R29 ;  /* 0x002f0c1d01007387 */ /* 0x000fe20000100800 */
[----:B---3--:R-:W-:Y:S03]  /*884d0*/  HMMA.1688.F32.TF32 R8, R80, R92, R24 ;  /* 0x0000005c5008723c */ /* 0x008fe60000081018 */
[----:B------:R1:W-:Y:S04]  /*884e0*/  STL [R1+0x2f08], R33 ;  /* 0x002f082101007387 */ /* 0x0003e80000100800 */
[----:B------:R-:W-:Y:S04]  /*884f0*/  STL [R1+0x2f24], R36 ;  /* 0x002f242401007387 */ /* 0x000fe80000100800 */
[----:B------:R-:W-:Y:S04]  /*88500*/  STL [R1+0x2f20], R37 ;  /* 0x002f202501007387 */ /* 0x000fe80000100800 */
[----:B------:R2:W-:Y:S04]  /*88510*/  STL [R1+0x2f1c], R41 ;  /* 0x002f1c2901007387 */ /* 0x0005e80000100800 */
[----:B------:R3:W-:Y:S05]  /*88520*/  STL [R1+0x2f18], R40 ;  /* 0x002f182801007387 */ /* 0x0007ea0000100800 */
[----:B------:R-:W-:-:S02]  /*88530*/  IMAD.MOV.U32 R16, RZ, RZ, R11 ;  /* 0x000000ffff107224 */ /* 0x000fc400078e000b */
[----:B------:R-:W-:Y:S02]  /*88540*/  IMAD.MOV.U32 R17, RZ, RZ, R10 ;  /* 0x000000ffff117224 */ /* 0x000fe400078e000a */
[----:B-1----:R-:W-:Y:S02]  /*88550*/  IMAD.MOV.U32 R33, RZ, RZ, R9 ;  /* 0x000000ffff217224 */ /* 0x002fe400078e0009 */
[----:B------:R-:W-:Y:S01]  /*88560*/  IMAD.MOV.U32 R29, RZ, RZ, R8 ;  /* 0x000000ffff1d7224 */ /* 0x000fe200078e0008 */
[----:B------:R-:W-:Y:S04]  /*88570*/  STL [R1+0x2f34], R16 ;  /* 0x002f341001007387 */ /* 0x000fe80000100800 */
[----:B------:R-:W-:Y:S04]  /*88580*/  STL [R1+0x2f30], R17 ;  /* 0x002f301101007387 */ /* 0x000fe80000100800 */
[----:B------:R-:W-:Y:S04]  /*88590*/  STL [R1+0x2f2c], R33 ;  /* 0x002f2c2101007387 */ /* 0x000fe80000100800 */
[----:B------:R1:W-:Y:S01]  /*885a0*/  STL [R1+0x2f28], R29 ;  /* 0x002f281d01007387 */ /* 0x0003e20000100800 */
        /* <DEDUP_REMOVED lines=24> */
[----:B------:R-:W-:Y:S11]  /*88730*/  HMMA.1688.F32.TF32 R8, R80, R88, R20 ;  /* 0x000000585008723c */ /* 0x000ff60000081014 */
[----:B------:R-:W-:Y:S11]  /*88740*/  @!UPT UIADD3 URZ, URZ, URZ, URZ ;  /* 0x0000003f3f3ff290 */ /* 0x000ff6000fffe03f */
[----:B------:R-:W-:Y:S02]  /*88750*/  @!UPT UIADD3 URZ, URZ, URZ, URZ ;  /* 0x0000003f3f3ff290 */ /* 0x000fe4000fffe03f */
[----:B--2---:R-:W-:Y:S02]  /*88760*/  IMAD.MOV.U32 R41, RZ, RZ, R8 ;  /* 0x000000ffff297224 */ /* 0x004fe400078e0008 */
[----:B---3--:R-:W-:Y:S02]  /*88770*/  IMAD.MOV.U32 R40, RZ, RZ, R9 ;  /* 0x000000ffff287224 */ /* 0x008fe400078e0009 */
[----:B------:R-:W-:Y:S02]  /*88780*/  IMAD.MOV.U32 R28, RZ, RZ, R10 ;  /* 0x000000ffff1c7224 */ /* 0x000fe400078e000a */
[----:B------:R-:W-:Y:S02]  /*88790*/  IMAD.MOV.U32 R32, RZ, RZ, R11 ;  /* 0x000000ffff207224 */ /* 0x000fe400078e000b */
[----:B----4-:R-:W-:Y:S02]  /*887a0*/  IMAD.MOV.U32 R23, RZ, RZ, R31 ;  /* 0x000000ffff177224 */ /* 0x010fe400078e001f */
[----:B------:R-:W-:-:S02]  /*887b0*/  IMAD.MOV.U32 R22, RZ, RZ, R30 ;  /* 0x000000ffff167224 */ /* 0x000fc400078e001e */
[----:B------:R-:W-:Y:S02]  /*887c0*/  IMAD.MOV.U32 R20, RZ, RZ, R18 ;  /* 0x000000ffff147224 */ /* 0x000fe400078e0012 */
[----:B------:R-:W2:Y:S01]  /*887d0*/  LDL.LU R18, [R1+0x3074] ;  /* 0x0030740001127983 */ /* 0x000ea20000300800 */
[----:B------:R-:W-:-:S03]  /*887e0*/  IMAD.MOV.U32 R21, RZ, RZ, R19 ;  /* 0x000000ffff157224 */ /* 0x000fc600078e0013 */
[----:B------:R-:W2:Y:S04]  /*887f0*/  LDL.LU R19, [R1+0x3070] ;  /* 0x0030700001137983 */ /* 0x000ea80000300800 */
        /* <DEDUP_REMOVED lines=20> */
[----:B------:R-:W4:Y:S01]  /*88940*/  LDL.LU R38, [R1+0x305c] ;  /* 0x00305c0001267983 */ /* 0x000f220000300800 */
[----:B------:R-:W-:Y:S03]  /*88950*/  HMMA.1688.F32.TF32 R76, R80, R84, R76 ;  /* 0x00000054504c723c */ /* 0x000fe6000008104c */
[----:B------:R-:W4:Y:S04]  /*88960*/  LDL.LU R252, [R1+0x3058] ;  /* 0x0030580001fc7983 */ /* 0x000f280000300800 */
        /* <DEDUP_REMOVED lines=9> */
[----:B------:R-:W4:Y:S01]  /*88a00*/  LDL.LU R43, [R1+0x304c] ;  /* 0x00304c00012b7983 */ /* 0x000f220000300800 */
[----:B------:R-:W-:-:S03]  /*88a10*/  IMAD.MOV.U32 R83, RZ, RZ, R39 ;  /* 0x000000ffff537224 */ /* 0x000fc600078e0027 */
[----:B------:R-:W4:Y:S01]  /*88a20*/  LDL.LU R39, [R1+0x3048] ;  /* 0x0030480001277983 */ /* 0x000f220000300800 */
[----:B------:R-:W-:Y:S02]  /*88a30*/  IMAD.MOV.U32 R37, RZ, RZ, R79 ;  /* 0x000000ffff257224 */ /* 0x000fe400078e004f */
[----:B------:R-:W-:Y:S02]  /*88a40*/  IMAD.MOV.U32 R36, RZ, RZ, R78 ;  /* 0x000000ffff247224 */ /* 0x000fe400078e004e */
[----:B-1----:R-:W-:Y:S02]  /*88a50*/  IMAD.MOV.U32 R29, RZ, RZ, R77 ;  /* 0x000000ffff1d7224 */ /* 0x002fe400078e004d */
[----:B------:R-:W-:Y:S01]  /*88a60*/  IMAD.MOV.U32 R33, RZ, RZ, R76 ;  /* 0x000000ffff217224 */ /* 0x000fe200078e004c */
[----:B------:R-:W-:Y:S04]  /*88a70*/  STL [R1+0x2f54], R37 ;  /* 0x002f542501007387 */ /* 0x000fe80000100800 */
[----:B------:R-:W-:Y:S04]  /*88a80*/  STL [R1+0x2f50], R36 ;  /* 0x002f502401007387 */ /* 0x000fe80000100800 */
[----:B------:R-:W-:Y:S04]  /*88a90*/  STL [R1+0x2f4c], R29 ;  /* 0x002f4c1d01007387 */ /* 0x000fe80000100800 */
[----:B------:R-:W-:Y:S01]  /*88aa0*/  STL [R1+0x2f48], R33 ;  /* 0x002f482101007387 */ /* 0x000fe20000100800 */
[C---:B--2---:R-:W-:Y:S08]  /*88ab0*/  HMMA.1688.F32.TF32 R20, R248.reuse, R18, R20 ;  /* 0x00000012f814723c */ /* 0x044ff00000081014 */
[C---:B---3--:R-:W-:Y:S08]  /*88ac0*/  HMMA.1688.F32.TF32 R68, R248.reuse, R30, R68 ;  /* 0x0000001ef844723c */ /* 0x048ff00000081044 */
[C---:B----4-:R-:W-:Y:S08]  /*88ad0*/  HMMA.1688.F32.TF32 R8, R248.reuse, R34, R8 ;  /* 0x00000022f808723c */ /* 0x050ff00000081008 */
[C---:B------:R-:W-:Y:S01]  /*88ae0*/  HMMA.1688.F32.TF32 R44, R248.reuse, R106, R44 ;  /* 0x0000006af82c723c */ /* 0x040fe2000008102c */
[----:B------:R-:W-:Y:S04]  /*88af0*/  LDS R77, [R252+0xcd000] ;  /* 0x0cd00000fc4d7984 */ /* 0x000fe80000000800 */
[----:B------:R-:W-:Y:S04]  /*88b00*/  LDS R79, [R252+0xcd800] ;  /* 0x0cd80000fc4f7984 */ /* 0x000fe80000000800 */
[----:B------:R-:W-:Y:S01]  /*88b10*/  LDS R76, [R3+0xcd000] ;  /* 0x0cd00000034c7984 */ /* 0x000fe20000000800 */
[C---:B------:R-:W-:Y:S03]  /*88b20*/  HMMA.1688.F32.TF32 R48, R248.reuse, R42, R48 ;  /* 0x0000002af830723c */ /* 0x040fe60000081030 */
[----:B------:R-:W1:Y:S05]  /*88b30*/  LDS R78, [R3+0xcd800] ;  /* 0x0cd80000034e7984 */ /* 0x000e6a0000000800 */
[C---:B------:R-:W-:Y:S11]  /*88b40*/  HMMA.1688.F32.TF32 R52, R248.reuse, R38, R52 ;  /* 0x00000026f834723c */ /* 0x040ff60000081034 */
[----:B------:R-:W-:Y:S05]  /*88b50*/  @!UPT UIADD3 URZ, URZ, URZ, URZ ;  /* 0x0000003f3f3ff290 */ /* 0x000fea000fffe03f */
[----:B------:R-:W-:Y:S02]  /*88b60*/  IMAD.MOV.U32 R41, RZ, RZ, R49 ;  /* 0x000000ffff297224 */ /* 0x000fe400078e0031 */
[----:B------:R-:W-:Y:S02]  /*88b70*/  IMAD.MOV.U32 R40, RZ, RZ, R48 ;  /* 0x000000ffff287224 */ /* 0x000fe400078e0030 */
[----:B------:R-:W-:Y:S02]  /*88b80*/  IMAD.MOV.U32 R16, RZ, RZ, R50 ;  /* 0x000000ffff107224 */ /* 0x000fe400078e0032 */
[----:B------:R-:W-:Y:S02]  /*88b90*/  IMAD.MOV.U32 R17, RZ, RZ, R51 ;  /* 0x000000ffff117224 */ /* 0x000fe400078e0033 */
[----:B------:R-:W2:Y:S04]  /*88ba0*/  LDL.LU.64 R50, [R1+0x3040] ;  /* 0x0030400001327983 */ /* 0x000ea80000300a00 */
[----:B------:R-:W2:Y:S04]  /*88bb0*/  LDL.LU.64 R48, [R1+0x3038] ;  /* 0x0030380001307983 */ /* 0x000ea80000300a00 */
        /* <DEDUP_REMOVED lines=9> */
[----:B------:R-:W-:Y:S04]  /*88c50*/  STL.64 [R1+0x4e0], R68 ;  /* 0x0004e04401007387 */ /* 0x000fe80000100a00 */
[----:B------:R1:W-:Y:S04]  /*88c60*/  STL.64 [R1+0x4e8], R70 ;  /* 0x0004e84601007387 */ /* 0x0003e80000100a00 */
[----:B-1----:R-:W2:Y:S04]  /*88c70*/  LDL.LU.64 R70, [R1+0x3018] ;  /* 0x0030180001467983 */ /* 0x002ea80000300a00 */
[----:B------:R-:W2:Y:S04]  /*88c80*/  LDL.LU.64 R68, [R1+0x3010] ;  /* 0x0030100001447983 */ /* 0x000ea80000300a00 */
[----:B------:R-:W-:Y:S04]  /*88c90*/  STL.64 [R1+0x610], R20 ;  /* 0x0006101401007387 */ /* 0x000fe80000100a00 */
[----:B------:R1:W-:Y:S04]  /*88ca0*/  STL.64 [R1+0x618], R22 ;  /* 0x0006181601007387 */ /* 0x0003e80000100a00 */
[----:B-1----:R-:W2:Y:S04]  /*88cb0*/  LDL.LU.64 R22, [R1+0x3008] ;  /* 0x0030080001167983 */ /* 0x002ea80000300a00 */
[----:B------:R-:W3:Y:S01]  /*88cc0*/  LDL.LU.64 R20, [R1+0x3000] ;  /* 0x0030000001147983 */ /* 0x000ee20000300a00 */
[C---:B--2---:R-:W-:Y:S11]  /*88cd0*/  HMMA.1688.F32.TF32 R12, R248.reuse, R22, R12 ;  /* 0x00000016f80c723c */ /* 0x044ff6000008100c */
[----:B------:R-:W-:Y:S11]  /*88ce0*/  @!UPT UIADD3 URZ, URZ, URZ, URZ ;  /* 0x0000003f3f3ff290 */ /* 0x000ff6000fffe03f */
[----:B------:R-:W-:Y:S01]  /*88cf0*/  @!UPT UIADD3 URZ, URZ, URZ, URZ ;  /* 0x0000003f3f3ff290 */ /* 0x000fe2000fffe03f */
        /* <DEDUP_REMOVED lines=9> */
[----:B-1----:R-:W2:Y:S01]  /*88d90*/  LDL.LU.64 R26, [R1+0x2fe8] ;  /* 0x002fe800011a7983 */ /* 0x002ea20000300a00 */
[C---:B---3--:R-:W-:Y:S08]  /*88da0*/  HMMA.1688.F32.TF32 R52, R248.reuse, R6, R52 ;  /* 0x00000006f834723c */ /* 0x048ff00000081034 */
[----:B----4-:R-:W-:Y:S01]  /*88db0*/  HMMA.1688.F32.TF32 R60, R248, R10, R60 ;  /* 0x0000000af83c723c */ /* 0x010fe2000008103c */
[----:B------:R-:W-:-:S02]  /*88dc0*/  IMAD.MOV.U32 R88, RZ, RZ, R44 ;  /* 0x000000ffff587224 */ /* 0x000fc400078e002c */
[----:B------:R-:W-:Y:S11]  /*88dd0*/  IMAD.MOV.U32 R89, RZ, RZ, R45 ;  /* 0x000000ffff597224 */ /* 0x000ff600078e002d */
[----:B------:R-:W-:Y:S02]  /*88de0*/  @!UPT UIADD3 URZ, URZ, URZ, URZ ;  /* 0x0000003f3f3ff290 */ /* 0x000fe4000fffe03f */
[----:B------:R-:W-:Y:S02]  /*88df0*/  IMAD.MOV.U32 R85, RZ, RZ, R53 ;  /* 0x000000ffff557224 */ /* 0x000fe400078e0035 */
[----:B------:R-:W-:Y:S01]  /*88e00*/  IMAD.MOV.U32 R84, RZ, RZ, R52 ;  /* 0x000000ffff547224 */ /* 0x000fe200078e0034 */
[C---:B--2---:R-:W-:Y:S11]  /*88e10*/  HMMA.1688.F32.TF32 R80, R248.reuse, R26, R80 ;  /* 0x0000001af850723c */ /* 0x044ff60000081050 */
[----:B------:R-:W-:Y:S11]  /*88e20*/  @!UPT UIADD3 URZ, URZ, URZ, URZ ;  /* 0x0000003f3f3ff290 */ /* 0x000ff6000fffe03f */
[----:B------:R-:W-:Y:S01]  /*88e30*/  @!UPT UIADD3 URZ, URZ, URZ, URZ ;  /* 0x0000003f3f3ff290 */ /* 0x000fe2000fffe03f */
[----:B------:R-:W-:Y:S04]  /*88e40*/  STL.64 [R1+0x780], R80 ;  /* 0x0007805001007387 */ /* 0x000fe80000100a00 */
[----:B------:R-:W-:Y:S04]  /*88e50*/  STL.64 [R1+0x788], R82 ;  /* 0x0007885201007387 */ /* 0x000fe80000100a00 */
[----:B------:R-:W-:Y:S04]  /*88e60*/  STL.64 [R1+0x7f0], R60 ;  /* 0x0007f03c01007387 */ /* 0x000fe80000100a00 */
[----:B------:R-:W-:Y:S04]  /*88e70*/  STL.64 [R1+0x7f8], R62 ;  /* 0x0007f83e01007387 */ /* 0x000fe80000100a00 */
[----:B------:R-:W-:Y:S04]  /*88e80*/  STL.64 [R1+0x808], R54 ;  /* 0x0008083601007387 */ /* 0x000fe80000100a00 */
[----:B------:R-:W-:Y:S04]  /*88e90*/  STL [R1+0x2db4], R85 ;  /* 0x002db45501007387 */ /* 0x000fe80000100800 */
[----:B------:R-:W-:Y:S04]  /*88ea0*/  STL [R1+0x2db0], R84 ;  /* 0x002db05401007387 */ /* 0x000fe80000100800 */
[----:B------:R1:W-:Y:S02]  /*88eb0*/  STL.64 [R1+0x8c8], R46 ;  /* 0x0008c82e01007387 */ /* 0x0003e40000100a00 */
[C---:B-1----:R-:W-:Y:S02]  /*88ec0*/  HMMA.1688.F32.TF32 R44, R248.reuse, R102, R108 ;  /* 0x00000066f82c723c */ /* 0x042fe4000008106c */
[----:B------:R-:W-:Y:S04]  /*88ed0*/  STL [R1+0x2d08], R89 ;  /* 0x002d085901007387 */ /* 0x000fe80000100800 */
[----:B------:R-:W-:Y:S11]  /*88ee0*/  STL [R1+0x2d04], R88 ;  /* 0x002d045801007387 */ /* 0x000ff60000100800 */
[----:B------:R-:W-:Y:S06]  /*88ef0*/  @!UPT UIADD3 URZ, URZ, URZ, URZ ;  /* 0x0000003f3f3ff290 */ /* 0x000fec000fffe03f */
[----:B------:R1:W-:Y:S01]  /*88f00*/  STL.64 [R1+0x8b8], R46 ;  /* 0x0008b82e01007387 */ /* 0x0003e20000100a00 */
[----:B------:R-:W-:Y:S02]  /*88f10*/  IMAD.MOV.U32 R92, RZ, RZ, R44 ;  /* 0x000000ffff5c7224 */ /* 0x000fe400078e002c */
[----:B------:R-:W-:Y:S02]  /*88f20*/  IMAD.MOV.U32 R93, RZ, RZ, R45 ;  /* 0x000000ffff5d7224 */ /* 0x000fe400078e002d */
[C---:B-1----:R-:W-:Y:S03]  /*88f30*/  HMMA.1688.F32.TF32 R44, R248.reuse, R98, R112 ;  /* 0x00000062f82c723c */ /* 0x042fe60000081070 */
[----:B------:R-:W-:Y:S04]  /*88f40*/  STL [R1+0x2d10], R93 ;  /* 0x002d105d01007387 */ /* 0x000fe80000100800 */
[----:B------:R-:W-:Y:S11]  /*88f50*/  STL [R1+0x2d0c], R92 ;  /* 0x002d0c5c01007387 */ /* 0x000ff60000100800 */
[----:B------:R-:W-:Y:S05]  /*88f60*/  @!UPT UIADD3 URZ, URZ, URZ, URZ ;  /* 0x0000003f3f3ff290 */ /* 0x000fea000fffe03f */
        /* <DEDUP_REMOVED lines=9> */
[----:B------:R-:W-:Y:S01]  /*89000*/  IMAD.MOV.U32 R101, RZ, RZ, R45 ;  /* 0x000000ffff657224 */ /* 0x000fe200078e002d */
[----:B------:R-:W2:Y:S04]  /*89010*/  LDL.LU R112, [R1+0x50] ;  /* 0x0000500001707983 */ /* 0x000ea80000300800 */
[----:B------:R-:W2:Y:S01]  /*89020*/  LDL.LU R113, [R1+0x54] ;  /* 0x0000540001717983 */ /* 0x000ea20000300800 */
[----:B-1----:R-:W-:Y:S03]  /*89030*/  HMMA.1688.F32.TF32 R44, R248, R90, R120 ;  /* 0x0000005af82c723c */ /* 0x002fe60000081078 */
[----:B------:R-:W2:Y:S04]  /*89040*/  LDL.LU R114, [R1+0x58] ;  /* 0x0000580001727983 */ /* 0x000ea80000300800 */
[----:B------:R-:W2:Y:S04]  /*89050*/  LDL.LU R115, [R1+0x5c] ;  /* 0x00005c0001737983 */ /* 0x000ea80000300800 */
[----:B------:R-:W3:Y:S04]  /*89060*/  LDL.LU R116, [R1+0x80] ;  /* 0x0000800001747983 */ /* 0x000ee80000300800 */
[----:B------:R-:W3:Y:S04]  /*89070*/  LDL.LU R117, [R1+0x84] ;  /* 0x0000840001757983 */ /* 0x000ee80000300800 */
[----:B------:R-:W3:Y:S04]  /*89080*/  LDL.LU R118, [R1+0x88] ;  /* 0x0000880001767983 */ /* 0x000ee80000300800 */
[----:B------:R-:W3:Y:S04]  /*89090*/  LDL.LU R119, [R1+0x8c] ;  /* 0x00008c0001777983 */ /* 0x000ee80000300800 */
[----:B------:R-:W-:Y:S04]  /*890a0*/  STL [R1+0x2d20], R101 ;  /* 0x002d206501007387 */ /* 0x000fe80000100800 */
[----:B------:R-:W-:Y:S04]  /*890b0*/  STL [R1+0x2d1c], R100 ;  /* 0x002d1c6401007387 */ /* 0x000fe80000100800 */
[----:B------:R-:W4:Y:S04]  /*890c0*/  LDL.LU R120, [R1+0xd0] ;  /* 0x0000d00001787983 */ /* 0x000f280000300800 */
[----:B------:R-:W4:Y:S04]  /*890d0*/  LDL.LU R121, [R1+0xd4] ;  /* 0x0000d40001797983 */ /* 0x000f280000300800 */
[----:B------:R-:W4:Y:S04]  /*890e0*/  LDL.LU R122, [R1+0xd8] ;  /* 0x0000d800017a7983 */ /* 0x000f280000300800 */
[----:B------:R-:W4:Y:S01]  /*890f0*/  LDL.LU R123, [R1+0xdc] ;  /* 0x0000dc00017b7983 */ /* 0x000f220000300800 */
        /* <DEDUP_REMOVED lines=16> */
[----:B------:R-:W-:Y:S03]  /*89200*/  HMMA.1688.F32.TF32 R80, R248, R86, R124 ;  /* 0x00000056f850723c */ /* 0x000fe6000008107c */
        /* <DEDUP_REMOVED lines=16> */
[----:B------:R-:W-:Y:S04]  /*89310*/  STL [R1+0x2d40], R92 ;  /* 0x002d405c01007387 */ /* 0x000fe80000100800 */
        /* <DEDUP_REMOVED lines=10> */
[----:B------:R-:W-:-:S02]  /*893c0*/  IMAD.MOV.U32 R109, RZ, RZ, R62 ;  /* 0x000000ffff6d7224 */ /* 0x000fc400078e003e */
[----:B------:R-:W-:Y:S02]  /*893d0*/  IMAD.MOV.U32 R108, RZ, RZ, R63 ;  /* 0x000000ffff6c7224 */ /* 0x000fe400078e003f */
[----:B------:R-:W-:Y:S01]  /*893e0*/  IMAD.MOV.U32 R111, RZ, RZ, R60 ;  /* 0x000000ffff6f7224 */ /* 0x000fe200078e003c */
[----:B------:R-:W2:Y:S01]  /*893f0*/  LDL.LU.64 R62, [R1+0x2fe0] ;  /* 0x002fe000013e7983 */ /* 0x000ea20000300a00 */
[----:B------:R-:W-:-:S03]  /*89400*/  IMAD.MOV.U32 R110, RZ, RZ, R61 ;  /* 0x000000ffff6e7224 */ /* 0x000fc600078e003d */
[----:B------:R-:W2:Y:S06]  /*89410*/  LDL.LU.64 R60, [R1+0x2fd8] ;  /* 0x002fd800013c7983 */ /* 0x000eac0000300a00 */
[----:B------:R-:W-:Y:S04]  /*89420*/  STL.64 [R1+0x90], R52 ;  /* 0x0000903401007387 */ /* 0x000fe80000100a00 */
[----:B------:R3:W-:Y:S04]  /*89430*/  STL.64 [R1+0x98], R54 ;  /* 0x0000983601007387 */ /* 0x0007e80000100a00 */
[----:B---3--:R-:W3:Y:S04]  /*89440*/  LDL.LU.64 R54, [R1+0x2fd0] ;  /* 0x002fd00001367983 */ /* 0x008ee80000300a00 */
[----:B------:R-:W3:Y:S04]  /*89450*/  LDL.LU.64 R52, [R1+0x2fc8] ;  /* 0x002fc80001347983 */ /* 0x000ee80000300a00 */
[----:B------:R-:W-:Y:S04]  /*89460*/  STL.64 [R1+0x1c0], R44 ;  /* 0x0001c02c01007387 */ /* 0x000fe80000100a00 */
[----:B------:R4:W-:Y:S04]  /*89470*/  STL.64 [R1+0x1c8], R46 ;  /* 0x0001c82e01007387 */ /* 0x0009e80000100a00 */
[----:B----4-:R-:W4:Y:S04]  /*89480*/  LDL.LU.64 R46, [R1+0x2fc0] ;  /* 0x002fc000012e7983 */ /* 0x010f280000300a00 */
[----:B------:R-:W4:Y:S01]  /*89490*/  LDL.LU.64 R44, [R1+0x2fb8] ;  /* 0x002fb800012c7983 */ /* 0x000f220000300a00 */
[C---:B------:R-:W-:Y:S11]  /*894a0*/  HMMA.1688.F32.TF32 R248, R76.reuse, R30, R248 ;  /* 0x0000001e4cf8723c */ /* 0x040ff600000810f8 */
[----:B------:R-:W-:Y:S11]  /*894b0*/  @!UPT UIADD3 URZ, URZ, URZ, URZ ;  /* 0x0000003f3f3ff290 */ /* 0x000ff6000fffe03f */
[----:B------:R-:W-:Y:S01]  /*894c0*/  @!UPT UIADD3 URZ, URZ, URZ, URZ ;  /* 0x0000003f3f3ff290 */ /* 0x000fe2000fffe03f */
[----:B------:R-:W-:Y:S04]  /*894d0*/  STL.64 [R1+0x1d0], R248 ;  /* 0x0001d0f801007387 */ /* 0x000fe80000100a00 */
[----:B------:R1:W-:Y:S02]  /*894e0*/  STL.64 [R1+0x1d8], R250 ;  /* 0x0001d8fa01007387 */ /* 0x0003e40000100a00 */
[C---:B-1----:R-:W-:Y:S08]  /*894f0*/  HMMA.1688.F32.TF32 R248, R76.reuse, R18, R124 ;  /* 0x000000124cf8723c */ /* 0x042ff0000008107c */
        /* <DEDUP_REMOVED lines=11> */
[C---:B------:R-:W-:Y:S08]  /*895b0*/  HMMA.1688.F32.TF32 R112, R76.reuse, R6, R48 ;  /* 0x000000064c70723c */ /* 0x040ff00000081030 */
[C---:B------:R-:W-:Y:S08]  /*895c0*/  HMMA.1688.F32.TF32 R48, R76.reuse, R106, R128 ;  /* 0x0000006a4c30723c */ /* 0x040ff00000081080 */
[C---:B----4-:R-:W-:Y:S11]  /*895d0*/  HMMA.1688.F32.TF32 R44, R76.reuse, R10, R44 ;  /* 0x0000000a4c2c723c */ /* 0x050ff6000008102c */
[----:B------:R-:W-:Y:S11]  /*895e0*/  @!UPT UIADD3 URZ, URZ, URZ, URZ ;  /* 0x0000003f3f3ff290 */ /* 0x000ff6000fffe03f */
[----:B------:R-:W-:Y:S01]  /*895f0*/  @!UPT UIADD3 URZ, URZ, URZ, URZ ;  /* 0x0000003f3f3ff290 */ /* 0x000fe2000fffe03f */
[----:B------:R-:W-:Y:S04]  /*89600*/  STL.64 [R1+0x6f0], R44 ;  /* 0x0006f02c01007387 */ /* 0x000fe80000100a00 */
[----:B------:R1:W-:Y:S02]  /*89610*/  STL.64 [R1+0x6f8], R46 ;  /* 0x0006f82e01007387 */ /* 0x0003e40000100a00 */
[C---:B-1----:R-:W-:Y:S11]  /*89620*/  HMMA.1688.F32.TF32 R44, R76.reuse, R102, R132 ;  /* 0x000000664c2c723c */ /* 0x042ff60000081084 */
[----:B------:R-:W-:Y:S11]  /*89630*/  @!UPT UIADD3 URZ, URZ, URZ, URZ ;  /* 0x0000003f3f3ff290 */ /* 0x000ff6000fffe03f */
[----:B------:R-:W-:Y:S02]  /*89640*/  @!UPT UIADD3 URZ, URZ, URZ, URZ ;  /* 0x0000003f3f3ff290 */ /* 0x000fe4000fffe03f */
        /* <DEDUP_REMOVED lines=8> */
[----:B------:R1:W-:Y:S11]  /*896d0*/  STL.64 [R1+0x868], R50 ;  /* 0x0008683201007387 */ /* 0x0003f60000100a00 */
[----:B------:R-:W-:-:S02]  /*896e0*/  IMAD.MOV.U32 R96, RZ, RZ, R44 ;  /* 0x000000ffff607224 */ /* 0x000fc400078e002c */
[----:B------:R-:W-:Y:S02]  /*896f0*/  IMAD.MOV.U32 R97, RZ, RZ, R45 ;  /* 0x000000ffff617224 */ /* 0x000fe400078e002d */
[----:B------:R-:W-:Y:S02]  /*89700*/  IMAD.MOV.U32 R88, RZ, RZ, R46 ;  /* 0x000000ffff587224 */ /* 0x000fe400078e002e */
[----:B------:R-:W-:Y:S02]  /*89710*/  IMAD.MOV.U32 R89, RZ, RZ, R47 ;  /* 0x000000ffff597224 */ /* 0x000fe400078e002f */
[C---:B------:R-:W-:Y:S08]  /*89720*/  HMMA.1688.F32.TF32 R44, R76.reuse, R94, R140 ;  /* 0x0000005e4c2c723c */ /* 0x040ff0000008108c */
[----:B-1----:R-:W-:Y:S01]  /*89730*/  HMMA.1688.F32.TF32 R48, R76, R90, R144 ;  /* 0x0000005a4c30723c */ /* 0x002fe20000081090 */
[----:B------:R-:W-:Y:S04]  /*89740*/  STL [R1+0x2d50], R100 ;  /* 0x002d506401007387 */ /* 0x000fe80000100800 */
[----:B------:R-:W-:Y:S04]  /*89750*/  STL [R1+0x2d4c], R101 ;  /* 0x002d4c6501007387 */ /* 0x000fe80000100800 */
[----:B------:R1:W-:Y:S04]  /*89760*/  STL [R1+0x2d48], R104 ;  /* 0x002d486801007387 */ /* 0x0003e80000100800 */
[----:B------:R4:W-:Y:S03]  /*89770*/  STL [R1+0x2d44], R105 ;  /* 0x002d446901007387 */ /* 0x0009e60000100800 */
[----:B------:R-:W-:Y:S01]  /*89780*/  IMAD.MOV.U32 R93, RZ, RZ, R47 ;  /* 0x000000ffff5d7224 */ /* 0x000fe200078e002f */
[----:B------:R-:W-:Y:S01]  /*89790*/  STL [R1+0x2d60], R89 ;  /* 0x002d605901007387 */ /* 0x000fe20000100800 */
[----:B------:R-:W-:-:S02]  /*897a0*/  IMAD.MOV.U32 R92, RZ, RZ, R46 ;  /* 0x000000ffff5c7224 */ /* 0x000fc400078e002e */
[----:B-1----:R-:W-:Y:S01]  /*897b0*/  IMAD.MOV.U32 R104, RZ, RZ, R44 ;  /* 0x000000ffff687224 */ /* 0x002fe200078e002c */
[----:B------:R-:W-:Y:S01]  /*897c0*/  STL [R1+0x2d5c], R88 ;  /* 0x002d5c5801007387 */ /* 0x000fe20000100800 */
[----:B----4-:R-:W-:-:S03]  /*897d0*/  IMAD.MOV.U32 R105, RZ, RZ, R45 ;  /* 0x000000ffff697224 */ /* 0x010fc600078e002d */
[----:B------:R-:W-:Y:S04]  /*897e0*/  STL [R1+0x2d58], R97 ;  /* 0x002d586101007387 */ /* 0x000fe80000100800 */
[----:B------:R-:W-:Y:S04]  /*897f0*/  STL [R1+0x2d54], R96 ;  /* 0x002d546001007387 */ /* 0x000fe80000100800 */
[----:B------:R-:W-:Y:S04]  /*89800*/  STL [R1+0x2d70], R93 ;  /* 0x002d705d01007387 */ /* 0x000fe80000100800 */
[----:B------:R-:W-:Y:S01]  /*89810*/  STL [R1+0x2d6c], R92 ;  /* 0x002d6c5c01007387 */ /* 0x000fe20000100800 */
[----:B------:R-:W-:-:S03]  /*89820*/  IMAD.MOV.U32 R112, RZ, RZ, R20 ;  /* 0x000000ffff707224 */ /* 0x000fc600078e0014 */
[----:B------:R-:W-:Y:S01]  /*89830*/  STL [R1+0x2d68], R105 ;  /* 0x002d686901007387 */ /* 0x000fe20000100800 */
[----:B------:R-:W-:-:S03]  /*89840*/  IMAD.MOV.U32 R113, RZ, RZ, R21 ;  /* 0x000000ffff717224 */ /* 0x000fc600078e0015 */
[----:B------:R-:W-:Y:S04]  /*89850*/  STL [R1+0x2d64], R104 ;  /* 0x002d646801007387 */ /* 0x000fe80000100800 */
[----:B------:R1:W-:Y:S04]  /*89860*/  STL.64 [R1+0x820], R48 ;  /* 0x0008203001007387 */ /* 0x0003e80000100a00 */
[----:B------:R4:W-:Y:S04]  /*89870*/  STL.64 [R1+0x828], R50 ;  /* 0x0008283201007387 */ /* 0x0009e80000100a00 */
        /* <DEDUP_REMOVED lines=28> */
[----:B------:R-:W-:Y:S01]  /*89a40*/  HMMA.1688.F32.TF32 R44, R76, R86, R148 ;  /* 0x000000564c2c723c */ /* 0x000fe20000081094 */
[----:B------:R-:W-:-:S02]  /*89a50*/  IMAD.MOV.U32 R114, RZ, RZ, R13 ;  /* 0x000000ffff727224 */ /* 0x000fc400078e000d */
[----:B------:R-:W-:Y:S11]  /*89a60*/  IMAD.MOV.U32 R115, RZ, RZ, R12 ;  /* 0x000000ffff737224 */ /* 0x000ff600078e000c */
[----:B------:R-:W-:Y:S10]  /*89a70*/  @!UPT UIADD3 URZ, URZ, URZ, URZ ;  /* 0x0000003f3f3ff290 */ /* 0x000ff4000fffe03f */
[----:B------:R-:W-:Y:S02]  /*89a80*/  IMAD.MOV.U32 R101, RZ, RZ, R47 ;  /* 0x000000ffff657224 */ /* 0x000fe400078e002f */
[----:B------:R-:W-:Y:S01]  /*89a90*/  IMAD.MOV.U32 R100, RZ, RZ, R46 ;  /* 0x000000ffff647224 */ /* 0x000fe200078e002e */
[----:B------:R-:W-:Y:S01]  /*89aa0*/  LDS R47, [R252+0xcd880] ;  /* 0x0cd88000fc2f7984 */ /* 0x000fe20000000800 */
[----:B------:R-:W-:Y:S02]  /*89ab0*/  IMAD.MOV.U32 R96, RZ, RZ, R45 ;  /* 0x000000ffff607224 */ /* 0x000fe400078e002d */
[----:B------:R-:W-:Y:S01]  /*89ac0*/  IMAD.MOV.U32 R97, RZ, RZ, R44 ;  /* 0x000000ffff617224 */ /* 0x000fe200078e002c */
[----:B------:R-:W-:Y:S04]  /*89ad0*/  STL [R1+0x2d80], R101 ;  /* 0x002d806501007387 */ /* 0x000fe80000100800 */
[----:B------:R-:W-:Y:S04]  /*89ae0*/  STL [R1+0x2d7c], R100 ;  /* 0x002d7c6401007387 */ /* 0x000fe80000100800 */
[----:B------:R-:W-:Y:S04]  /*89af0*/  STL [R1+0x2d78], R96 ;  /* 0x002d786001007387 */ /* 0x000fe80000100800 */
[----:B------:R-:W-:Y:S04]  /*89b00*/  STL [R1+0x2d74], R97 ;  /* 0x002d746101007387 */ /* 0x000fe80000100800 */
[----:B------:R-:W-:Y:S04]  /*89b10*/  LDS R44, [R3+0xcd080] ;  /* 0x0cd08000032c7984 */ /* 0x000fe80000000800 */
[----:B------:R-:W-:Y:S04]  /*89b20*/  LDS R46, [R3+0xcd880] ;  /* 0x0cd88000032e7984 */ /* 0x000fe80000000800 */
[----:B------:R-:W1:Y:S01]  /*89b30*/  LDS R45, [R252+0xcd080] ;  /* 0x0cd08000fc2d7984 */ /* 0x000e620000000800 */
[C---:B--2---:R-:W-:Y:S11]  /*89b40*/  HMMA.1688.F32.TF32 R76, R80.reuse, R42, R132 ;  /* 0x0000002a504c723c */ /* 0x044ff60000081084 */
[----:B------:R-:W-:Y:S11]  /*89b50*/  @!UPT UIADD3 URZ, URZ, URZ, URZ ;  /* 0x0000003f3f3ff290 */ /* 0x000ff6000fffe03f */
[----:B------:R-:W-:Y:S02]  /*89b60*/  @!UPT UIADD3 URZ, URZ, URZ, URZ ;  /* 0x0000003f3f3ff290 */ /* 0x000fe4000fffe03f */
        /* <DEDUP_REMOVED lines=12> */
[----:B------:R-:W-:Y:S01]  /*89c30*/  HMMA.1688.F32.TF32 R48, R80, R30, R248 ;  /* 0x0000001e5030723c */ /* 0x000fe200000810f8 */
[----:B------:R-:W-:-:S02]  /*89c40*/  IMAD.MOV.U32 R118, RZ, RZ, R21 ;  /* 0x000000ffff767224 */ /* 0x000fc400078e0015 */
[----:B------:R-:W-:Y:S11]  /*89c50*/  IMAD.MOV.U32 R119, RZ, RZ, R20 ;  /* 0x000000ffff777224 */ /* 0x000ff600078e0014 */
[----:B------:R-:W-:Y:S10]  /*89c60*/  @!UPT UIADD3 URZ, URZ, URZ, URZ ;  /* 0x0000003f3f3ff290 */ /* 0x000ff4000fffe03f */
[----:B------:R-:W-:Y:S02]  /*89c70*/  IMAD.MOV.U32 R25, RZ, RZ, R48 ;  /* 0x000000ffff197224 */ /* 0x000fe400078e0030 */
[----:B------:R-:W-:Y:S02]  /*89c80*/  IMAD.MOV.U32 R24, RZ, RZ, R49 ;  /* 0x000000ffff187224 */ /* 0x000fe400078e0031 */
[----:B------:R-:W-:Y:S02]  /*89c90*/  IMAD.MOV.U32 R21, RZ, RZ, R50 ;  /* 0x000000ffff157224 */ /* 0x000fe400078e0032 */
[----:B------:R-:W-:Y:S02]  /*89ca0*/  IMAD.MOV.U32 R20, RZ, RZ, R51 ;  /* 0x000000ffff147224 */ /* 0x000fe400078e0033 */
[C---:B------:R-:W-:Y:S01]  /*89cb0*/  HMMA.1688.F32.TF32 R48, R80.reuse, R18, R124 ;  /* 0x000000125030723c */ /* 0x040fe2000008107c */
[----:B------:R-:W-:Y:S04]  /*89cc0*/  STL.64 [R1+0x80], R76 ;  /* 0x0000804c01007387 */ /* 0x000fe80000100a00 */
[----:B------:R2:W-:Y:S04]  /*89cd0*/  STL.64 [R1+0x88], R78 ;  /* 0x0000884e01007387 */ /* 0x0005e80000100a00 */
[----:B------:R-:W-:Y:S01]  /*89ce0*/  STL [R1+0x2e08], R20 ;  /* 0x002e081401007387 */ /* 0x000fe20000100800 */
[C---:B------:R-:W-:Y:S03]  /*89cf0*/  HMMA.1688.F32.TF32 R120, R80.reuse, R22, R120 ;  /* 0x000000165078723c */ /* 0x040fe60000081078 */
[----:B------:R-:W-:Y:S04]  /*89d00*/  STL [R1+0x2e04], R21 ;  /* 0x002e041501007387 */ /* 0x000fe80000100800 */
[----:B------:R-:W-:Y:S01]  /*89d10*/  STL [R1+0x2e00], R24 ;  /* 0x002e001801007387 */ /* 0x000fe20000100800 */
[C---:B--2---:R-:W-:Y:S03]  /*89d20*/  HMMA.1688.F32.TF32 R76, R80.reuse, R14, R116 ;  /* 0x0000000e504c723c */ /* 0x044fe60000081074 */
[----:B------:R-:W-:Y:S04]  /*89d30*/  STL [R1+0x2dfc], R25 ;  /* 0x002dfc1901007387 */ /* 0x000fe80000100800 */
[----:B------:R-:W-:Y:S04]  /*89d40*/  STL.64 [R1+0x110], R48 ;  /* 0x0001103001007387 */ /* 0x000fe80000100a00 */
[----:B------:R2:W-:Y:S02]  /*89d50*/  STL.64 [R1+0x118], R50 ;  /* 0x0001183201007387 */ /* 0x0005e40000100a00 */
[----:B--2---:R-:W-:Y:S02]  /*89d60*/  HMMA.1688.F32.TF32 R48, R80, R26, R112 ;  /* 0x0000001a5030723c */ /* 0x004fe40000081070 */
[----:B------:R-:W-:Y:S04]  /*89d70*/  STL.64 [R1+0x140], R120 ;  /* 0x0001407801007387 */ /* 0x000fe80000100a00 */
[----:B------:R-:W-:Y:S04]  /*89d80*/  STL.64 [R1+0x148], R122 ;  /* 0x0001487a01007387 */ /* 0x000fe80000100a00 */
[----:B------:R-:W-:Y:S04]  /*89d90*/  STL.64 [R1+0x2b0], R76 ;  /* 0x0002b04c01007387 */ /* 0x000fe80000100a00 */
[----:B------:R-:W-:Y:S09]  /*89da0*/  STL.64 [R1+0x2b8], R78 ;  /* 0x0002b84e01007387 */ /* 0x000ff20000100a00 */
[----:B------:R2:W-:Y:S01]  /*89db0*/  STL.64 [R1+0x370], R48 ;  /* 0x0003703001007387 */ /* 0x0005e20000100a00 */
[----:B------:R-:W-:-:S02]  /*89dc0*/  IMAD.MOV.U32 R13, RZ, RZ, R50 ;  /* 0x000000ffff0d7224 */ /* 0x000fc400078e0032 */
[----:B------:R-:W-:Y:S02]  /*89dd0*/  IMAD.MOV.U32 R12, RZ, RZ, R51 ;  /* 0x000000ffff0c7224 */ /* 0x000fe400078e0033 */
[C---:B--2---:R-:W-:Y:S08]  /*89de0*/  HMMA.1688.F32.TF32 R48, R80.reuse, R106, R152 ;  /* 0x0000006a5030723c */ /* 0x044ff00000081098 */
[C---:B------:R-:W-:Y:S08]  /*89df0*/  HMMA.1688.F32.TF32 R76, R80.reuse, R10, R52 ;  /* 0x0000000a504c723c */ /* 0x040ff00000081034 */
[----:B------:R-:W-:Y:S08]  /*89e00*/  HMMA.1688.F32.TF32 R52, R80, R6, R56 ;  /* 0x000000065034723c */ /* 0x000ff00000081038 */
[----:B------:R-:W-:-:S02]  /*89e10*/  IMAD.MOV.U32 R105, RZ, RZ, R48 ;  /* 0x000000ffff697224 */ /* 0x000fc400078e0030 */
[----:B------:R-:W-:Y:S02]  /*89e20*/  IMAD.MOV.U32 R104, RZ, RZ, R49 ;  /* 0x000000ffff687224 */ /* 0x000fe400078e0031 */
[----:B------:R-:W-:Y:S02]  /*89e30*/  IMAD.MOV.U32 R89, RZ, RZ, R50 ;  /* 0x000000ffff597224 */ /* 0x000fe400078e0032 */
[----:B------:R-:W-:Y:S02]  /*89e40*/  IMAD.MOV.U32 R88, RZ, RZ, R51 ;  /* 0x000000ffff587224 */ /* 0x000fe400078e0033 */
[----:B------:R-:W-:Y:S01]  /*89e50*/  HMMA.1688.F32.TF32 R48, R80, R102, R156 ;  /* 0x000000665030723c */ /* 0x000fe2000008109c */
[----:B------:R-:W-:Y:S04]  /*89e60*/  STL [R1+0x2de0], R12 ;  /* 0x002de00c01007387 */ /* 0x000fe80000100800 */
[----:B------:R-:W-:Y:S04]  /*89e70*/  STL [R1+0x2ddc], R13 ;  /* 0x002ddc0d01007387 */ /* 0x000fe80000100800 */
[----:B------:R-:W-:Y:S04]  /*89e80*/  STL.64 [R1+0x600], R76 ;  /* 0x0006004c01007387 */ /* 0x000fe80000100a00 */
[----:B------:R-:W-:Y:S04]  /*89e90*/  STL.64 [R1+0x608], R78 ;  /* 0x0006084e01007387 */ /* 0x000fe80000100a00 */
[----:B------:R-:W-:Y:S07]  /*89ea0*/  STL.64 [R1+0x660], R52 ;  /* 0x0006603401007387 */ /* 0x000fee0000100a00 */
[----:B------:R-:W-:-:S02]  /*89eb0*/  IMAD.MOV.U32 R96, RZ, RZ, R48 ;  /* 0x000000ffff607224 */ /* 0x000fc400078e0030 */
[----:B------:R-:W-:Y:S02]  /*89ec0*/  IMAD.MOV.U32 R97, RZ, RZ, R49 ;  /* 0x000000ffff617224 */ /* 0x000fe400078e0031 */
[----:B------:R-:W-:Y:S02]  /*89ed0*/  IMAD.MOV.U32 R93, RZ, RZ, R50 ;  /* 0x000000ffff5d7224 */ /* 0x000fe400078e0032 */
[----:B------:R-:W-:Y:S02]  /*89ee0*/  IMAD.MOV.U32 R92, RZ, RZ, R51 ;  /* 0x000000ffff5c7224 */ /* 0x000fe400078e0033 */
[C---:B------:R-:W-:Y:S01]  /*89ef0*/  HMMA.1688.F32.TF32 R48, R80.reuse, R94, R164 ;  /* 0x0000005e5030723c */ /* 0x040fe200000810a4 */
[----:B------:R2:W-:Y:S07]  /*89f00*/  STL.64 [R1+0x668], R54 ;  /* 0x0006683601007387 */ /* 0x0005ee0000100a00 */
[----:B--2---:R-:W-:Y:S01]  /*89f10*/  HMMA.1688.F32.TF32 R52, R80, R98, R160 ;  /* 0x000000625034723c */ /* 0x004fe200000810a0 */
[----:B------:R-:W-:Y:S04]  /*89f20*/  STL [R1+0x2d90], R88 ;  /* 0x002d905801007387 */ /* 0x000fe80000100800 */
[----:B------:R-:W-:Y:S04]  /*89f30*/  STL [R1+0x2d8c], R89 ;  /* 0x002d8c5901007387 */ /* 0x000fe80000100800 */
[----:B------:R2:W-:Y:S07]  /*89f40*/  STL [R1+0x2d88], R104 ;  /* 0x002d886801007387 */ /* 0x0005ee0000100800 */
[----:B------:R-:W-:Y:S01]  /*89f50*/  IMAD.MOV.U32 R100, RZ, RZ, R51 ;  /* 0x000000ffff647224 */ /* 0x000fe200078e0033 */
[----:B------:R3:W-:Y:S01]  /*89f60*/  STL [R1+0x2d84], R105 ;  /* 0x002d846901007387 */ /* 0x0007e20000100800 */
[----:B------:R-:W-:-:S03]  /*89f70*/  IMAD.MOV.U32 R101, RZ, RZ, R50 ;  /* 0x000000ffff657224 */ /* 0x000fc600078e0032 */
[----:B------:R-:W-:Y:S04]  /*89f80*/  STL [R1+0x2da0], R92 ;  /* 0x002da05c01007387 */ /* 0x000fe80000100800 */
[----:B------:R-:W-:Y:S01]  /*89f90*/  STL [R1+0x2d9c], R93 ;  /* 0x002d9c5d01007387 */ /* 0x000fe20000100800 */
[----:B--2---:R-:W-:Y:S02]  /*89fa0*/  IMAD.MOV.U32 R104, RZ, RZ, R48 ;  /* 0x000000ffff687224 */ /* 0x004fe400078e0030 */
[----:B---3--:R-:W-:Y:S01]  /*89fb0*/  IMAD.MOV.U32 R105, RZ, RZ, R49 ;  /* 0x000000ffff697224 */ /* 0x008fe200078e0031 */
[----:B------:R-:W-:Y:S04]  /*89fc0*/  STL [R1+0x2d98], R97 ;  /* 0x002d986101007387 */ /* 0x000fe80000100800 */
[----:B------:R-:W-:Y:S04]  /*89fd0*/  STL [R1+0x2d94], R96 ;  /* 0x002d946001007387 */ /* 0x000fe80000100800 */
[----:B------:R-:W-:Y:S04]  /*89fe0*/  STL.64 [R1+0x7c0], R52 ;  /* 0x0007c03401007387 */ /* 0x000fe80000100a00 */
        /* <DEDUP_REMOVED lines=38> */
[----:B--2---:R-:W-:Y:S11]  /*8a250*/  HMMA.1688.F32.TF32 R52, R80, R86, R172 ;  /* 0x000000565034723c */ /* 0x004ff600000810ac */
[----:B------:R-:W-:Y:S05]  /*8a260*/  @!UPT UIADD3 URZ, URZ, URZ, URZ ;  /* 0x0000003f3f3ff290 */ /* 0x000fea000fffe03f */
        /* <DEDUP_REMOVED lines=9> */
[----:B------:R-:W-:Y:S04]  /*8a300*/  STL.64 [R1+0x790], R52 ;  /* 0x0007903401007387 */ /* 0x000fe80000100a00 */
[----:B------:R3:W-:Y:S04]  /*8a310*/  STL.64 [R1+0x798], R54 ;  /* 0x0007983601007387 */ /* 0x0007e80000100a00 */
[----:B------:R-:W-:Y:S04]  /*8a320*/  LDS R48, [R0+0xcd100] ;  /* 0x0cd1000000307984 */ /* 0x000fe80000000800 */
[----:B------:R-:W-:Y:S04]  /*8a330*/  LDS R50, [R0+0xcd900] ;  /* 0x0cd9000000327984 */ /* 0x000fe80000000800 */
[----:B------:R-:W2:Y:S01]  /*8a340*/  LDS R49, [R2+0xcd100] ;  /* 0x0cd1000002317984 */ /* 0x000ea20000000800 */
[C---:B-1----:R-:W-:Y:S08]  /*8a350*/  HMMA.1688.F32.TF32 R112, R44.reuse, R42, R112 ;  /* 0x0000002a2c70723c */ /* 0x042ff00000081070 */
[C---:B---3--:R-:W-:Y:S08]  /*8a360*/  HMMA.1688.F32.TF32 R52, R44.reuse, R34, R136 ;  /* 0x000000222c34723c */ /* 0x048ff00000081088 */
[C---:B----4-:R-:W-:Y:S08]  /*8a370*/  HMMA.1688.F32.TF32 R116, R44.reuse, R38, R116 ;  /* 0x000000262c74723c */ /* 0x050ff00000081074 */
[----:B------:R-:W-:Y:S08]  /*8a380*/  HMMA.1688.F32.TF32 R248, R44, R30, R248 ;  /* 0x0000001e2cf8723c */ /* 0x000ff000000810f8 */
[----:B------:R-:W-:-:S02]  /*8a390*/  IMAD.MOV.U32 R20, RZ, RZ, R52 ;  /* 0x000000ffff147224 */ /* 0x000fc400078e0034 */
[----:B------:R-:W-:Y:S02]  /*8a3a0*/  IMAD.MOV.U32 R21, RZ, RZ, R53 ;  /* 0x000000ffff157224 */ /* 0x000fe400078e0035 */
[----:B------:R-:W-:Y:S02]  /*8a3b0*/  IMAD.MOV.U32 R24, RZ, RZ, R54 ;  /* 0x000000ffff187224 */ /* 0x000fe400078e0036 */
[----:B------:R-:W-:Y:S01]  /*8a3c0*/  IMAD.MOV.U32 R25, RZ, RZ, R55 ;  /* 0x000000ffff197224 */ /* 0x000fe200078e0037 */
[C---:B------:R-:W-:Y:S08]  /*8a3d0*/  HMMA.1688.F32.TF32 R76, R44.reuse, R18, R132 ;  /* 0x000000122c4c723c */ /* 0x040ff00000081084 */
        /* <DEDUP_REMOVED lines=22> */
[C---:B------:R-:W-:Y:S01]  /*8a540*/  HMMA.1688.F32.TF32 R52, R44.reuse, R10, R60 ;  /* 0x0000000a2c34723c */ /* 0x040fe2000008103c */
[----:B------:R-:W-:Y:S04]  /*8a550*/  STL [R1+0x2de8], R13 ;  /* 0x002de80d01007387 */ /* 0x000fe80000100800 */
[----:B------:R-:W-:Y:S04]  /*8a560*/  STL [R1+0x2de4], R12 ;  /* 0x002de40c01007387 */ /* 0x000fe80000100800 */
[----:B------:R-:W-:Y:S11]  /*8a570*/  STL [R1+0x2df8], R4 ;  /* 0x002df80401007387 */ /* 0x000ff60000100800 */
[----:B------:R-:W-:Y:S04]  /*8a580*/  @!UPT UIADD3 URZ, URZ, URZ, URZ ;  /* 0x0000003f3f3ff290 */ /* 0x000fe8000fffe03f */
[----:B------:R-:W-:Y:S02]  /*8a590*/  IMAD.MOV.U32 R89, RZ, RZ, R52 ;  /* 0x000000ffff597224 */ /* 0x000fe400078e0034 */
[----:B------:R-:W-:Y:S02]  /*8a5a0*/  IMAD.MOV.U32 R88, RZ, RZ, R53 ;  /* 0x000000ffff587224 */ /* 0x000fe400078e0035 */
[----:B------:R-:W-:Y:S02]  /*8a5b0*/  IMAD.MOV.U32 R96, RZ, RZ, R54 ;  /* 0x000000ffff607224 */ /* 0x000fe400078e0036 */
[----:B------:R-:W-:Y:S02]  /*8a5c0*/  IMAD.MOV.U32 R97, RZ, RZ, R55 ;  /* 0x000000ffff617224 */ /* 0x000fe400078e0037 */
[C---:B------:R-:W-:Y:S01]  /*8a5d0*/  HMMA.1688.F32.TF32 R52, R44.reuse, R6, R64 ;  /* 0x000000062c34723c */ /* 0x040fe20000081040 */
        /* <DEDUP_REMOVED lines=8> */
[----:B------:R-:W-:Y:S04]  /*8a660*/  STL.64 [R1+0x1a0], R52 ;  /* 0x0001a03401007387 */ /* 0x000fe80000100a00 */
[----:B------:R1:W-:Y:S04]  /*8a670*/  STL.64 [R1+0x1a8], R54 ;  /* 0x0001a83601007387 */ /* 0x0003e80000100a00 */
        /* <DEDUP_REMOVED lines=21> */
[C---:B-1----:R-:W-:Y:S03]  /*8a7d0*/  HMMA.1688.F32.TF32 R52, R44.reuse, R106, R176 ;  /* 0x0000006a2c34723c */ /* 0x042fe600000810b0 */
[----:B------:R-:W3:Y:S04]  /*8a7e0*/  LDL.LU R134, [R1+0x2a8] ;  /* 0x0002a80001867983 */ /* 0x000ee80000300800 */
[----:B------:R-:W3:Y:S04]  /*8a7f0*/  LDL.LU R135, [R1+0x2ac] ;  /* 0x0002ac0001877983 */ /* 0x000ee80000300800 */
[----:B------:R-:W3:Y:S04]  /*8a800*/  LDL.LU R128, [R1+0x160] ;  /* 0x0001600001807983 */ /* 0x000ee80000300800 */
[----:B------:R-:W3:Y:S04]  /*8a810*/  LDL.LU R129, [R1+0x164] ;  /* 0x0001640001817983 */ /* 0x000ee80000300800 */
[----:B------:R-:W3:Y:S04]  /*8a820*/  LDL.LU R130, [R1+0x168] ;  /* 0x0001680001827983 */ /* 0x000ee80000300800 */
[----:B------:R-:W3:Y:S04]  /*8a830*/  LDL.LU R131, [R1+0x16c] ;  /* 0x00016c0001837983 */ /* 0x000ee80000300800 */
[----:B------:R-:W3:Y:S04]  /*8a840*/  LDL.LU R124, [R1+0xf0] ;  /* 0x0000f000017c7983 */ /* 0x000ee80000300800 */
[----:B------:R-:W-:Y:S04]  /*8a850*/  STL.64 [R1+0x760], R52 ;  /* 0x0007603401007387 */ /* 0x000fe80000100a00 */
[----:B------:R1:W-:Y:S04]  /*8a860*/  STL.64 [R1+0x768], R54 ;  /* 0x0007683601007387 */ /* 0x0003e80000100a00 */
[----:B------:R-:W3:Y:S04]  /*8a870*/  LDL.LU R125, [R1+0xf4] ;  /* 0x0000f400017d7983 */ /* 0x000ee80000300800 */
[----:B------:R-:W3:Y:S04]  /*8a880*/  LDL.LU R126, [R1+0xf8] ;  /* 0x0000f800017e7983 */ /* 0x000ee80000300800 */
[----:B------:R-:W3:Y:S01]  /*8a890*/  LDL.LU R127, [R1+0xfc] ;  /* 0x0000fc00017f7983 */ /* 0x000ee20000300800 */
[C---:B------:R-:W-:Y:S08]  /*8a8a0*/  HMMA.1688.F32.TF32 R56, R44.reuse, R102, R180 ;  /* 0x000000662c38723c */ /* 0x040ff000000810b4 */
[C---:B-1----:R-:W-:Y:S08]  /*8a8b0*/  HMMA.1688.F32.TF32 R52, R44.reuse, R98, R184 ;  /* 0x000000622c34723c */ /* 0x042ff000000810b8 */
[C---:B------:R-:W-:Y:S07]  /*8a8c0*/  HMMA.1688.F32.TF32 R60, R44.reuse, R94, R188 ;  /* 0x0000005e2c3c723c */ /* 0x040fee00000810bc */
[----:B------:R-:W-:Y:S04]  /*8a8d0*/  STL.64 [R1+0x750], R56 ;  /* 0x0007503801007387 */ /* 0x000fe80000100a00 */
[----:B------:R1:W-:Y:S04]  /*8a8e0*/  STL.64 [R1+0x758], R58 ;  /* 0x0007583a01007387 */ /* 0x0003e80000100a00 */
[----:B------:R-:W-:Y:S04]  /*8a8f0*/  STL.64 [R1+0x740], R52 ;  /* 0x0007403401007387 */ /* 0x000fe80000100a00 */
[----:B------:R2:W-:Y:S01]  /*8a900*/  STL.64 [R1+0x748], R54 ;  /* 0x0007483601007387 */ /* 0x0005e20000100a00 */
[C---:B-1----:R-:W-:Y:S08]  /*8a910*/  HMMA.1688.F32.TF32 R56, R44.reuse, R90, R192 ;  /* 0x0000005a2c38723c */ /* 0x042ff000000810c0 */
[----:B--2---:R-:W-:Y:S01]  /*8a920*/  HMMA.1688.F32.TF32 R52, R44, R86, R196 ;  /* 0x000000562c34723c */ /* 0x004fe200000810c4 */
[----:B------:R-:W-:Y:S04]  /*8a930*/  STL.64 [R1+0x730], R60 ;  /* 0x0007303c01007387 */ /* 0x000fe80000100a00 */
[----:B------:R1:W-:Y:S04]  /*8a940*/  STL.64 [R1+0x738], R62 ;  /* 0x0007383e01007387 */ /* 0x0003e80000100a00 */
[----:B------:R-:W-:Y:S04]  /*8a950*/  LDS R44, [R3+0xcd100] ;  /* 0x0cd10000032c7984 */ /* 0x000fe80000000800 */
[----:B------:R-:W-:Y:S04]  /*8a960*/  LDS R46, [R3+0xcd900] ;  /* 0x0cd90000032e7984 */ /* 0x000fe80000000800 */
[----:B------:R-:W-:Y:S04]  /*8a970*/  STL.64 [R1+0x720], R56 ;  /* 0x0007203801007387 */ /* 0x000fe80000100a00 */
[----:B------:R-:W-:Y:S04]  /*8a980*/  STL.64 [R1+0x728], R58 ;  /* 0x0007283a01007387 */ /* 0x000fe80000100a00 */
[----:B------:R-:W-:Y:S04]  /*8a990*/  STL.64 [R1+0x700], R52 ;  /* 0x0007003401007387 */ /* 0x000fe80000100a00 */
[----:B------:R2:W-:Y:S01]  /*8a9a0*/  STL.64 [R1+0x708], R54 ;  /* 0x0007083601007387 */ /* 0x0005e20000100a00 */
[----:B-1----:R-:W-:Y:S03]  /*8a9b0*/  HMMA.1688.F32.TF32 R60, R48, R10, R68 ;  /* 0x0000000a303c723c */ /* 0x002fe60000081044 */
[----:B------:R-:W-:Y:S04]  /*8a9c0*/  LDS R45, [R252+0xcd100] ;  /* 0x0cd10000fc2d7984 */ /* 0x000fe80000000800 */
[----:B------:R-:W1:Y:S01]  /*8a9d0*/  LDS R47, [R252+0xcd900] ;  /* 0x0cd90000fc2f7984 */ /* 0x000e620000000800 */
        /* <DEDUP_REMOVED lines=12> */
[C---:B----4-:R-:W-:Y:S08]  /*8aaa0*/  HMMA.1688.F32.TF32 R152, R48.reuse, R38, R144 ;  /* 0x000000263098723c */ /* 0x050ff00000081090 */
[C---:B---3--:R-:W-:Y:S08]  /*8aab0*/  HMMA.1688.F32.TF32 R64, R48.reuse, R42, R148 ;  /* 0x0000002a3040723c */ /* 0x048ff00000081094 */
[C---:B------:R-:W-:Y:S08]  /*8aac0*/  HMMA.1688.F32.TF32 R140, R48.reuse, R34, R140 ;  /* 0x00000022308c723c */ /* 0x040ff0000008108c */
[C---:B------:R-:W-:Y:S08]  /*8aad0*/  HMMA.1688.F32.TF32 R144, R48.reuse, R30, R136 ;  /* 0x0000001e3090723c */ /* 0x040ff00000081088 */
[C---:B--2---:R-:W-:Y:S08]  /*8aae0*/  HMMA.1688.F32.TF32 R52, R48.reuse, R14, R128 ;  /* 0x0000000e3034723c */ /* 0x044ff00000081080 */
[C---:B------:R-:W-:Y:S01]  /*8aaf0*/  HMMA.1688.F32.TF32 R148, R48.reuse, R18, R132 ;  /* 0x000000123094723c */ /* 0x040fe20000081084 */
[----:B------:R-:W-:Y:S11]  /*8ab00*/  STL.64 [R1+0x2e58], R66 ;  /* 0x002e584201007387 */ /* 0x000ff60000100a00 */
[----:B------:R-:W-:Y:S04]  /*8ab10*/  @!UPT UIADD3 URZ, URZ, URZ, URZ ;  /* 0x0000003f3f3ff290 */ /* 0x000fe8000fffe03f */
        /* <DEDUP_REMOVED lines=15> */
[----:B------:R-:W1:Y:S04]  /*8ac10*/  LDL.LU R132, [R1+0x230] ;  /* 0x0002300001847983 */ /* 0x000e680000300800 */
[----:B------:R-:W1:Y:S04]  /*8ac20*/  LDL.LU R133, [R1+0x234] ;  /* 0x0002340001857983 */ /* 0x000e680000300800 */
[----:B------:R-:W1:Y:S04]  /*8ac30*/  LDL.LU R134, [R1+0x238] ;  /* 0x0002380001867983 */ /* 0x000e680000300800 */
[----:B------:R-:W1:Y:S04]  /*8ac40*/  LDL.LU R135, [R1+0x23c] ;  /* 0x00023c0001877983 */ /* 0x000e680000300800 */
[----:B------:R-:W4:Y:S04]  /*8ac50*/  LDL.LU R136, [R1+0x270] ;  /* 0x0002700001887983 */ /* 0x000f280000300800 */
[----:B------:R-:W4:Y:S01]  /*8ac60*/  LDL.LU R137, [R1+0x274] ;  /* 0x0002740001897983 */ /* 0x000f220000300800 */
[----:B------:R-:W-:-:S03]  /*8ac70*/  IMAD.MOV.U32 R4, RZ, RZ, R54 ;  /* 0x000000ffff047224 */ /* 0x000fc600078e0036 */
[----:B------:R-:W4:Y:S01]  /*8ac80*/  LDL.LU R138, [R1+0x278] ;  /* 0x00027800018a7983 */ /* 0x000f220000300800 */
[----:B------:R-:W-:-:S03]  /*8ac90*/  IMAD.MOV.U32 R5, RZ, RZ, R55 ;  /* 0x000000ffff057224 */ /* 0x000fc600078e0037 */
[----:B------:R-:W4:Y:S04]  /*8aca0*/  LDL.LU R139, [R1+0x27c] ;  /* 0x00027c00018b7983 */ /* 0x000f280000300800 */
[----:B--2---:R-:W1:Y:S04]  /*8acb0*/  LDL.LU R52, [R1+0x390] ;  /* 0x0003900001347983 */ /* 0x004e680000300800 */
[----:B------:R-:W1:Y:S04]  /*8acc0*/  LDL.LU R53, [R1+0x394] ;  /* 0x0003940001357983 */ /* 0x000e680000300800 */
[----:B------:R-:W1:Y:S04]  /*8acd0*/  LDL.LU R54, [R1+0x398] ;  /* 0x0003980001367983 */ /* 0x000e680000300800 */
[----:B------:R-:W1:Y:S04]  /*8ace0*/  LDL.LU R55, [R1+0x39c] ;  /* 0x00039c0001377983 */ /* 0x000e680000300800 */
        /* <DEDUP_REMOVED lines=29> */
[----:B------:R-:W-:-:S02]  /*8aec0*/  IMAD.MOV.U32 R96, RZ, RZ, R60 ;  /* 0x000000ffff607224 */ /* 0x000fc400078e003c */
[----:B------:R-:W-:Y:S02]  /*8aed0*/  IMAD.MOV.U32 R97, RZ, RZ, R61 ;  /* 0x000000ffff617224 */ /* 0x000fe400078e003d */
[C---:B---3--:R-:W-:Y:S08]  /*8aee0*/  HMMA.1688.F32.TF32 R60, R48.reuse, R6, R72 ;  /* 0x00000006303c723c */ /* 0x048ff00000081048 */
[C---:B------:R-:W-:Y:S08]  /*8aef0*/  HMMA.1688.F32.TF32 R68, R48.reuse, R106, R200 ;  /* 0x0000006a3044723c */ /* 0x040ff000000810c8 */
[----:B------:R-:W-:Y:S07]  /*8af00*/  HMMA.1688.F32.TF32 R64, R48, R102, R204 ;  /* 0x000000663040723c */ /* 0x000fee00000810cc */
[----:B------:R3:W-:Y:S01]  /*8af10*/  STL.64 [R1+0xd0], R60 ;  /* 0x0000d03c01007387 */ /* 0x0007e20000100a00 */
[----:B------:R-:W-:-:S02]  /*8af20*/  IMAD.MOV.U32 R88, RZ, RZ, R62 ;  /* 0x000000ffff587224 */ /* 0x000fc400078e003e */
[----:B------:R-:W-:Y:S02]  /*8af30*/  IMAD.MOV.U32 R89, RZ, RZ, R63 ;  /* 0x000000ffff597224 */ /* 0x000fe400078e003f */
[C---:B---3--:R-:W-:Y:S03]  /*8af40*/  HMMA.1688.F32.TF32 R60, R48.reuse, R98, R208 ;  /* 0x00000062303c723c */ /* 0x048fe600000810d0 */
[----:B------:R-:W-:Y:S04]  /*8af50*/  STL.64 [R1+0x6c0], R68 ;  /* 0x0006c04401007387 */ /* 0x000fe80000100a00 */
[----:B------:R3:W-:Y:S04]  /*8af60*/  STL.64 [R1+0x6c8], R70 ;  /* 0x0006c84601007387 */ /* 0x0007e80000100a00 */
[----:B------:R-:W-:Y:S04]  /*8af70*/  STL.64 [R1+0x6b0], R64 ;  /* 0x0006b04001007387 */ /* 0x000fe80000100a00 */
[----:B------:R3:W-:Y:S02]  /*8af80*/  STL.64 [R1+0x6b8], R66 ;  /* 0x0006b84201007387 */ /* 0x0007e40000100a00 */
[C---:B---3--:R-:W-:Y:S06]  /*8af90*/  HMMA.1688.F32.TF32 R68, R48.reuse, R94, R212 ;  /* 0x0000005e3044723c */ /* 0x048fec00000810d4 */
[----:B------:R-:W-:Y:S02]  /*8afa0*/  STL.64 [R1+0x6a0], R60 ;  /* 0x0006a03c01007387 */ /* 0x000fe40000100a00 */
[C---:B------:R-:W-:Y:S02]  /*8afb0*/  HMMA.1688.F32.TF32 R64, R48.reuse, R90, R216 ;  /* 0x0000005a3040723c */ /* 0x040fe400000810d8 */
[----:B------:R3:W-:Y:S06]  /*8afc0*/  STL.64 [R1+0x6a8], R62 ;  /* 0x0006a83e01007387 */ /* 0x0007ec0000100a00 */
[----:B---3--:R-:W-:Y:S07]  /*8afd0*/  HMMA.1688.F32.TF32 R60, R48, R86, R220 ;  /* 0x00000056303c723c */ /* 0x008fee00000810dc */
[----:B------:R-:W-:Y:S04]  /*8afe0*/  STL.64 [R1+0x690], R68 ;  /* 0x0006904401007387 */ /* 0x000fe80000100a00 */
[----:B------:R-:W-:Y:S04]  /*8aff0*/  STL.64 [R1+0x698], R70 ;  /* 0x0006984601007387 */ /* 0x000fe80000100a00 */
[----:B------:R-:W-:Y:S04]  /*8b000*/  STL.64 [R1+0x680], R64 ;  /* 0x0006804001007387 */ /* 0x000fe80000100a00 */
[----:B------:R-:W-:Y:S04]  /*8b010*/  STL.64 [R1+0x688], R66 ;  /* 0x0006884201007387 */ /* 0x000fe80000100a00 */
[----:B------:R3:W-:Y:S04]  /*8b020*/  STL.64 [R1+0x650], R60 ;  /* 0x0006503c01007387 */ /* 0x0007e80000100a00 */
[----:B------:R3:W-:Y:S01]  /*8b030*/  STL.64 [R1+0x658], R62 ;  /* 0x0006583e01007387 */ /* 0x0007e20000100a00 */
[----:B------:R-:W-:-:S02]  /*8b040*/  IMAD.MOV.U32 R76, RZ, RZ, R232 ;  /* 0x000000ffff4c7224 */ /* 0x000fc400078e00e8 */
[----:B------:R-:W-:Y:S02]  /*8b050*/  IMAD.MOV.U32 R77, RZ, RZ, R233 ;  /* 0x000000ffff4d7224 */ /* 0x000fe400078e00e9 */
[----:B------:R-:W-:Y:S02]  /*8b060*/  IMAD.MOV.U32 R78, RZ, RZ, R234 ;  /* 0x000000ffff4e7224 */ /* 0x000fe400078e00ea */
[----:B------:R-:W-:Y:S02]  /*8b070*/  IMAD.MOV.U32 R79, RZ, RZ, R228 ;  /* 0x000000ffff4f7224 */ /* 0x000fe400078e00e4 */
[----:B---3--:R-:W-:Y:S02]  /*8b080*/  IMAD.MOV.U32 R60, RZ, RZ, R229 ;  /* 0x000000ffff3c7224 */ /* 0x008fe400078e00e5 */
[----:B------:R-:W-:Y:S02]  /*8b090*/  IMAD.MOV.U32 R61, RZ, RZ, R230 ;  /* 0x000000ffff3d7224 */ /* 0x000fe400078e00e6 */
[----:B------:R-:W-:Y:S01]  /*8b0a0*/  IMAD.MOV.U32 R62, RZ, RZ, R231 ;  /* 0x000000ffff3e7224 */ /* 0x000fe200078e00e7 */
[C---:B-1----:R-:W-:Y:S08]  /*8b0b0*/  HMMA.1688.F32.TF32 R72, R44.reuse, R22, R52 ;  /* 0x000000162c48723c */ /* 0x042ff00000081034 */
[C---:B------:R-:W-:Y:S08]  /*8b0c0*/  HMMA.1688.F32.TF32 R52, R44.reuse, R10, R132 ;  /* 0x0000000a2c34723c */ /* 0x040ff00000081084 */
[C---:B--2---:R-:W-:Y:S01]  /*8b0d0*/  HMMA.1688.F32.TF32 R176, R44.reuse, R18, R56 ;  /* 0x000000122cb0723c */ /* 0x044fe20000081038 */
[----:B------:R-:W2:Y:S04]  /*8b0e0*/  LDL.LU R56, [R1+0x630] ;  /* 0x0006300001387983 */ /* 0x000ea80000300800 */
[----:B------:R-:W2:Y:S04]  /*8b0f0*/  LDL.LU R57, [R1+0x634] ;  /* 0x0006340001397983 */ /* 0x000ea80000300800 */
[----:B------:R-:W2:Y:S04]  /*8b100*/  LDL.LU R58, [R1+0x638] ;  /* 0x00063800013a7983 */ /* 0x000ea80000300800 */
[----:B------:R-:W2:Y:S01]  /*8b110*/  LDL.LU R59, [R1+0x63c] ;  /* 0x00063c00013b7983 */ /* 0x000ea20000300800 */
[C---:B----4-:R-:W-:Y:S08]  /*8b120*/  HMMA.1688.F32.TF32 R68, R44.reuse, R42, R168 ;  /* 0x0000002a2c44723c */ /* 0x050ff000000810a8 */
[----:B------:R-:W-:Y:S01]  /*8b130*/  HMMA.1688.F32.TF32 R192, R44, R38, R164 ;  /* 0x000000262cc0723c */ /* 0x000fe200000810a4 */
        /* <DEDUP_REMOVED lines=27> */
[----:B------:R-:W-:Y:S02]  /*8b2f0*/  IMAD.MOV.U32 R84, RZ, RZ, R54 ;  /* 0x000000ffff547224 */ /* 0x000fe400078e0036 */
[----:B------:R-:W-:Y:S01]  /*8b300*/  IMAD.MOV.U32 R101, RZ, RZ, R55 ;  /* 0x000000ffff657224 */ /* 0x000fe200078e0037 */
[----:B------:R-:W2:Y:S01]  /*8b310*/  LDL.LU R133, [R1+0x2c4] ;  /* 0x0002c40001857983 */ /* 0x000ea20000300800 */
[C---:B------:R-:W-:Y:S03]  /*8b320*/  HMMA.1688.F32.TF32 R52, R44.reuse, R6, R128 ;  /* 0x000000062c34723c */ /* 0x040fe60000081080 */
        /* <DEDUP_REMOVED lines=53> */
[----:B------:R-:W-:Y:S03]  /*8b680*/  HMMA.1688.F32.TF32 R120, R48, R22, R120 ;  /* 0x000000163078723c */ /* 0x000fe60000081078 */
[----:B------:R-:W-:Y:S04]  /*8b690*/  LDS R48, [R0+0xcd180] ;  /* 0x0cd1800000307984 */ /* 0x000fe80000000800 */
[----:B------:R-:W-:Y:S04]  /*8b6a0*/  LDS R50, [R0+0xcd980] ;  /* 0x0cd9800000327984 */ /* 0x000fe80000000800 */
[----:B------:R-:W-:Y:S04]  /*8b6b0*/  LDS R49, [R2+0xcd180] ;  /* 0x0cd1800002317984 */ /* 0x000fe80000000800 */
[----:B------:R-:W1:Y:S01]  /*8b6c0*/  LDS R51, [R2+0xcd980] ;  /* 0x0cd9800002337984 */ /* 0x000e620000000800 */
        /* <DEDUP_REMOVED lines=8> */
[C---:B------:R-:W-:Y:S08]  /*8b750*/  HMMA.1688.F32.TF32 R156, R44.reuse, R34, R156 ;  /* 0x000000222c9c723c */ /* 0x040ff0000008109c */
[----:B------:R-:W-:Y:S08]  /*8b760*/  HMMA.1688.F32.TF32 R124, R44, R14, R124 ;  /* 0x0000000e2c7c723c */ /* 0x000ff0000008107c */
[----:B-1----:R-:W-:Y:S08]  /*8b770*/  HMMA.1688.F32.TF32 R60, R48, R102, R60 ;  /* 0x00000066303c723c */ /* 0x002ff0000008103c */
        /* <DEDUP_REMOVED lines=14> */
[C---:B------:R-:W-:Y:S08]  /*8b860*/  HMMA.1688.F32.TF32 R44, R48.reuse, R98, R76 ;  /* 0x00000062302c723c */ /* 0x040ff0000008104c */
[C---:B-1----:R-:W-:Y:S08]  /*8b870*/  HMMA.1688.F32.TF32 R204, R48.reuse, R30, R64 ;  /* 0x0000001e30cc723c */ /* 0x042ff00000081040 */
[C---:B------:R-:W-:Y:S01]  /*8b880*/  HMMA.1688.F32.TF32 R64, R48.reuse, R106, R180 ;  /* 0x0000006a3040723c */ /* 0x040fe200000810b4 */
[----:B------:R-:W-:Y:S01]  /*8b890*/  IMAD.MOV.U32 R243, RZ, RZ, R148 ;  /* 0x000000fffff37224 */ /* 0x000fe200078e0094 */
[----:B------:R-:W-:Y:S04]  /*8b8a0*/  STL.64 [R1+0x5b0], R200 ;  /* 0x0005b0c801007387 */ /* 0x000fe80000100a00 */
[----:B------:R-:W-:Y:S04]  /*8b8b0*/  STL.64 [R1+0x5b8], R202 ;  /* 0x0005b8ca01007387 */ /* 0x000fe80000100a00 */
[----:B------:R-:W-:Y:S11]  /*8b8c0*/  STL [R1+0x2d00], R243 ;  /* 0x002d00f301007387 */ /* 0x000ff60000100800 */
[----:B------:R-:W-:Y:S02]  /*8b8d0*/  @!UPT UIADD3 URZ, URZ, URZ, URZ ;  /* 0x0000003f3f3ff290 */ /* 0x000fe4000fffe03f */
        /* <DEDUP_REMOVED lines=9> */
[----:B------:R-:W-:-:S06]  /*8b970*/  IMAD.MOV.U32 R244, RZ, RZ, R41 ;  /* 0x000000fffff47224 */ /* 0x000fcc00078e0029 */
[----:B------:R-:W-:Y:S04]  /*8b980*/  STL.64 [R1+0x510], R64 ;  /* 0x0005104001007387 */ /* 0x000fe80000100a00 */
[----:B------:R1:W-:Y:S04]  /*8b990*/  STL.64 [R1+0x518], R66 ;  /* 0x0005184201007387 */ /* 0x0003e80000100a00 */
[----:B------:R-:W-:Y:S01]  /*8b9a0*/  STL.64 [R1+0x500], R60 ;  /* 0x0005003c01007387 */ /* 0x000fe20000100a00 */
[----:B------:R-:W-:-:S03]  /*8b9b0*/  IMAD.MOV.U32 R245, RZ, RZ, R40 ;  /* 0x000000fffff57224 */ /* 0x000fc600078e0028 */
[----:B------:R-:W-:Y:S01]  /*8b9c0*/  STL.64 [R1+0x508], R62 ;  /* 0x0005083e01007387 */ /* 0x000fe20000100a00 */
[----:B------:R-:W-:Y:S02]  /*8b9d0*/  IMAD.MOV.U32 R246, RZ, RZ, R37 ;  /* 0x000000fffff67224 */ /* 0x000fe400078e0025 */
[----:B------:R-:W-:Y:S01]  /*8b9e0*/  IMAD.MOV.U32 R247, RZ, RZ, R36 ;  /* 0x000000fffff77224 */ /* 0x000fe200078e0024 */
[----:B------:R-:W-:Y:S01]  /*8b9f0*/  HMMA.1688.F32.TF32 R200, R48, R34, R152 ;  /* 0x0000002230c8723c */ /* 0x000fe20000081098 */
[----:B------:R-:W-:Y:S04]  /*8ba00*/  STL.64 [R1+0x360], R44 ;  /* 0x0003602c01007387 */ /* 0x000fe80000100a00 */
[----:B------:R-:W-:Y:S01]  /*8ba10*/  STL.64 [R1+0x368], R46 ;  /* 0x0003682e01007387 */ /* 0x000fe20000100a00 */
[----:B------:R-:W-:-:S03]  /*8ba20*/  IMAD.MOV.U32 R112, RZ, RZ, R29 ;  /* 0x000000ffff707224 */ /* 0x000fc600078e001d */
[----:B------:R-:W2:Y:S01]  /*8ba30*/  LDL.LU R41, [R1+0x2f5c] ;  /* 0x002f5c0001297983 */ /* 0x000ea20000300800 */
        /* <DEDUP_REMOVED lines=10> */
[----:B------:R-:W1:Y:S01]  /*8bae0*/  LDL.LU R28, [R1+0x2f40] ;  /* 0x002f4000011c7983 */ /* 0x000e620000300800 */
[----:B------:R-:W-:Y:S01]  /*8baf0*/  IMAD.MOV.U32 R251, RZ, RZ, R17 ;  /* 0x000000fffffb7224 */ /* 0x000fe200078e0011 */
[C---:B------:R-:W-:Y:S08]  /*8bb00*/  HMMA.1688.F32.TF32 R216, R48.reuse, R38, R140 ;  /* 0x0000002630d8723c */ /* 0x040ff0000008108c */
[----:B------:R-:W-:Y:S01]  /*8bb10*/  HMMA.1688.F32.TF32 R224, R48, R42, R144 ;  /* 0x0000002a30e0723c */ /* 0x000fe20000081090 */
[----:B------:R-:W-:Y:S01]  /*8bb20*/  IMAD.MOV.U32 R242, RZ, RZ, R149 ;  /* 0x000000fffff27224 */ /* 0x000fe200078e0095 */
[----:B------:R-:W-:Y:S01]  /*8bb30*/  LDS R44, [R3+0xce000] ;  /* 0x0ce00000032c7984 */ /* 0x000fe20000000800 */
[----:B------:R-:W-:-:S02]  /*8bb40*/  IMAD.MOV.U32 R241, RZ, RZ, R150 ;  /* 0x000000fffff17224 */ /* 0x000fc400078e0096 */
[----:B------:R-:W-:Y:S01]  /*8bb50*/  IMAD.MOV.U32 R240, RZ, RZ, R151 ;  /* 0x000000fffff07224 */ /* 0x000fe200078e0097 */
[----:B------:R-:W-:Y:S02]  /*8bb60*/  LDS R46, [R3+0xce800] ;  /* 0x0ce80000032e7984 */ /* 0x000fe40000000800 */
[----:B------:R-:W-:Y:S08]  /*8bb70*/  HMMA.1688.F32.TF32 R208, R48, R18, R188 ;  /* 0x0000001230d0723c */ /* 0x000ff000000810bc */
[C---:B----4-:R-:W-:Y:S08]  /*8bb80*/  HMMA.1688.F32.TF32 R228, R196.reuse, R42, R168 ;  /* 0x0000002ac4e4723c */ /* 0x050ff000000810a8 */
[C---:B------:R-:W-:Y:S08]  /*8bb90*/  HMMA.1688.F32.TF32 R236, R196.reuse, R38, R164 ;  /* 0x00000026c4ec723c */ /* 0x040ff000000810a4 */
[C---:B------:R-:W-:Y:S08]  /*8bba0*/  HMMA.1688.F32.TF32 R212, R196.reuse, R34, R56 ;  /* 0x00000022c4d4723c */ /* 0x040ff00000081038 */
[----:B------:R-:W-:Y:S01]  /*8bbb0*/  HMMA.1688.F32.TF32 R220, R196, R30, R52 ;  /* 0x0000001ec4dc723c */ /* 0x000fe20000081034 */
[----:B------:R-:W-:Y:S01]  /*8bbc0*/  IMAD.MOV.U32 R116, RZ, RZ, R111 ;  /* 0x000000ffff747224 */ /* 0x000fe200078e006f */
[----:B------:R-:W-:Y:S01]  /*8bbd0*/  LDS R45, [R252+0xce000] ;  /* 0x0ce00000fc2d7984 */ /* 0x000fe20000000800 */
[----:B------:R-:W-:-:S02]  /*8bbe0*/  IMAD.MOV.U32 R117, RZ, RZ, R110 ;  /* 0x000000ffff757224 */ /* 0x000fc400078e006e */
[----:B------:R-:W-:Y:S01]  /*8bbf0*/  IMAD.MOV.U32 R118, RZ, RZ, R109 ;  /* 0x000000ffff767224 */ /* 0x000fe200078e006d */
[----:B------:R-:W-:Y:S01]  /*8bc00*/  LDS R110, [R0+0xce800] ;  /* 0x0ce80000006e7984 */ /* 0x000fe20000000800 */
[----:B------:R-:W-:-:S03]  /*8bc10*/  IMAD.MOV.U32 R119, RZ, RZ, R108 ;  /* 0x000000ffff777224 */ /* 0x000fc600078e006c */
        /* <DEDUP_REMOVED lines=16> */
[C---:B------:R-:W-:Y:S03]  /*8bd20*/  HMMA.1688.F32.TF32 R184, R48.reuse, R22, R184 ;  /* 0x0000001630b8723c */ /* 0x040fe600000810b8 */
[----:B------:R-:W-:Y:S04]  /*8bd30*/  LDS R38, [R0+0xce980] ;  /* 0x0ce9800000267984 */ /* 0x000fe80000000800 */
[----:B------:R-:W-:Y:S01]  /*8bd40*/  LDS R39, [R2+0xce980] ;  /* 0x0ce9800002277984 */ /* 0x000fe20000000800 */
[----:B------:R-:W-:Y:S03]  /*8bd50*/  HMMA.1688.F32.TF32 R160, R48, R14, R160 ;  /* 0x0000000e30a0723c */ /* 0x000fe600000810a0 */
[----:B------:R-:W-:Y:S04]  /*8bd60*/  LDS R42, [R3+0xce980] ;  /* 0x0ce98000032a7984 */ /* 0x000fe80000000800 */
[----:B------:R-:W-:Y:S01]  /*8bd70*/  LDS R43, [R252+0xce980] ;  /* 0x0ce98000fc2b7984 */ /* 0x000fe20000000800 */
[----:B--2---:R-:W-:-:S02]  /*8bd80*/  IMAD.MOV.U32 R249, RZ, RZ, R41 ;  /* 0x000000fffff97224 */ /* 0x004fc400078e0029 */
[----:B---3--:R-:W-:Y:S02]  /*8bd90*/  IMAD.MOV.U32 R248, RZ, RZ, R40 ;  /* 0x000000fffff87224 */ /* 0x008fe400078e0028 */
[----:B------:R-:W2:Y:S04]  /*8bda0*/  LDL.LU R40, [R1+0x2f3c] ;  /* 0x002f3c0001287983 */ /* 0x000ea80000300800 */
[----:B------:R-:W3:Y:S04]  /*8bdb0*/  LDL.LU R41, [R1+0x2f38] ;  /* 0x002f380001297983 */ /* 0x000ee80000300800 */
[----:B------:R-:W4:Y:S01]  /*8bdc0*/  LDL.LU R16, [R1+0x2f34] ;  /* 0x002f340001107983 */ /* 0x000f220000300800 */
[----:B------:R-:W-:-:S03]  /*8bdd0*/  IMAD.MOV.U32 R77, RZ, RZ, R29 ;  /* 0x000000ffff4d7224 */ /* 0x000fc600078e001d */
[----:B------:R-:W4:Y:S01]  /*8bde0*/  LDL.LU R17, [R1+0x2f30] ;  /* 0x002f300001117983 */ /* 0x000f220000300800 */
[----:B------:R-:W-:-:S03]  /*8bdf0*/  IMAD.MOV.U32 R76, RZ, RZ, R33 ;  /* 0x000000ffff4c7224 */ /* 0x000fc600078e0021 */
[----:B------:R-:W4:Y:S04]  /*8be00*/  LDL.LU R33, [R1+0x2f2c] ;  /* 0x002f2c0001217983 */ /* 0x000f280000300800 */
[----:B------:R-:W4:Y:S01]  /*8be10*/  LDL.LU R29, [R1+0x2f28] ;  /* 0x002f2800011d7983 */ /* 0x000f220000300800 */
[----:B------:R-:W-:Y:S02]  /*8be20*/  IMAD.MOV.U32 R78, RZ, RZ, R36 ;  /* 0x000000ffff4e7224 */ /* 0x000fe400078e0024 */
[----:B------:R-:W-:Y:S01]  /*8be30*/  IMAD.MOV.U32 R79, RZ, RZ, R37 ;  /* 0x000000ffff4f7224 */ /* 0x000fe200078e0025 */
[----:B------:R-:W4:Y:S01]  /*8be40*/  LDL.LU R36, [R1+0x2f24] ;  /* 0x002f240001247983 */ /* 0x000f220000300800 */
[----:B-1----:R-:W-:-:S03]  /*8be50*/  IMAD.MOV.U32 R66, RZ, RZ, R28 ;  /* 0x000000ffff427224 */ /* 0x002fc600078e001c */
[----:B------:R-:W4:Y:S01]  /*8be60*/  LDL.LU R37, [R1+0x2f20] ;  /* 0x002f200001257983 */ /* 0x000f220000300800 */
[----:B------:R-:W-:Y:S02]  /*8be70*/  IMAD.MOV.U32 R67, RZ, RZ, R32 ;  /* 0x000000ffff437224 */ /* 0x000fe400078e0020 */
[----:B--2---:R-:W-:Y:S02]  /*8be80*/  IMAD.MOV.U32 R65, RZ, RZ, R40 ;  /* 0x000000ffff417224 */ /* 0x004fe400078e0028 */
[----:B---3--:R-:W-:Y:S02]  /*8be90*/  IMAD.MOV.U32 R64, RZ, RZ, R41 ;  /* 0x000000ffff407224 */ /* 0x008fe400078e0029 */
[----:B------:R-:W2:Y:S04]  /*8bea0*/  LDL.LU R41, [R1+0x2f1c] ;  /* 0x002f1c0001297983 */ /* 0x000ea80000300800 */
[----:B------:R-:W3:Y:S04]  /*8beb0*/  LDL.LU R40, [R1+0x2f18] ;  /* 0x002f180001287983 */ /* 0x000ee80000300800 */
[----:B------:R-:W3:Y:S01]  /*8bec0*/  LDL.LU R28, [R1+0x2f14] ;  /* 0x002f1400011c7983 */ /* 0x000ee20000300800 */
[----:B----4-:R-:W-:-:S03]  /*8bed0*/  IMAD.MOV.U32 R153, RZ, RZ, R33 ;  /* 0x000000ffff997224 */ /* 0x010fc600078e0021 */
[----:B------:R-:W4:Y:S01]  /*8bee0*/  LDL.LU R32, [R1+0x2f10] ;  /* 0x002f100001207983 */ /* 0x000f220000300800 */
[----:B------:R-:W-:-:S03]  /*8bef0*/  IMAD.MOV.U32 R152, RZ, RZ, R29 ;  /* 0x000000ffff987224 */ /* 0x000fc600078e001d */
[----:B------:R-:W4:Y:S04]  /*8bf00*/  LDL.LU R29, [R1+0x2f0c] ;  /* 0x002f0c00011d7983 */ /* 0x000f280000300800 */
[----:B------:R-:W4:Y:S01]  /*8bf10*/  LDL.LU R33, [R1+0x2f08] ;  /* 0x002f080001217983 */ /* 0x000f220000300800 */
[----:B------:R-:W-:Y:S02]  /*8bf20*/  IMAD.MOV.U32 R154, RZ, RZ, R17 ;  /* 0x000000ffff9a7224 */ /* 0x000fe400078e0011 */
[----:B------:R-:W-:Y:S01]  /*8bf30*/  IMAD.MOV.U32 R155, RZ, RZ, R16 ;  /* 0x000000ffff9b7224 */ /* 0x000fe200078e0010 */
[----:B------:R-:W4:Y:S01]  /*8bf40*/  LDL.LU R17, [R1+0x2f04] ;  /* 0x002f040001117983 */ /* 0x000f220000300800 */
[----:B------:R-:W-:-:S03]  /*8bf50*/  IMAD.MOV.U32 R142, RZ, RZ, R37 ;  /* 0x000000ffff8e7224 */ /* 0x000fc600078e0025 */
        /* <DEDUP_REMOVED lines=38> */
[----:B------:R-:W2:Y:S01]  /*8c1c0*/  LDL.LU R28, [R1+0x2eb4] ;  /* 0x002eb400011c7983 */ /* 0x000ea20000300800 */
[----:B----4-:R-:W-:-:S02]  /*8c1d0*/  IMAD.MOV.U32 R166, RZ, RZ, R17 ;  /* 0x000000ffffa67224 */ /* 0x010fc400078e0011 */
[----:B------:R-:W-:Y:S01]  /*8c1e0*/  IMAD.MOV.U32 R165, RZ, RZ, R29 ;  /* 0x000000ffffa57224 */ /* 0x000fe200078e001d */
[----:B------:R-:W4:Y:S01]  /*8c1f0*/  LDL.LU R32, [R1+0x2eb0] ;  /* 0x002eb00001207983 */ /* 0x000f220000300800 */
[----:B------:R-:W-:-:S03]  /*8c200*/  IMAD.MOV.U32 R164, RZ, RZ, R33 ;  /* 0x000000ffffa47224 */ /* 0x000fc600078e0021 */
[----:B------:R-:W3:Y:S01]  /*8c210*/  LDL.LU R33, [R1+0x2eac] ;  /* 0x002eac0001217983 */ /* 0x000ee20000300800 */
[----:B------:R-:W-:-:S03]  /*8c220*/  IMAD.MOV.U32 R167, RZ, RZ, R16 ;  /* 0x000000ffffa77224 */ /* 0x000fc600078e0010 */
[----:B------:R-:W3:Y:S04]  /*8c230*/  LDL.LU R29, [R1+0x2ea8] ;  /* 0x002ea800011d7983 */ /* 0x000ee80000300800 */
[----:B------:R-:W3:Y:S04]  /*8c240*/  LDL.LU R17, [R1+0x2ea4] ;  /* 0x002ea40001117983 */ /* 0x000ee80000300800 */
[----:B------:R-:W3:Y:S04]  /*8c250*/  LDL.LU R16, [R1+0x2ea0] ;  /* 0x002ea00001107983 */ /* 0x000ee80000300800 */
[----:B------:R-:W3:Y:S04]  /*8c260*/  LDL.LU R243, [R1+0x548] ;  /* 0x0005480001f37983 */ /* 0x000ee80000300800 */
[----:B------:R-:W-:Y:S01]  /*8c270*/  STL [R1+0x2c78], R3 ;  /* 0x002c780301007387 */ /* 0x000fe20000100800 */
[----:B--2---:R-:W-:-:S02]  /*8c280*/  IMAD.MOV.U32 R235, RZ, RZ, R28 ;  /* 0x000000ffffeb7224 */ /* 0x004fc400078e001c */
[----:B----4-:R-:W-:Y:S02]  /*8c290*/  IMAD.MOV.U32 R233, RZ, RZ, R32 ;  /* 0x000000ffffe97224 */ /* 0x010fe400078e0020 */
[----:B---3--:R-:W-:Y:S02]  /*8c2a0*/  IMAD.MOV.U32 R232, RZ, RZ, R33 ;  /* 0x000000ffffe87224 */ /* 0x008fe400078e0021 */
[----:B------:R-:W-:Y:S01]  /*8c2b0*/  IMAD.MOV.U32 R234, RZ, RZ, R29 ;  /* 0x000000ffffea7224 */ /* 0x000fe200078e001d */
[----:B------:R-:W1:Y:S04]  /*8c2c0*/  LDSM.16.M88.4 R32, [R243+0x180] ;  /* 0x00018000f320783b */ /* 0x000e680000000200 */
[----:B------:R-:W2:Y:S02]  /*8c2d0*/  LDSM.16.M88.4 R28, [R243+0x4180] ;  /* 0x00418000f31c783b */ /* 0x000ea40000000200 */
[C---:B------:R-:W-:Y:S02]  /*8c2e0*/  HMMA.1688.F32.TF32 R232, R196.reuse, R18, R232 ;  /* 0x00000012c4e8723c */ /* 0x040fe400000810e8 */
[----:B-1----:R-:W-:Y:S04]  /*8c2f0*/  STL [R1+0x2c7c], R34 ;  /* 0x002c7c2201007387 */ /* 0x002fe80000100800 */
[----:B------:R-:W-:Y:S04]  /*8c300*/  STL [R1+0x2c54], R35 ;  /* 0x002c542301007387 */ /* 0x000fe80000100800 */
[----:B------:R-:W-:Y:S04]  /*8c310*/  STL [R1+0x2c80], R252 ;  /* 0x002c80fc01007387 */ /* 0x000fe80000100800 */
[----:B--2---:R-:W-:Y:S04]  /*8c320*/  STL [R1+0x2c50], R30 ;  /* 0x002c501e01007387 */ /* 0x004fe80000100800 */
[----:B------:R-:W-:Y:S04]  /*8c330*/  STL [R1+0x2c4c], R31 ;  /* 0x002c4c1f01007387 */ /* 0x000fe80000100800 */
[----:B------:R-:W2:Y:S04]  /*8c340*/  LDL.LU R18, [R1+0x588] ;  /* 0x0005880001127983 */ /* 0x000ea80000300800 */
[----:B------:R-:W2:Y:S01]  /*8c350*/  LDL.LU R19, [R1+0x58c] ;  /* 0x00058c0001137983 */ /* 0x000ea20000300800 */
[C---:B------:R-:W-:Y:S08]  /*8c360*/  HMMA.1688.F32.TF32 R148, R196.reuse, R106, R148 ;  /* 0x0000006ac494723c */ /* 0x040ff00000081094 */
[----:B------:R-:W-:Y:S01]  /*8c370*/  HMMA.1688.F32.TF32 R144, R196, R102, R144 ;  /* 0x00000066c490723c */ /* 0x000fe20000081090 */
[----:B------:R-:W-:-:S07]  /*8c380*/  IMAD.MOV.U32 R180, RZ, RZ, R41 ;  /* 0x000000ffffb47224 */ /* 0x000fce00078e0029 */
[C---:B------:R-:W-:Y:S01]  /*8c390*/  HMMA.1688.F32.TF32 R140, R196.reuse, R98, R140 ;  /* 0x00000062c48c723c */ /* 0x040fe2000008108c */
[----:B------:R-:W-:Y:S01]  /*8c3a0*/  IMAD.MOV.U32 R181, RZ, RZ, R40 ;  /* 0x000000ffffb57224 */ /* 0x000fe200078e0028 */
[----:B------:R-:W-:Y:S01]  /*8c3b0*/  LDS R41, [R252+0xce180] ;  /* 0x0ce18000fc297984 */ /* 0x000fe20000000800 */
[----:B------:R-:W-:Y:S02]  /*8c3c0*/  IMAD.MOV.U32 R182, RZ, RZ, R37 ;  /* 0x000000ffffb67224 */ /* 0x000fe400078e0025 */
[----:B------:R-:W-:Y:S01]  /*8c3d0*/  IMAD.MOV.U32 R183, RZ, RZ, R36 ;  /* 0x000000ffffb77224 */ /* 0x000fe200078e0024 */
[----:B------:R-:W-:Y:S02]  /*8c3e0*/  LDS R37, [R2+0xce180] ;  /* 0x0ce1800002257984 */ /* 0x000fe40000000800 */
[C---:B------:R-:W-:Y:S08]  /*8c3f0*/  HMMA.1688.F32.TF32 R152, R196.reuse, R94, R152 ;  /* 0x0000005ec498723c */ /* 0x040ff00000081098 */
[C---:B------:R-:W-:Y:S01]  /*8c400*/  HMMA.1688.F32.TF32 R64, R196.reuse, R90, R64 ;  /* 0x0000005ac440723c */ /* 0x040fe20000081040 */
[----:B------:R-:W-:Y:S04]  /*8c410*/  STL.64 [R1+0x2e0], R148 ;  /* 0x0002e09401007387 */ /* 0x000fe80000100a00 */
[----:B------:R1:W-:Y:S03]  /*8c420*/  STL.64 [R1+0x2e8], R150 ;  /* 0x0002e89601007387 */ /* 0x0003e60000100a00 */
[C---:B------:R-:W-:Y:S01]  /*8c430*/  HMMA.1688.F32.TF32 R180, R196.reuse, R14, R180 ;  /* 0x0000000ec4b4723c */ /* 0x040fe200000810b4 */
[----:B------:R-:W-:Y:S04]  /*8c440*/  LDS R36, [R0+0xce180] ;  /* 0x0ce1800000247984 */ /* 0x000fe80000000800 */
[----:B------:R-:W-:Y:S03]  /*8c450*/  LDS R40, [R3+0xce180] ;  /* 0x0ce1800003287984 */ /* 0x000fe60000000800 */
[C---:B------:R-:W-:Y:S01]  /*8c460*/  HMMA.1688.F32.TF32 R164, R196.reuse, R26, R164 ;  /* 0x0000001ac4a4723c */ /* 0x040fe200000810a4 */
[----:B-1----:R-:W3:Y:S04]  /*8c470*/  LDL.LU.64 R150, [R1+0x2e98] ;  /* 0x002e980001967983 */ /* 0x002ee80000300a00 */
[----:B------:R-:W3:Y:S03]  /*8c480*/  LDL.LU.64 R148, [R1+0x2e90] ;  /* 0x002e900001947983 */ /* 0x000ee60000300a00 */
[C---:B------:R-:W-:Y:S01]  /*8c490*/  HMMA.1688.F32.TF32 R168, R196.reuse, R10, R168 ;  /* 0x0000000ac4a8723c */ /* 0x040fe200000810a8 */
[----:B------:R-:W-:Y:S07]  /*8c4a0*/  STL.64 [R1+0x300], R144 ;  /* 0x0003009001007387 */ /* 0x000fee0000100a00 */
[----:B------:R-:W-:Y:S01]  /*8c4b0*/  HMMA.1688.F32.TF32 R188, R196, R6, R188 ;  /* 0x00000006c4bc723c */ /* 0x000fe200000810bc */
[----:B------:R1:W-:Y:S07]  /*8c4c0*/  STL.64 [R1+0x308], R146 ;  /* 0x0003089201007387 */ /* 0x0003ee0000100a00 */
[-C--:B------:R-:W-:Y:S01]  /*8c4d0*/  HMMA.1688.F32.TF32 R248, R108, R32.reuse, R248 ;  /* 0x000000206cf8723c */ /* 0x080fe200000810f8 */
[----:B-1----:R-:W4:Y:S04]  /*8c4e0*/  LDL.LU.64 R146, [R1+0x2e88] ;  /* 0x002e880001927983 */ /* 0x002f280000300a00 */
[----:B------:R-:W4:Y:S03]  /*8c4f0*/  LDL.LU.64 R144, [R1+0x2e80] ;  /* 0x002e800001907983 */ /* 0x000f260000300a00 */
[-C--:B------:R-:W-:Y:S01]  /*8c500*/  HMMA.1688.F32.TF32 R116, R44, R32.reuse, R116 ;  /* 0x000000202c74723c */ /* 0x080fe20000081074 */
[----:B------:R-:W-:Y:S04]  /*8c510*/  STL.64 [R1+0x320], R140 ;  /* 0x0003208c01007387 */ /* 0x000fe80000100a00 */
[----:B------:R1:W-:Y:S03]  /*8c520*/  STL.64 [R1+0x328], R142 ;  /* 0x0003288e01007387 */ /* 0x0003e60000100a00 */
[----:B------:R-:W-:Y:S01]  /*8c530*/  HMMA.1688.F32.TF32 R112, R60, R32, R112 ;  /* 0x000000203c70723c */ /* 0x000fe20000081070 */
        /* <DEDUP_REMOVED lines=9> */
[----:B------:R-:W3:Y:S01]  /*8c5d0*/  LDL.LU.64 R64, [R1+0x2e50] ;  /* 0x002e500001407983 */ /* 0x000ee20000300a00 */
[C---:B--2---:R-:W-:Y:S08]  /*8c5e0*/  HMMA.1688.F32.TF32 R16, R196.reuse, R22, R16 ;  /* 0x00000016c410723c */ /* 0x044ff00000081010 */
[----:B------:R-:W-:Y:S01]  /*8c5f0*/  HMMA.1688.F32.TF32 R196, R196, R86, R76 ;  /* 0x00000056c4c4723c */ /* 0x000fe2000008104c */
[----:B------:R-:W2:Y:S04]  /*8c600*/  LDL.LU.64 R78, [R1+0x2e48] ;  /* 0x002e4800014e7983 */ /* 0x000ea80000300a00 */
[----:B------:R-:W2:Y:S11]  /*8c610*/  LDL.LU.64 R76, [R1+0x2e40] ;  /* 0x002e4000014c7983 */ /* 0x000eb60000300a00 */
[----:B------:R-:W-:Y:S07]  /*8c620*/  @!UPT UIADD3 URZ, URZ, URZ, URZ ;  /* 0x0000003f3f3ff290 */ /* 0x000fee000fffe03f */
        /* <DEDUP_REMOVED lines=20> */
[----:B------:R-:W-:Y:S01]  /*8c770*/  HMMA.1688.F32.TF32 R132, R48, R6, R132 ;  /* 0x000000063084723c */ /* 0x000fe20000081084 */
[----:B------:R-:W-:Y:S04]  /*8c780*/  LDS R48, [R3+0xce100] ;  /* 0x0ce1000003307984 */ /* 0x000fe80000000800 */
[----:B------:R-:W-:Y:S04]  /*8c790*/  LDS R50, [R3+0xce900] ;  /* 0x0ce9000003327984 */ /* 0x000fe80000000800 */
[----:B------:R-:W-:Y:S04]  /*8c7a0*/  LDS R49, [R252+0xce100] ;  /* 0x0ce10000fc317984 */ /* 0x000fe80000000800 */
[----:B------:R-:W1:Y:S01]  /*8c7b0*/  LDS R51, [R252+0xce900] ;  /* 0x0ce90000fc337984 */ /* 0x000e620000000800 */
[-C--:B--2---:R-:W-:Y:S11]  /*8c7c0*/  HMMA.1688.F32.TF32 R112, R56, R32.reuse, R112 ;  /* 0x000000203870723c */ /* 0x084ff60000081070 */
[----:B------:R-:W-:Y:S11]  /*8c7d0*/  @!UPT UIADD3 URZ, URZ, URZ, URZ ;  /* 0x0000003f3f3ff290 */ /* 0x000ff6000fffe03f */
[----:B------:R-:W-:Y:S01]  /*8c7e0*/  @!UPT UIADD3 URZ, URZ, URZ, URZ ;  /* 0x0000003f3f3ff290 */ /* 0x000fe2000fffe03f */
[----:B------:R2:W-:Y:S04]  /*8c7f0*/  STL.64 [R1+0x480], R112 ;  /* 0x0004807001007387 */ /* 0x0005e80000100a00 */
[----:B------:R1:W-:Y:S04]  /*8c800*/  STL.64 [R1+0x488], R114 ;  /* 0x0004887201007387 */ /* 0x0003e80000100a00 */
[----:B--2---:R-:W2:Y:S04]  /*8c810*/  LDL.LU R112, [R1+0x310] ;  /* 0x0003100001707983 */ /* 0x004ea80000300800 */
[----:B------:R-:W2:Y:S04]  /*8c820*/  LDL.LU R113, [R1+0x314] ;  /* 0x0003140001717983 */ /* 0x000ea80000300800 */
[----:B-1----:R-:W2:Y:S04]  /*8c830*/  LDL.LU R114, [R1+0x318] ;  /* 0x0003180001727983 */ /* 0x002ea80000300800 */
[----:B------:R-:W2:Y:S01]  /*8c840*/  LDL.LU R115, [R1+0x31c] ;  /* 0x00031c0001737983 */ /* 0x000ea20000300800 */
[-C--:B---3--:R-:W-:Y:S11]  /*8c850*/  HMMA.1688.F32.TF32 R64, R52, R32.reuse, R64 ;  /* 0x000000203440723c */ /* 0x088ff60000081040 */
[----:B------:R-:W-:Y:S11]  /*8c860*/  @!UPT UIADD3 URZ, URZ, URZ, URZ ;  /* 0x0000003f3f3ff290 */ /* 0x000ff6000fffe03f */
[----:B------:R-:W-:Y:S01]  /*8c870*/  @!UPT UIADD3 URZ, URZ, URZ, URZ ;  /* 0x0000003f3f3ff290 */ /* 0x000fe2000fffe03f */
[----:B------:R-:W-:Y:S04]  /*8c880*/  STL.64 [R1+0x4c0], R64 ;  /* 0x0004c04001007387 */ /* 0x000fe80000100a00 */
[----:B------:R1:W-:Y:S02]  /*8c890*/  STL.64 [R1+0x4c8], R66 ;  /* 0x0004c84201007387 */ /* 0x0003e40000100a00 */
[-C--:B-1----:R-:W-:Y:S08]  /*8c8a0*/  HMMA.1688.F32.TF32 R64, R48, R32.reuse, R68 ;  /* 0x000000203040723c */ /* 0x082ff00000081044 */
[-C--:B------:R-:W-:Y:S11]  /*8c8b0*/  HMMA.1688.F32.TF32 R68, R36, R32.reuse, R224 ;  /* 0x000000202444723c */ /* 0x080ff600000810e0 */
[----:B------:R-:W-:Y:S04]  /*8c8c0*/  @!UPT UIADD3 URZ, URZ, URZ, URZ ;  /* 0x0000003f3f3ff290 */ /* 0x000fe8000fffe03f */
[----:B------:R-:W-:Y:S04]  /*8c8d0*/  STL.64 [R1+0x580], R64 ;  /* 0x0005804001007387 */ /* 0x000fe80000100a00 */
[----:B------:R1:W-:Y:S02]  /*8c8e0*/  STL.64 [R1+0x588], R66 ;  /* 0x0005884201007387 */ /* 0x0003e40000100a00 */
[----:B-1----:R-:W-:Y:S02]  /*8c8f0*/  HMMA.1688.F32.TF32 R64, R40, R32, R228 ;  /* 0x000000202840723c */ /* 0x002fe400000810e4 */
[----:B------:R-:W-:Y:S04]  /*8c900*/  STL.64 [R1+0x630], R68 ;  /* 0x0006304401007387 */ /* 0x000fe80000100a00 */
[----:B------:R1:W-:Y:S02]  /*8c910*/  STL.64 [R1+0x638], R70 ;  /* 0x0006384601007387 */ /* 0x0003e40000100a00 */
[-C--:B-1----:R-:W-:Y:S11]  /*8c920*/  HMMA.1688.F32.TF32 R68, R44, R28.reuse, R196 ;  /* 0x0000001c2c44723c */ /* 0x082ff600000810c4 */
[----:B------:R-:W-:Y:S04]  /*8c930*/  @!UPT UIADD3 URZ, URZ, URZ, URZ ;  /* 0x0000003f3f3ff290 */ /* 0x000fe8000fffe03f */
[----:B------:R-:W-:Y:S04]  /*8c940*/  STL.64 [R1+0x6e0], R64 ;  /* 0x0006e04001007387 */ /* 0x000fe80000100a00 */
[----:B------:R1:W-:Y:S02]  /*8c950*/  STL.64 [R1+0x6e8], R66 ;  /* 0x0006e84201007387 */ /* 0x0003e40000100a00 */
[----:B-1----:R-:W-:Y:S01]  /*8c960*/  HMMA.1688.F32.TF32 R64, R60, R28, R244 ;  /* 0x0000001c3c40723c */ /* 0x002fe200000810f4 */
[----:B------:R-:W-:Y:S02]  /*8c970*/  IMAD.MOV.U32 R224, RZ, RZ, R20 ;  /* 0x000000ffffe07224 */ /* 0x000fe400078e0014 */
[----:B------:R-:W-:Y:S02]  /*8c980*/  IMAD.MOV.U32 R225, RZ, RZ, R21 ;  /* 0x000000ffffe17224 */ /* 0x000fe400078e0015 */
[----:B------:R-:W-:-:S02]  /*8c990*/  IMAD.MOV.U32 R226, RZ, RZ, R24 ;  /* 0x000000ffffe27224 */ /* 0x000fc400078e0018 */
[----:B------:R-:W-:Y:S01]  /*8c9a0*/  IMAD.MOV.U32 R227, RZ, RZ, R25 ;  /* 0x000000ffffe37224 */ /* 0x000fe200078e0019 */
[-C--:B--2---:R-:W-:Y:S11]  /*8c9b0*/  HMMA.1688.F32.TF32 R32, R108, R28.reuse, R112 ;  /* 0x0000001c6c20723c */ /* 0x084ff60000081070 */
[----:B------:R-:W-:Y:S11]  /*8c9c0*/  @!UPT UIADD3 URZ, URZ, URZ, URZ ;  /* 0x0000003f3f3ff290 */ /* 0x000ff6000fffe03f */
[----:B------:R-:W-:Y:S01]  /*8c9d0*/  @!UPT UIADD3 URZ, URZ, URZ, URZ ;  /* 0x0000003f3f3ff290 */ /* 0x000fe2000fffe03f */
[----:B------:R-:W-:Y:S04]  /*8c9e0*/  STL.64 [R1+0x180], R32 ;  /* 0x0001802001007387 */ /* 0x000fe80000100a00 */
[----:B------:R1:W-:Y:S02]  /*8c9f0*/  STL.64 [R1+0x188], R34 ;  /* 0x0001882201007387 */ /* 0x0003e40000100a00 */
[-C--:B-1----:R-:W-:Y:S02]  /*8ca00*/  HMMA.1688.F32.TF32 R32, R56, R28.reuse, R116 ;  /* 0x0000001c3820723c */ /* 0x082fe40000081074 */
[----:B------:R-:W-:Y:S04]  /*8ca10*/  STL.64 [R1+0x2c0], R68 ;  /* 0x0002c04401007387 */ /* 0x000fe80000100a00 */
[----:B------:R-:W-:Y:S04]  /*8ca20*/  STL.64 [R1+0x2c8], R70 ;  /* 0x0002c84601007387 */ /* 0x000fe80000100a00 */
[----:B------:R-:W-:Y:S04]  /*8ca30*/  STL.64 [R1+0x390], R64 ;  /* 0x0003904001007387 */ /* 0x000fe80000100a00 */
[----:B------:R-:W-:Y:S04]  /*8ca40*/  STL.64 [R1+0x398], R66 ;  /* 0x0003984201007387 */ /* 0x000fe80000100a00 */
[----:B------:R-:W2:Y:S04]  /*8ca50*/  LDL.LU R20, [R1+0x2e08] ;  /* 0x002e080001147983 */ /* 0x000ea80000300800 */
[----:B------:R-:W1:Y:S04]  /*8ca60*/  LDSM.16.M88.4 R68, [R243+0x8180] ;  /* 0x00818000f344783b */ /* 0x000e680000000200 */
[----:B------:R3:W-:Y:S04]  /*8ca70*/  STL.64 [R1+0x410], R32 ;  /* 0x0004102001007387 */ /* 0x0007e80000100a00 */
[----:B------:R3:W-:Y:S04]  /*8ca80*/  STL.64 [R1+0x418], R34 ;  /* 0x0004182201007387 */ /* 0x0007e80000100a00 */
[----:B------:R-:W4:Y:S04]  /*8ca90*/  LDL.LU R21, [R1+0x2e04] ;  /* 0x002e040001157983 */ /* 0x000f280000300800 */
[----:B------:R-:W4:Y:S04]  /*8caa0*/  LDL.LU R24, [R1+0x2e00] ;  /* 0x002e000001187983 */ /* 0x000f280000300800 */
[----:B------:R-:W4:Y:S04]  /*8cab0*/  LDL.LU R25, [R1+0x2dfc] ;  /* 0x002dfc0001197983 */ /* 0x000f280000300800 */
        /* <DEDUP_REMOVED lines=21> */
[----:B-1----:R-:W-:Y:S01]  /*8cc10*/  HMMA.1688.F32.TF32 R140, R52, R68, R140 ;  /* 0x00000044348c723c */ /* 0x002fe2000008108c */
[----:B--2---:R-:W-:-:S02]  /*8cc20*/  IMAD.MOV.U32 R247, RZ, RZ, R20 ;  /* 0x000000fffff77224 */ /* 0x004fc400078e0014 */
[----:B----4-:R-:W-:-:S05]  /*8cc30*/  IMAD.MOV.U32 R246, RZ, RZ, R21 ;  /* 0x000000fffff67224 */ /* 0x010fca00078e0015 */
[----:B------:R-:W-:Y:S01]  /*8cc40*/  HMMA.1688.F32.TF32 R20, R52, R28, R152 ;  /* 0x0000001c3414723c */ /* 0x000fe20000081098 */
[----:B------:R-:W-:Y:S02]  /*8cc50*/  IMAD.MOV.U32 R245, RZ, RZ, R24 ;  /* 0x000000fffff57224 */ /* 0x000fe400078e0018 */
[----:B------:R-:W-:-:S05]  /*8cc60*/  IMAD.MOV.U32 R244, RZ, RZ, R25 ;  /* 0x000000fffff47224 */ /* 0x000fca00078e0019 */
[-C--:B------:R-:W-:Y:S11]  /*8cc70*/  HMMA.1688.F32.TF32 R24, R36, R28.reuse, R216 ;  /* 0x0000001c2418723c */ /* 0x080ff600000810d8 */
[----:B------:R-:W-:Y:S04]  /*8cc80*/  @!UPT UIADD3 URZ, URZ, URZ, URZ ;  /* 0x0000003f3f3ff290 */ /* 0x000fe8000fffe03f */
[----:B------:R-:W-:Y:S04]  /*8cc90*/  STL.64 [R1+0x460], R20 ;  /* 0x0004601401007387 */ /* 0x000fe80000100a00 */
[----:B------:R1:W-:Y:S04]  /*8cca0*/  STL.64 [R1+0x468], R22 ;  /* 0x0004681601007387 */ /* 0x0003e80000100a00 */
[----:B------:R-:W-:Y:S04]  /*8ccb0*/  STL.64 [R1+0x4f0], R64 ;  /* 0x0004f04001007387 */ /* 0x000fe80000100a00 */
[----:B------:R-:W-:Y:S04]  /*8ccc0*/  STL.64 [R1+0x4f8], R66 ;  /* 0x0004f84201007387 */ /* 0x000fe80000100a00 */
[----:B------:R-:W2:Y:S01]  /*8ccd0*/  LDSM.16.M88.4 R64, [R243+0xc180] ;  /* 0x00c18000f340783b */ /* 0x000ea20000000200 */
[----:B-1----:R-:W-:Y:S08]  /*8cce0*/  HMMA.1688.F32.TF32 R20, R40, R28, R236 ;  /* 0x0000001c2814723c */ /* 0x002ff000000810ec */
[-C--:B---3--:R-:W-:Y:S01]  /*8ccf0*/  HMMA.1688.F32.TF32 R152, R108, R68.reuse, R32 ;  /* 0x000000446c98723c */ /* 0x088fe20000081020 */
[----:B------:R-:W-:Y:S04]  /*8cd00*/  STL.64 [R1+0x5a0], R24 ;  /* 0x0005a01801007387 */ /* 0x000fe80000100a00 */
[----:B------:R-:W-:Y:S04]  /*8cd10*/  STL.64 [R1+0x5a8], R26 ;  /* 0x0005a81a01007387 */ /* 0x000fe80000100a00 */
[----:B------:R-:W-:Y:S01]  /*8cd20*/  STL [R1+0x2c84], R70 ;  /* 0x002c844601007387 */ /* 0x000fe20000100800 */
[----:B------:R-:W-:Y:S03]  /*8cd30*/  HMMA.1688.F32.TF32 R28, R60, R68, R228 ;  /* 0x000000443c1c723c */ /* 0x000fe600000810e4 */
[----:B------:R-:W1:Y:S04]  /*8cd40*/  LDSM.16.M88.4 R24, [R243+0x10180] ;  /* 0x01018000f318783b */ /* 0x000e680000000200 */
[----:B------:R-:W-:Y:S04]  /*8cd50*/  STL.64 [R1+0x640], R20 ;  /* 0x0006401401007387 */ /* 0x000fe80000100a00 */
[----:B------:R-:W-:Y:S04]  /*8cd60*/  STL.64 [R1+0x648], R22 ;  /* 0x0006481601007387 */ /* 0x000fe80000100a00 */
[----:B------:R-:W-:Y:S01]  /*8cd70*/  STL [R1+0x2c48], R71 ;  /* 0x002c484701007387 */ /* 0x000fe20000100800 */
[----:B------:R-:W-:-:S02]  /*8cd80*/  IMAD.MOV.U32 R252, RZ, RZ, R153 ;  /* 0x000000fffffc7224 */ /* 0x000fc400078e0099 */
[----:B------:R-:W-:Y:S01]  /*8cd90*/  IMAD.MOV.U32 R34, RZ, RZ, R154 ;  /* 0x000000ffff227224 */ /* 0x000fe200078e009a */
[----:B------:R-:W2:Y:S01]  /*8cda0*/  LDSM.16.M88.4 R20, [R243+0x14180] ;  /* 0x01418000f314783b */ /* 0x000ea20000000200 */
[----:B------:R-:W-:-:S03]  /*8cdb0*/  IMAD.MOV.U32 R3, RZ, RZ, R155 ;  /* 0x000000ffff037224 */ /* 0x000fc600078e009b */
[----:B--2---:R-:W-:Y:S04]  /*8cdc0*/  STL [R1+0x2c8c], R66 ;  /* 0x002c8c4201007387 */ /* 0x004fe80000100800 */
[----:B------:R-:W-:Y:S04]  /*8cdd0*/  STL [R1+0x2c88], R67 ;  /* 0x002c884301007387 */ /* 0x000fe80000100800 */
[----:B------:R2:W-:Y:S02]  /*8cde0*/  STL [R1+0x170], R152 ;  /* 0x0001709801007387 */ /* 0x0005e40000100800 */
[-C--:B--2---:R-:W-:Y:S02]  /*8cdf0*/  HMMA.1688.F32.TF32 R152, R44, R68.reuse, R116 ;  /* 0x000000442c98723c */ /* 0x084fe40000081074 */
[----:B------:R-:W-:Y:S06]  /*8ce00*/  STL [R1+0x2c90], R252 ;  /* 0x002c90fc01007387 */ /* 0x000fec0000100800 */
[-C--:B------:R-:W-:Y:S11]  /*8ce10*/  HMMA.1688.F32.TF32 R116, R56, R68.reuse, R224 ;  /* 0x000000443874723c */ /* 0x080ff600000810e0 */
[----:B------:R-:W-:Y:S04]  /*8ce20*/  @!UPT UIADD3 URZ, URZ, URZ, URZ ;  /* 0x0000003f3f3ff290 */ /* 0x000fe8000fffe03f */
[----:B------:R-:W-:Y:S04]  /*8ce30*/  STL.64 [R1+0x250], R152 ;  /* 0x0002509801007387 */ /* 0x000fe80000100a00 */
[----:B------:R-:W-:Y:S04]  /*8ce40*/  STL.64 [R1+0x258], R154 ;  /* 0x0002589a01007387 */ /* 0x000fe80000100a00 */
[----:B------:R-:W-:Y:S04]  /*8ce50*/  STL.64 [R1+0x290], R28 ;  /* 0x0002901c01007387 */ /* 0x000fe80000100a00 */
[----:B------:R2:W-:Y:S02]  /*8ce60*/  STL.64 [R1+0x298], R30 ;  /* 0x0002981e01007387 */ /* 0x0005e40000100a00 */
[-C--:B--2---:R-:W-:Y:S02]  /*8ce70*/  HMMA.1688.F32.TF32 R28, R48, R68.reuse, R156 ;  /* 0x00000044301c723c */ /* 0x084fe4000008109c */
[----:B------:R-:W-:Y:S04]  /*8ce80*/  STL.64 [R1+0x310], R116 ;  /* 0x0003107401007387 */ /* 0x000fe80000100a00 */
[----:B------:R2:W-:Y:S04]  /*8ce90*/  STL.64 [R1+0x318], R118 ;  /* 0x0003187601007387 */ /* 0x0005e80000100a00 */
[----:B------:R-:W-:Y:S04]  /*8cea0*/  STL.64 [R1+0x400], R140 ;  /* 0x0004008c01007387 */ /* 0x000fe80000100a00 */
[----:B------:R-:W-:Y:S01]  /*8ceb0*/  STL.64 [R1+0x408], R142 ;  /* 0x0004088e01007387 */ /* 0x000fe20000100a00 */
[-C--:B--2---:R-:W-:Y:S08]  /*8cec0*/  HMMA.1688.F32.TF32 R116, R36, R68.reuse, R200 ;  /* 0x000000442474723c */ /* 0x084ff000000810c8 */
[----:B------:R-:W-:Y:S01]  /*8ced0*/  STL.64 [R1+0x4a0], R28 ;  /* 0x0004a01c01007387 */ /* 0x000fe20000100a00 */
[----:B------:R-:W-:Y:S03]  /*8cee0*/  HMMA.1688.F32.TF32 R68, R40, R68, R212 ;  /* 0x000000442844723c */ /* 0x000fe600000810d4 */
[----:B------:R2:W-:Y:S05]  /*8cef0*/  STL.64 [R1+0x4a8], R30 ;  /* 0x0004a81e01007387 */ /* 0x0005ea0000100a00 */
[-C--:B--2---:R-:W-:Y:S06]  /*8cf00*/  HMMA.1688.F32.TF32 R28, R108, R64.reuse, R112 ;  /* 0x000000406c1c723c */ /* 0x084fec0000081070 */
[----:B------:R-:W-:Y:S04]  /*8cf10*/  STL.64 [R1+0x560], R116 ;  /* 0x0005607401007387 */ /* 0x000fe80000100a00 */
[----:B------:R2:W-:Y:S01]  /*8cf20*/  STL.64 [R1+0x568], R118 ;  /* 0x0005687601007387 */ /* 0x0005e20000100a00 */
[-C--:B------:R-:W-:Y:S04]  /*8cf30*/  HMMA.1688.F32.TF32 R112, R60, R64.reuse, R244 ;  /* 0x000000403c70723c */ /* 0x080fe800000810f4 */
[----:B------:R-:W-:Y:S04]  /*8cf40*/  STL.64 [R1+0x5f0], R68 ;  /* 0x0005f04401007387 */ /* 0x000fe80000100a00 */
[----:B------:R4:W-:Y:S01]  /*8cf50*/  STL.64 [R1+0x5f8], R70 ;  /* 0x0005f84601007387 */ /* 0x0009e20000100a00 */
[----:B--2---:R-:W-:Y:S04]  /*8cf60*/  HMMA.1688.F32.TF32 R116, R44, R64, R196 ;  /* 0x000000402c74723c */ /* 0x004fe800000810c4 */
[----:B------:R-:W-:-:S02]  /*8cf70*/  IMAD.MOV.U32 R252, RZ, RZ, R28 ;  /* 0x000000fffffc7224 */ /* 0x000fc400078e001c */
[----:B------:R-:W-:Y:S02]  /*8cf80*/  IMAD.MOV.U32 R66, RZ, RZ, R29 ;  /* 0x000000ffff427224 */ /* 0x000fe400078e001d */
[----:B------:R-:W-:Y:S02]  /*8cf90*/  IMAD.MOV.U32 R67, RZ, RZ, R30 ;  /* 0x000000ffff437224 */ /* 0x000fe400078e001e */
[----:B----4-:R-:W-:Y:S02]  /*8cfa0*/  IMAD.MOV.U32 R70, RZ, RZ, R31 ;  /* 0x000000ffff467224 */ /* 0x010fe400078e001f */
[-C--:B------:R-:W-:Y:S11]  /*8cfb0*/  HMMA.1688.F32.TF32 R28, R56, R64.reuse, R248 ;  /* 0x00000040381c723c */ /* 0x080ff600000810f8 */
[----:B------:R-:W-:Y:S04]  /*8cfc0*/  STL.64 [R1+0x100], R116 ;  /* 0x0001007401007387 */ /* 0x000fe80000100a00 */
[----:B------:R2:W-:Y:S04]  /*8cfd0*/  STL.64 [R1+0x108], R118 ;  /* 0x0001087601007387 */ /* 0x0005e80000100a00 */
[----:B------:R-:W-:Y:S04]  /*8cfe0*/  STL.64 [R1+0x240], R112 ;  /* 0x0002407001007387 */ /* 0x000fe80000100a00 */
[----:B------:R4:W-:Y:S01]  /*8cff0*/  STL.64 [R1+0x248], R114 ;  /* 0x0002487201007387 */ /* 0x0009e20000100a00 */
[-C--:B--2---:R-:W-:Y:S03]  /*8d000*/  HMMA.1688.F32.TF32 R116, R52, R64.reuse, R144 ;  /* 0x000000403474723c */ /* 0x084fe60000081090 */
[----:B------:R-:W-:Y:S04]  /*8d010*/  STL.64 [R1+0x270], R28 ;  /* 0x0002701c01007387 */ /* 0x000fe80000100a00 */
[----:B------:R2:W-:Y:S01]  /*8d020*/  STL.64 [R1+0x278], R30 ;  /* 0x0002781e01007387 */ /* 0x0005e20000100a00 */
[-C--:B----4-:R-:W-:Y:S08]  /*8d030*/  HMMA.1688.F32.TF32 R112, R48, R64.reuse, R172 ;  /* 0x000000403070723c */ /* 0x090ff000000810ac */
[-C--:B--2---:R-:W-:Y:S01]  /*8d040*/  HMMA.1688.F32.TF32 R28, R36, R64.reuse, R204 ;  /* 0x00000040241c723c */ /* 0x084fe200000810cc */
[----:B------:R-:W-:Y:S01]  /*8d050*/  IMAD.MOV.U32 R216, RZ, RZ, R8 ;  /* 0x000000ffffd87224 */ /* 0x000fe200078e0008 */
[----:B------:R-:W-:Y:S05]  /*8d060*/  LDSM.16.M88.4 R204, [R243+0x2c180] ;  /* 0x02c18000f3cc783b */ /* 0x000fea0000000200 */
[----:B------:R2:W-:Y:S04]  /*8d070*/  STL.64 [R1+0x330], R116 ;  /* 0x0003307401007387 */ /* 0x0005e80000100a00 */
[----:B------:R4:W-:Y:S04]  /*8d080*/  STL.64 [R1+0x338], R118 ;  /* 0x0003387601007387 */ /* 0x0009e80000100a00 */
[----:B------:R-:W3:Y:S04]  /*8d090*/  LDL.LU R228, [R1+0x110] ;  /* 0x0001100001e47983 */ /* 0x000ee80000300800 */
[----:B------:R1:W-:Y:S04]  /*8d0a0*/  STL.64 [R1+0x450], R112 ;  /* 0x0004507001007387 */ /* 0x0003e80000100a00 */
        /* <DEDUP_REMOVED lines=10> */
[----:B--2---:R-:W2:Y:S04]  /*8d150*/  LDL.LU R116, [R1+0x280] ;  /* 0x0002800001747983 */ /* 0x004ea80000300800 */
[----:B------:R-:W2:Y:S04]  /*8d160*/  LDL.LU R117, [R1+0x284] ;  /* 0x0002840001757983 */ /* 0x000ea80000300800 */
[----:B----4-:R-:W2:Y:S04]  /*8d170*/  LDL.LU R118, [R1+0x288] ;  /* 0x0002880001767983 */ /* 0x010ea80000300800 */
[----:B------:R-:W2:Y:S04]  /*8d180*/  LDL.LU R119, [R1+0x28c] ;  /* 0x00028c0001777983 */ /* 0x000ea80000300800 */
[----:B------:R-:W4:Y:S04]  /*8d190*/  LDL.LU R224, [R1+0x670] ;  /* 0x0006700001e07983 */ /* 0x000f280000300800 */
[----:B------:R-:W4:Y:S04]  /*8d1a0*/  LDL.LU R225, [R1+0x674] ;  /* 0x0006740001e17983 */ /* 0x000f280000300800 */
[----:B------:R-:W4:Y:S04]  /*8d1b0*/  LDL.LU R226, [R1+0x678] ;  /* 0x0006780001e27983 */ /* 0x000f280000300800 */
[----:B------:R-:W4:Y:S04]  /*8d1c0*/  LDL.LU R227, [R1+0x67c] ;  /* 0x00067c0001e37983 */ /* 0x000f280000300800 */
[----:B------:R-:W2:Y:S04]  /*8d1d0*/  LDL.LU R196, [R1+0x140] ;  /* 0x0001400001c47983 */ /* 0x000ea80000300800 */
[----:B------:R-:W2:Y:S04]  /*8d1e0*/  LDL.LU R197, [R1+0x144] ;  /* 0x0001440001c57983 */ /* 0x000ea80000300800 */
        /* <DEDUP_REMOVED lines=12> */
[----:B------:R-:W-:Y:S02]  /*8d2b0*/  @!UPT UIADD3 URZ, URZ, URZ, URZ ;  /* 0x0000003f3f3ff290 */ /* 0x000fe4000fffe03f */
[----:B------:R-:W-:Y:S02]  /*8d2c0*/  IMAD.MOV.U32 R64, RZ, RZ, R31 ;  /* 0x000000ffff407224 */ /* 0x000fe400078e001f */
[----:B------:R-:W-:Y:S02]  /*8d2d0*/  IMAD.MOV.U32 R65, RZ, RZ, R30 ;  /* 0x000000ffff417224 */ /* 0x000fe400078e001e */
[----:B------:R-:W-:Y:S01]  /*8d2e0*/  IMAD.MOV.U32 R68, RZ, RZ, R29 ;  /* 0x000000ffff447224 */ /* 0x000fe200078e001d */
[----:B------:R-:W-:Y:S01]  /*8d2f0*/  STL [R1+0x2b94], R64 ;  /* 0x002b944001007387 */ /* 0x000fe20000100800 */
[----:B------:R-:W-:-:S03]  /*8d300*/  IMAD.MOV.U32 R69, RZ, RZ, R28 ;  /* 0x000000ffff457224 */ /* 0x000fc600078e001c */
[----:B------:R-:W-:Y:S04]  /*8d310*/  STL [R1+0x2b90], R65 ;  /* 0x002b904101007387 */ /* 0x000fe80000100800 */
[----:B------:R1:W-:Y:S04]  /*8d320*/  STL.64 [R1+0x2c98], R66 ;  /* 0x002c984201007387 */ /* 0x0003e80000100a00 */
[----:B------:R-:W-:Y:S04]  /*8d330*/  STL [R1+0x2b8c], R68 ;  /* 0x002b8c4401007387 */ /* 0x000fe80000100800 */
[----:B------:R-:W-:Y:S01]  /*8d340*/  STL [R1+0x2b88], R69 ;  /* 0x002b884501007387 */ /* 0x000fe20000100800 */
[-C--:B-1----:R-:W-:Y:S08]  /*8d350*/  HMMA.1688.F32.TF32 R64, R56, R24.reuse, R76 ;  /* 0x000000183840723c */ /* 0x082ff0000008104c */
[----:B------:R-:W-:Y:S08]  /*8d360*/  HMMA.1688.F32.TF32 R76, R48, R24, R176 ;  /* 0x00000018304c723c */ /* 0x000ff000000810b0 */
[----:B------:R-:W-:Y:S08]  /*8d370*/  HMMA.1688.F32.TF32 R16, R40, R20, R16 ;  /* 0x000000142810723c */ /* 0x000ff00000081010 */
[----:B---3--:R-:W-:Y:S11]  /*8d380*/  HMMA.1688.F32.TF32 R140, R108, R24, R152 ;  /* 0x000000186c8c723c */ /* 0x008ff60000081098 */
[----:B------:R-:W-:Y:S11]  /*8d390*/  @!UPT UIADD3 URZ, URZ, URZ, URZ ;  /* 0x0000003f3f3ff290 */ /* 0x000ff6000fffe03f */
[----:B------:R-:W-:Y:S02]  /*8d3a0*/  @!UPT UIADD3 URZ, URZ, URZ, URZ ;  /* 0x0000003f3f3ff290 */ /* 0x000fe4000fffe03f */
[----:B------:R-:W-:-:S05]  /*8d3b0*/  IMAD.MOV.U32 R71, RZ, RZ, R143 ;  /* 0x000000ffff477224 */ /* 0x000fca00078e008f */
[----:B------:R2:W-:Y:S02]  /*8d3c0*/  STL.64 [R1+0x2ca0], R70 ;  /* 0x002ca04601007387 */ /* 0x0005e40000100a00 */
[-C--:B--2---:R-:W-:Y:S08]  /*8d3d0*/  HMMA.1688.F32.TF32 R68, R44, R24.reuse, R116 ;  /* 0x000000182c44723c */ /* 0x084ff00000081074 */
[-C--:B------:R-:W-:Y:S11]  /*8d3e0*/  HMMA.1688.F32.TF32 R116, R60, R24.reuse, R228 ;  /* 0x000000183c74723c */ /* 0x080ff600000810e4 */
[----:B------:R-:W-:Y:S04]  /*8d3f0*/  @!UPT UIADD3 URZ, URZ, URZ, URZ ;  /* 0x0000003f3f3ff290 */ /* 0x000fe8000fffe03f */
[----:B------:R-:W-:Y:S04]  /*8d400*/  STL.64 [R1+0x70], R68 ;  /* 0x0000704401007387 */ /* 0x000fe80000100a00 */
[----:B------:R1:W-:Y:S04]  /*8d410*/  STL.64 [R1+0x78], R70 ;  /* 0x0000784601007387 */ /* 0x0003e80000100a00 */
[----:B------:R-:W-:Y:S04]  /*8d420*/  STL.64 [R1+0x150], R116 ;  /* 0x0001507401007387 */ /* 0x000fe80000100a00 */
[----:B------:R-:W-:Y:S01]  /*8d430*/  STL.64 [R1+0x158], R118 ;  /* 0x0001587601007387 */ /* 0x000fe20000100a00 */
[-C--:B-1----:R-:W-:Y:S03]  /*8d440*/  HMMA.1688.F32.TF32 R68, R52, R24.reuse, R148 ;  /* 0x000000183444723c */ /* 0x082fe60000081094 */
[----:B------:R-:W-:Y:S04]  /*8d450*/  STL.64 [R1+0x1b0], R64 ;  /* 0x0001b04001007387 */ /* 0x000fe80000100a00 */
[----:B------:R1:W-:Y:S02]  /*8d460*/  STL.64 [R1+0x1b8], R66 ;  /* 0x0001b84201007387 */ /* 0x0003e40000100a00 */
[----:B-1----:R-:W-:Y:S08]  /*8d470*/  HMMA.1688.F32.TF32 R64, R36, R24, R208 ;  /* 0x000000182440723c */ /* 0x002ff000000810d0 */
[----:B----4-:R-:W-:Y:S06]  /*8d480*/  HMMA.1688.F32.TF32 R112, R44, R20, R112 ;  /* 0x000000142c70723c */ /* 0x010fec0000081070 */
[----:B------:R-:W-:Y:S04]  /*8d490*/  STL.64 [R1+0x280], R68 ;  /* 0x0002804401007387 */ /* 0x000fe80000100a00 */
[----:B------:R1:W-:Y:S04]  /*8d4a0*/  STL.64 [R1+0x288], R70 ;  /* 0x0002884601007387 */ /* 0x0003e80000100a00 */
[----:B------:R-:W-:Y:S04]  /*8d4b0*/  STL.64 [R1+0x3e0], R76 ;  /* 0x0003e04c01007387 */ /* 0x000fe80000100a00 */
[----:B------:R-:W-:Y:S04]  /*8d4c0*/  STL.64 [R1+0x3e8], R78 ;  /* 0x0003e84e01007387 */ /* 0x000fe80000100a00 */
[----:B------:R-:W-:Y:S04]  /*8d4d0*/  STL.64 [R1+0x2c68], R26 ;  /* 0x002c681a01007387 */ /* 0x000fe80000100a00 */
[----:B------:R-:W-:Y:S04]  /*8d4e0*/  STL.64 [R1+0x490], R64 ;  /* 0x0004904001007387 */ /* 0x000fe80000100a00 */
[----:B------:R2:W-:Y:S01]  /*8d4f0*/  STL.64 [R1+0x498], R66 ;  /* 0x0004984201007387 */ /* 0x0005e20000100a00 */
[----:B-1----:R-:W-:Y:S08]  /*8d500*/  HMMA.1688.F32.TF32 R68, R40, R24, R232 ;  /* 0x000000182844723c */ /* 0x002ff000000810e8 */
[-C--:B------:R-:W-:Y:S01]  /*8d510*/  HMMA.1688.F32.TF32 R152, R60, R20.reuse, R196 ;  /* 0x000000143c98723c */ /* 0x080fe200000810c4 */
[----:B------:R-:W-:Y:S01]  /*8d520*/  IMAD.MOV.U32 R217, RZ, RZ, R9 ;  /* 0x000000ffffd97224 */ /* 0x000fe200078e0009 */
[----:B------:R-:W-:Y:S06]  /*8d530*/  LDSM.16.M88.4 R208, [R243+0x28180] ;  /* 0x02818000f3d0783b */ /* 0x000fec0000000200 */
[-C--:B--2---:R-:W-:Y:S07]  /*8d540*/  HMMA.1688.F32.TF32 R64, R108, R20.reuse, R224 ;  /* 0x000000146c40723c */ /* 0x084fee00000810e0 */
[----:B------:R-:W-:Y:S04]  /*8d550*/  STL.64 [R1+0x4e0], R68 ;  /* 0x0004e04401007387 */ /* 0x000fe80000100a00 */
[----:B------:R-:W-:Y:S11]  /*8d560*/  STL.64 [R1+0x4e8], R70 ;  /* 0x0004e84601007387 */ /* 0x000ff60000100a00 */
[----:B------:R-:W-:Y:S02]  /*8d570*/  @!UPT UIADD3 URZ, URZ, URZ, URZ ;  /* 0x0000003f3f3ff290 */ /* 0x000fe4000fffe03f */
[----:B------:R-:W-:Y:S02]  /*8d580*/  IMAD.MOV.U32 R27, RZ, RZ, R64 ;  /* 0x000000ffff1b7224 */ /* 0x000fe400078e0040 */
[----:B------:R-:W-:Y:S02]  /*8d590*/  IMAD.MOV.U32 R26, RZ, RZ, R65 ;  /* 0x000000ffff1a7224 */ /* 0x000fe400078e0041 */
[----:B------:R-:W-:Y:S02]  /*8d5a0*/  IMAD.MOV.U32 R25, RZ, RZ, R66 ;  /* 0x000000ffff197224 */ /* 0x000fe400078e0042 */
[----:B------:R-:W-:Y:S01]  /*8d5b0*/  IMAD.MOV.U32 R24, RZ, RZ, R67 ;  /* 0x000000ffff187224 */ /* 0x000fe200078e0043 */
[----:B------:R-:W-:Y:S04]  /*8d5c0*/  STL.64 [R1+0x2cb0], R26 ;  /* 0x002cb01a01007387 */ /* 0x000fe80000100a00 */
[----:B------:R1:W-:Y:S02]  /*8d5d0*/  STL.64 [R1+0x2ca8], R24 ;  /* 0x002ca81801007387 */ /* 0x0003e40000100a00 */
[-C--:B-1----:R-:W-:Y:S02]  /*8d5e0*/  HMMA.1688.F32.TF32 R24, R56, R20.reuse, R244 ;  /* 0x000000143818723c */ /* 0x082fe400000810f4 */
[----:B------:R-:W-:Y:S04]  /*8d5f0*/  STL.64 [R1+0x2c10], R114 ;  /* 0x002c107201007387 */ /* 0x000fe80000100a00 */
[----:B------:R-:W-:Y:S02]  /*8d600*/  STL.64 [R1+0x2c08], R112 ;  /* 0x002c087001007387 */ /* 0x000fe40000100a00 */
[-C--:B------:R-:W-:Y:S02]  /*8d610*/  HMMA.1688.F32.TF32 R68, R52, R20.reuse, R120 ;  /* 0x000000143444723c */ /* 0x080fe40000081078 */
[----:B------:R-:W-:Y:S04]  /*8d620*/  STL.64 [R1+0x2c20], R154 ;  /* 0x002c209a01007387 */ /* 0x000fe80000100a00 */
[----:B------:R-:W-:Y:S02]  /*8d630*/  STL.64 [R1+0x2c18], R152 ;  /* 0x002c189801007387 */ /* 0x000fe40000100a00 */
[-C--:B------:R-:W-:Y:S07]  /*8d640*/  HMMA.1688.F32.TF32 R64, R48, R20.reuse, R72 ;  /* 0x000000143040723c */ /* 0x080fee0000081048 */
[----:B------:R-:W-:Y:S04]  /*8d650*/  STL.64 [R1+0x140], R24 ;  /* 0x0001401801007387 */ /* 0x000fe80000100a00 */
[----:B------:R1:W-:Y:S02]  /*8d660*/  STL.64 [R1+0x148], R26 ;  /* 0x0001481a01007387 */ /* 0x0003e40000100a00 */
[----:B-1----:R-:W-:Y:S02]  /*8d670*/  HMMA.1688.F32.TF32 R24, R36, R20, R184 ;  /* 0x000000142418723c */ /* 0x002fe400000810b8 */
[----:B------:R-:W-:Y:S04]  /*8d680*/  STL.64 [R1+0x230], R68 ;  /* 0x0002304401007387 */ /* 0x000fe80000100a00 */
[----:B------:R-:W-:Y:S04]  /*8d690*/  STL.64 [R1+0x238], R70 ;  /* 0x0002384601007387 */ /* 0x000fe80000100a00 */
[----:B------:R-:W-:Y:S04]  /*8d6a0*/  STL.64 [R1+0x380], R64 ;  /* 0x0003804001007387 */ /* 0x000fe80000100a00 */
[----:B------:R-:W-:Y:S04]  /*8d6b0*/  STL.64 [R1+0x388], R66 ;  /* 0x0003884201007387 */ /* 0x000fe80000100a00 */
[----:B------:R-:W2:Y:S01]  /*8d6c0*/  LDL.LU R244, [R1+0x30] ;  /* 0x0000300001f47983 */ /* 0x000ea20000300800 */
[----:B------:R-:W-:-:S04]  /*8d6d0*/  IMAD.MOV.U32 R246, RZ, RZ, R4 ;  /* 0x000000fffff67224 */ /* 0x000fc800078e0004 */
[----:B------:R-:W-:Y:S04]  /*8d6e0*/  STL.64 [R1+0x440], R24 ;  /* 0x0004401801007387 */ /* 0x000fe80000100a00 */
[----:B------:R-:W-:Y:S01]  /*8d6f0*/  STL.64 [R1+0x448], R26 ;  /* 0x0004481a01007387 */ /* 0x000fe20000100a00 */
[----:B------:R-:W-:-:S03]  /*8d700*/  IMAD.MOV.U32 R247, RZ, RZ, R5 ;  /* 0x000000fffff77224 */ /* 0x000fc600078e0005 */
[----:B------:R-:W-:Y:S04]  /*8d710*/  STL.64 [R1+0x4b0], R16 ;  /* 0x0004b01001007387 */ /* 0x000fe80000100a00 */
[----:B------:R-:W-:Y:S04]  /*8d720*/  STL.64 [R1+0x4b8], R18 ;  /* 0x0004b81201007387 */ /* 0x000fe80000100a00 */
[----:B------:R-:W2:Y:S01]  /*8d730*/  LDL.LU R245, [R1+0x34] ;  /* 0x0000340001f57983 */ /* 0x000ea20000300800 */
[----:B------:R-:W-:-:S03]  /*8d740*/  IMAD.MOV.U32 R218, RZ, RZ, R13 ;  /* 0x000000ffffda7224 */ /* 0x000fc600078e000d */
[----:B------:R-:W3:Y:S01]  /*8d750*/  LDL.LU R4, [R1+0x2df8] ;  /* 0x002df80001047983 */ /* 0x000ee20000300800 */
[----:B------:R-:W-:-:S03]  /*8d760*/  IMAD.MOV.U32 R219, RZ, RZ, R12 ;  /* 0x000000ffffdb7224 */ /* 0x000fc600078e000c */
[----:B------:R-:W4:Y:S04]  /*8d770*/  LDL.LU R5, [R1+0x2df4] ;  /* 0x002df40001057983 */ /* 0x000f280000300800 */
[----:B------:R-:W2:Y:S04]  /*8d780*/  LDL.LU R8, [R1+0x2df0] ;  /* 0x002df00001087983 */ /* 0x000ea80000300800 */
[----:B------:R-:W2:Y:S04]  /*8d790*/  LDL.LU R9, [R1+0x2dec] ;  /* 0x002dec0001097983 */ /* 0x000ea80000300800 */
[----:B------:R-:W2:Y:S04]  /*8d7a0*/  LDL.LU R13, [R1+0x2de8] ;  /* 0x002de800010d7983 */ /* 0x000ea80000300800 */
[----:B------:R-:W3:Y:S04]  /*8d7b0*/  LDL.LU R12, [R1+0x2de4] ;  /* 0x002de400010c7983 */ /* 0x000ee80000300800 */
        /* <DEDUP_REMOVED lines=17> */
[----:B------:R-:W4:Y:S01]  /*8d8d0*/  LDSM.16.M88.4 R16, [R243+0x18180] ;  /* 0x01818000f310783b */ /* 0x000f220000000200 */
[----:B--2---:R-:W-:-:S02]  /*8d8e0*/  IMAD.MOV.U32 R239, RZ, RZ, R13 ;  /* 0x000000ffffef7224 */ /* 0x004fc400078e000d */
[----:B---3--:R-:W-:Y:S02]  /*8d8f0*/  IMAD.MOV.U32 R238, RZ, RZ, R12 ;  /* 0x000000ffffee7224 */ /* 0x008fe400078e000c */
        /* <DEDUP_REMOVED lines=12> */
[-C--:B----4-:R-:W-:Y:S03]  /*8d9c0*/  HMMA.1688.F32.TF32 R72, R108, R16.reuse, R156 ;  /* 0x000000106c48723c */ /* 0x090fe6000008109c */
[----:B------:R1:W-:Y:S05]  /*8d9d0*/  STL.64 [R1+0x2c70], R22 ;  /* 0x002c701601007387 */ /* 0x0003ea0000100a00 */
[-C--:B------:R-:W-:Y:S08]  /*8d9e0*/  HMMA.1688.F32.TF32 R116, R44, R16.reuse, R116 ;  /* 0x000000102c74723c */ /* 0x080ff00000081074 */
[-C--:B------:R-:W-:Y:S08]  /*8d9f0*/  HMMA.1688.F32.TF32 R156, R60, R16.reuse, R140 ;  /* 0x000000103c9c723c */ /* 0x080ff0000008108c */
[-C--:B------:R-:W-:Y:S08]  /*8da00*/  HMMA.1688.F32.TF32 R172, R56, R16.reuse, R236 ;  /* 0x0000001038ac723c */ /* 0x080ff000000810ec */
[-C--:B-1----:R-:W-:Y:S01]  /*8da10*/  HMMA.1688.F32.TF32 R20, R52, R16.reuse, R216 ;  /* 0x000000103414723c */ /* 0x082fe200000810d8 */
        /* <DEDUP_REMOVED lines=8> */
[----:B------:R-:W-:Y:S04]  /*8daa0*/  STL.64 [R1+0x2cc0], R174 ;  /* 0x002cc0ae01007387 */ /* 0x000fe80000100a00 */
[----:B------:R-:W-:Y:S04]  /*8dab0*/  STL.64 [R1+0x2cb8], R172 ;  /* 0x002cb8ac01007387 */ /* 0x000fe80000100a00 */
[----:B------:R-:W-:Y:S04]  /*8dac0*/  STL.64 [R1+0x190], R20 ;  /* 0x0001901401007387 */ /* 0x000fe80000100a00 */
[----:B------:R1:W-:Y:S02]  /*8dad0*/  STL.64 [R1+0x198], R22 ;  /* 0x0001981601007387 */ /* 0x0003e40000100a00 */
[----:B-1----:R-:W-:Y:S02]  /*8dae0*/  HMMA.1688.F32.TF32 R20, R40, R16, R180 ;  /* 0x000000102814723c */ /* 0x002fe400000810b4 */
[----:B------:R-:W-:Y:S04]  /*8daf0*/  STL.64 [R1+0x2b0], R64 ;  /* 0x0002b04001007387 */ /* 0x000fe80000100a00 */
[----:B------:R-:W-:Y:S04]  /*8db00*/  STL.64 [R1+0x2b8], R66 ;  /* 0x0002b84201007387 */ /* 0x000fe80000100a00 */
[----:B------:R-:W-:Y:S04]  /*8db10*/  STL.64 [R1+0x2cc8], R18 ;  /* 0x002cc81201007387 */ /* 0x000fe80000100a00 */
[----:B------:R-:W-:Y:S04]  /*8db20*/  STL.64 [R1+0x3b0], R24 ;  /* 0x0003b01801007387 */ /* 0x000fe80000100a00 */
[----:B------:R-:W-:Y:S05]  /*8db30*/  STL.64 [R1+0x3b8], R26 ;  /* 0x0003b81a01007387 */ /* 0x000fea0000100a00 */
[----:B------:R-:W-:Y:S04]  /*8db40*/  STL.64 [R1+0x470], R20 ;  /* 0x0004701401007387 */ /* 0x000fe80000100a00 */
[----:B------:R-:W-:Y:S01]  /*8db50*/  STL.64 [R1+0x478], R22 ;  /* 0x0004781601007387 */ /* 0x000fe20000100a00 */
[----:B------:R-:W-:-:S02]  /*8db60*/  IMAD.MOV.U32 R196, RZ, RZ, R9 ;  /* 0x000000ffffc47224 */ /* 0x000fc400078e0009 */
[----:B------:R-:W-:Y:S02]  /*8db70*/  IMAD.MOV.U32 R197, RZ, RZ, R8 ;  /* 0x000000ffffc57224 */ /* 0x000fe400078e0008 */
[----:B------:R-:W-:Y:S01]  /*8db80*/  IMAD.MOV.U32 R198, RZ, RZ, R5 ;  /* 0x000000ffffc67224 */ /* 0x000fe200078e0005 */
[----:B------:R-:W-:Y:S01]  /*8db90*/  LDSM.16.M88.4 R8, [R243+0x20180] ;  /* 0x02018000f308783b */ /* 0x000fe20000000200 */
[----:B------:R-:W-:Y:S02]  /*8dba0*/  IMAD.MOV.U32 R199, RZ, RZ, R4 ;  /* 0x000000ffffc77224 */ /* 0x000fe400078e0004 */
[----:B------:R-:W-:Y:S01]  /*8dbb0*/  IMAD.MOV.U32 R236, RZ, RZ, R96 ;  /* 0x000000ffffec7224 */ /* 0x000fe200078e0060 */
[----:B------:R-:W-:Y:S01]  /*8dbc0*/  LDSM.16.M88.4 R4, [R243+0x24180] ;  /* 0x02418000f304783b */ /* 0x000fe20000000200 */
[----:B------:R-:W-:Y:S02]  /*8dbd0*/  IMAD.MOV.U32 R237, RZ, RZ, R97 ;  /* 0x000000ffffed7224 */ /* 0x000fe400078e0061 */
[----:B--2---:R-:W-:-:S02]  /*8dbe0*/  IMAD.MOV.U32 R227, RZ, RZ, R12 ;  /* 0x000000ffffe37224 */ /* 0x004fc400078e000c */
[----:B---3--:R-:W-:Y:S02]  /*8dbf0*/  IMAD.MOV.U32 R226, RZ, RZ, R13 ;  /* 0x000000ffffe27224 */ /* 0x008fe400078e000d */
[----:B------:R-:W1:Y:S02]  /*8dc00*/  LDSM.16.M88.4 R12, [R243+0x1c180] ;  /* 0x01c18000f30c783b */ /* 0x000e640000000200 */
[-C--:B-1----:R-:W-:Y:S08]  /*8dc10*/  HMMA.1688.F32.TF32 R76, R108, R12.reuse, R192 ;  /* 0x0000000c6c4c723c */ /* 0x082ff000000810c0 */
[-C--:B------:R-:W-:Y:S08]  /*8dc20*/  HMMA.1688.F32.TF32 R120, R44, R12.reuse, R228 ;  /* 0x0000000c2c78723c */ /* 0x080ff000000810e4 */
[-C--:B------:R-:W-:Y:S08]  /*8dc30*/  HMMA.1688.F32.TF32 R160, R60, R12.reuse, R224 ;  /* 0x0000000c3ca0723c */ /* 0x080ff000000810e0 */
[-C--:B------:R-:W-:Y:S08]  /*8dc40*/  HMMA.1688.F32.TF32 R24, R52, R12.reuse, R244 ;  /* 0x0000000c3418723c */ /* 0x080ff000000810f4 */
[-C--:B------:R-:W-:Y:S08]  /*8dc50*/  HMMA.1688.F32.TF32 R20, R48, R12.reuse, R80 ;  /* 0x0000000c3014723c */ /* 0x080ff00000081050 */
[-C--:B------:R-:W-:Y:S01]  /*8dc60*/  HMMA.1688.F32.TF32 R16, R36, R12.reuse, R136 ;  /* 0x0000000c2410723c */ /* 0x080fe20000081088 */
        /* <DEDUP_REMOVED lines=9> */
[----:B------:R-:W2:Y:S04]  /*8dd00*/  LDL.LU R196, [R1+0xd0] ;  /* 0x0000d00001c47983 */ /* 0x000ea80000300800 */
[----:B------:R-:W-:Y:S01]  /*8dd10*/  STL.64 [R1+0x260], R20 ;  /* 0x0002601401007387 */ /* 0x000fe20000100a00 */
[----:B------:R-:W-:-:S03]  /*8dd20*/  IMAD.MOV.U32 R198, RZ, RZ, R88 ;  /* 0x000000ffffc67224 */ /* 0x000fc600078e0058 */
[----:B------:R-:W-:Y:S01]  /*8dd30*/  STL.64 [R1+0x268], R22 ;  /* 0x0002681601007387 */ /* 0x000fe20000100a00 */
[----:B------:R-:W-:-:S03]  /*8dd40*/  IMAD.MOV.U32 R199, RZ, RZ, R89 ;  /* 0x000000ffffc77224 */ /* 0x000fc600078e0059 */
[----:B------:R-:W-:Y:S04]  /*8dd50*/  STL.64 [R1+0x370], R16 ;  /* 0x0003701001007387 */ /* 0x000fe80000100a00 */
[----:B------:R1:W-:Y:S04]  /*8dd60*/  STL.64 [R1+0x378], R18 ;  /* 0x0003781201007387 */ /* 0x0003e80000100a00 */
[----:B------:R-:W2:Y:S04]  /*8dd70*/  LDL.LU R197, [R1+0xd4] ;  /* 0x0000d40001c57983 */ /* 0x000ea80000300800 */
[----:B------:R-:W3:Y:S04]  /*8dd80*/  LDL.LU R88, [R1+0x2dd8] ;  /* 0x002dd80001587983 */ /* 0x000ee80000300800 */
        /* <DEDUP_REMOVED lines=9> */
[----:B-1----:R-:W-:Y:S01]  /*8de20*/  HMMA.1688.F32.TF32 R16, R40, R12, R164 ;  /* 0x0000000c2810723c */ /* 0x002fe200000810a4 */
[----:B------:R-:W-:-:S02]  /*8de30*/  IMAD.MOV.U32 R216, RZ, RZ, R100 ;  /* 0x000000ffffd87224 */ /* 0x000fc400078e0064 */
        /* <DEDUP_REMOVED lines=8> */
[----:B---3--:R-:W-:Y:S02]  /*8dec0*/  IMAD.MOV.U32 R141, RZ, RZ, R88 ;  /* 0x000000ffff8d7224 */ /* 0x008fe400078e0058 */
[----:B----4-:R-:W-:-:S02]  /*8ded0*/  IMAD.MOV.U32 R140, RZ, RZ, R89 ;  /* 0x000000ffff8c7224 */ /* 0x010fc400078e0059 */
[----:B------:R-:W3:Y:S04]  /*8dee0*/  LDL.LU R89, [R1+0x2dc8] ;  /* 0x002dc80001597983 */ /* 0x000ee80000300800 */
[----:B------:R-:W4:Y:S01]  /*8def0*/  LDL.LU R88, [R1+0x2dc4] ;  /* 0x002dc40001587983 */ /* 0x000f220000300800 */
[----:B--2---:R-:W-:-:S03]  /*8df00*/  IMAD.MOV.U32 R142, RZ, RZ, R96 ;  /* 0x000000ffff8e7224 */ /* 0x004fc600078e0060 */
        /* <DEDUP_REMOVED lines=32> */
[----:B------:R-:W-:Y:S03]  /*8e110*/  HMMA.1688.F32.TF32 R24, R52, R8, R236 ;  /* 0x000000083418723c */ /* 0x000fe600000810ec */
[----:B------:R-:W4:Y:S01]  /*8e120*/  LDL.LU R195, [R1+0x77c] ;  /* 0x00077c0001c37983 */ /* 0x000f220000300800 */
[----:B------:R-:W-:-:S03]  /*8e130*/  IMAD.MOV.U32 R247, RZ, RZ, R93 ;  /* 0x000000fffff77224 */ /* 0x000fc600078e005d */
[----:B------:R-:W4:Y:S01]  /*8e140*/  LDL.LU R105, [R1+0x2da8] ;  /* 0x002da80001697983 */ /* 0x000f220000300800 */
[----:B------:R-:W-:Y:S03]  /*8e150*/  HMMA.1688.F32.TF32 R20, R48, R8, R216 ;  /* 0x000000083014723c */ /* 0x000fe600000810d8 */
[----:B------:R-:W4:Y:S04]  /*8e160*/  LDL.LU R104, [R1+0x2da4] ;  /* 0x002da40001687983 */ /* 0x000f280000300800 */
[----:B------:R-:W4:Y:S04]  /*8e170*/  LDL.LU R92, [R1+0x2da0] ;  /* 0x002da000015c7983 */ /* 0x000f280000300800 */
[----:B------:R-:W4:Y:S04]  /*8e180*/  LDL.LU R93, [R1+0x2d9c] ;  /* 0x002d9c00015d7983 */ /* 0x000f280000300800 */
[----:B------:R1:W-:Y:S04]  /*8e190*/  STL [R1+0x2ba4], R28 ;  /* 0x002ba41c01007387 */ /* 0x0003e80000100800 */
[----:B------:R1:W-:Y:S04]  /*8e1a0*/  STL [R1+0x2ba0], R29 ;  /* 0x002ba01d01007387 */ /* 0x0003e80000100800 */
[----:B------:R1:W-:Y:S02]  /*8e1b0*/  STL [R1+0x2b9c], R32 ;  /* 0x002b9c2001007387 */ /* 0x0003e40000100800 */
[----:B-1----:R-:W-:-:S02]  /*8e1c0*/  IMAD.MOV.U32 R28, RZ, RZ, R16 ;  /* 0x000000ffff1c7224 */ /* 0x002fc400078e0010 */
[----:B------:R1:W-:Y:S01]  /*8e1d0*/  STL [R1+0x2b98], R33 ;  /* 0x002b982101007387 */ /* 0x0003e20000100800 */
[----:B------:R-:W-:Y:S02]  /*8e1e0*/  IMAD.MOV.U32 R29, RZ, RZ, R17 ;  /* 0x000000ffff1d7224 */ /* 0x000fe400078e0011 */
[----:B------:R-:W-:Y:S02]  /*8e1f0*/  IMAD.MOV.U32 R32, RZ, RZ, R18 ;  /* 0x000000ffff207224 */ /* 0x000fe400078e0012 */
[----:B-1----:R-:W-:Y:S02]  /*8e200*/  IMAD.MOV.U32 R33, RZ, RZ, R19 ;  /* 0x000000ffff217224 */ /* 0x002fe400078e0013 */
[----:B------:R-:W-:Y:S01]  /*8e210*/  HMMA.1688.F32.TF32 R16, R40, R8, R168 ;  /* 0x000000082810723c */ /* 0x000fe200000810a8 */
[----:B------:R-:W-:Y:S04]  /*8e220*/  STL.64 [R1+0xc0], R24 ;  /* 0x0000c01801007387 */ /* 0x000fe80000100a00 */
[----:B------:R-:W-:Y:S04]  /*8e230*/  STL.64 [R1+0xc8], R26 ;  /* 0x0000c81a01007387 */ /* 0x000fe80000100a00 */
[----:B------:R-:W-:Y:S04]  /*8e240*/  STL.64 [R1+0x220], R20 ;  /* 0x0002201401007387 */ /* 0x000fe80000100a00 */
[----:B------:R1:W-:Y:S04]  /*8e250*/  STL.64 [R1+0x228], R22 ;  /* 0x0002281601007387 */ /* 0x0003e80000100a00 */
[----:B------:R-:W-:Y:S04]  /*8e260*/  STL [R1+0x2bb4], R33 ;  /* 0x002bb42101007387 */ /* 0x000fe80000100800 */
[----:B------:R-:W-:Y:S04]  /*8e270*/  STL [R1+0x2bb0], R32 ;  /* 0x002bb02001007387 */ /* 0x000fe80000100800 */
[----:B------:R-:W-:Y:S01]  /*8e280*/  STL [R1+0x2bac], R29 ;  /* 0x002bac1d01007387 */ /* 0x000fe20000100800 */
[-C--:B-1----:R-:W-:Y:S03]  /*8e290*/  HMMA.1688.F32.TF32 R20, R52, R4.reuse, R196 ;  /* 0x000000043414723c */ /* 0x082fe600000810c4 */
[----:B------:R-:W-:Y:S04]  /*8e2a0*/  STL [R1+0x2ba8], R28 ;  /* 0x002ba81c01007387 */ /* 0x000fe80000100800 */
[----:B------:R-:W-:Y:S04]  /*8e2b0*/  STL.64 [R1+0x3d0], R16 ;  /* 0x0003d01001007387 */ /* 0x000fe80000100a00 */
[----:B------:R1:W-:Y:S01]  /*8e2c0*/  STL.64 [R1+0x3d8], R18 ;  /* 0x0003d81201007387 */ /* 0x0003e20000100a00 */
[-C--:B------:R-:W-:Y:S03]  /*8e2d0*/  HMMA.1688.F32.TF32 R184, R56, R4.reuse, R224 ;  /* 0x0000000438b8723c */ /* 0x080fe600000810e0 */
[----:B------:R-:W-:Y:S05]  /*8e2e0*/  LDSM.16.M88.4 R196, [R243+0x34180] ;  /* 0x03418000f3c4783b */ /* 0x000fea0000000200 */
[----:B-1----:R-:W-:Y:S03]  /*8e2f0*/  HMMA.1688.F32.TF32 R16, R48, R4, R244 ;  /* 0x000000043010723c */ /* 0x002fe600000810f4 */
[----:B------:R-:W-:Y:S04]  /*8e300*/  STL.64 [R1+0xb0], R20 ;  /* 0x0000b01401007387 */ /* 0x000fe80000100a00 */
[----:B------:R-:W-:Y:S01]  /*8e310*/  STL.64 [R1+0xb8], R22 ;  /* 0x0000b81601007387 */ /* 0x000fe20000100a00 */
[----:B--2---:R-:W-:-:S02]  /*8e320*/  IMAD.MOV.U32 R245, RZ, RZ, R96 ;  /* 0x000000fffff57224 */ /* 0x004fc400078e0060 */
[----:B---3--:R-:W-:Y:S02]  /*8e330*/  IMAD.MOV.U32 R244, RZ, RZ, R97 ;  /* 0x000000fffff47224 */ /* 0x008fe400078e0061 */
[----:B------:R-:W2:Y:S11]  /*8e340*/  LDL.LU R97, [R1+0x2d98] ;  /* 0x002d980001617983 */ /* 0x000eb60000300800 */
[----:B------:R-:W-:Y:S04]  /*8e350*/  STL.64 [R1+0x1a0], R16 ;  /* 0x0001a01001007387 */ /* 0x000fe80000100a00 */
[----:B------:R1:W-:Y:S04]  /*8e360*/  STL.64 [R1+0x1a8], R18 ;  /* 0x0001a81201007387 */ /* 0x0003e80000100a00 */
[----:B------:R-:W3:Y:S01]  /*8e370*/  LDL.LU R96, [R1+0x2d94] ;  /* 0x002d940001607983 */ /* 0x000ee20000300800 */
[----:B----4-:R-:W-:-:S02]  /*8e380*/  IMAD.MOV.U32 R246, RZ, RZ, R88 ;  /* 0x000000fffff67224 */ /* 0x010fc400078e0058 */
[----:B------:R-:W-:Y:S01]  /*8e390*/  IMAD.MOV.U32 R247, RZ, RZ, R89 ;  /* 0x000000fffff77224 */ /* 0x000fe200078e0059 */
[----:B------:R-:W4:Y:S04]  /*8e3a0*/  LDL.LU R88, [R1+0x2d90] ;  /* 0x002d900001587983 */ /* 0x000f280000300800 */
[----:B------:R-:W4:Y:S01]  /*8e3b0*/  LDL.LU R89, [R1+0x2d8c] ;  /* 0x002d8c0001597983 */ /* 0x000f220000300800 */
[----:B------:R-:W-:Y:S02]  /*8e3c0*/  IMAD.MOV.U32 R227, RZ, RZ, R100 ;  /* 0x000000ffffe37224 */ /* 0x000fe400078e0064 */
[----:B------:R-:W-:Y:S02]  /*8e3d0*/  IMAD.MOV.U32 R226, RZ, RZ, R101 ;  /* 0x000000ffffe27224 */ /* 0x000fe400078e0065 */
[----:B------:R-:W-:-:S02]  /*8e3e0*/  IMAD.MOV.U32 R225, RZ, RZ, R105 ;  /* 0x000000ffffe17224 */ /* 0x000fc400078e0069 */
[----:B------:R-:W-:Y:S02]  /*8e3f0*/  IMAD.MOV.U32 R224, RZ, RZ, R104 ;  /* 0x000000ffffe07224 */ /* 0x000fe400078e0068 */
        /* <DEDUP_REMOVED lines=8> */
[----:B------:R-:W-:Y:S02]  /*8e480*/  IMAD.MOV.U32 R218, RZ, RZ, R93 ;  /* 0x000000ffffda7224 */ /* 0x000fe400078e005d */
[----:B------:R-:W-:Y:S01]  /*8e490*/  IMAD.MOV.U32 R219, RZ, RZ, R92 ;  /* 0x000000ffffdb7224 */ /* 0x000fe200078e005c */
[----:B------:R-:W3:Y:S01]  /*8e4a0*/  LDL.LU R93, [R1+0x2d70] ;  /* 0x002d7000015d7983 */ /* 0x000ee20000300800 */
[----:B----4-:R-:W-:-:S03]  /*8e4b0*/  IMAD.MOV.U32 R238, RZ, RZ, R89 ;  /* 0x000000ffffee7224 */ /* 0x010fc600078e0059 */
[----:B------:R-:W4:Y:S01]  /*8e4c0*/  LDL.LU R92, [R1+0x2d6c] ;  /* 0x002d6c00015c7983 */ /* 0x000f220000300800 */
[----:B------:R-:W-:Y:S01]  /*8e4d0*/  HMMA.1688.F32.TF32 R124, R44, R8, R212 ;  /* 0x000000082c7c723c */ /* 0x000fe200000810d4 */
[----:B------:R-:W-:Y:S02]  /*8e4e0*/  IMAD.MOV.U32 R239, RZ, RZ, R88 ;  /* 0x000000ffffef7224 */ /* 0x000fe400078e0058 */
[----:B------:R-:W-:Y:S02]  /*8e4f0*/  IMAD.MOV.U32 R237, RZ, RZ, R104 ;  /* 0x000000ffffed7224 */ /* 0x000fe400078e0068 */
        /* <DEDUP_REMOVED lines=22> */
[----:B------:R-:W-:-:S02]  /*8e660*/  IMAD.MOV.U32 R142, RZ, RZ, R88 ;  /* 0x000000ffff8e7224 */ /* 0x000fc400078e0058 */
[----:B------:R-:W-:Y:S02]  /*8e670*/  IMAD.MOV.U32 R143, RZ, RZ, R89 ;  /* 0x000000ffff8f7224 */ /* 0x000fe400078e0059 */
[----:B--2---:R-:W-:Y:S02]  /*8e680*/  IMAD.MOV.U32 R141, RZ, RZ, R97 ;  /* 0x000000ffff8d7224 */ /* 0x004fe400078e0061 */
[----:B---3--:R-:W-:Y:S02]  /*8e690*/  IMAD.MOV.U32 R140, RZ, RZ, R96 ;  /* 0x000000ffff8c7224 */ /* 0x008fe400078e0060 */
[----:B------:R-:W2:Y:S04]  /*8e6a0*/  LDL.LU R96, [R1+0x2d38] ;  /* 0x002d380001607983 */ /* 0x000ea80000300800 */
[----:B------:R-:W3:Y:S04]  /*8e6b0*/  LDL.LU R97, [R1+0x2d34] ;  /* 0x002d340001617983 */ /* 0x000ee80000300800 */
[----:B------:R-:W3:Y:S04]  /*8e6c0*/  LDL.LU R88, [R1+0x2d30] ;  /* 0x002d300001587983 */ /* 0x000ee80000300800 */
[----:B------:R-:W3:Y:S01]  /*8e6d0*/  LDL.LU R89, [R1+0x2d2c] ;  /* 0x002d2c0001597983 */ /* 0x000ee20000300800 */
[----:B-1----:R-:W-:Y:S01]  /*8e6e0*/  HMMA.1688.F32.TF32 R16, R36, R4, R132 ;  /* 0x000000042410723c */ /* 0x002fe20000081084 */
[----:B----4-:R-:W-:-:S02]  /*8e6f0*/  IMAD.MOV.U32 R222, RZ, RZ, R101 ;  /* 0x000000ffffde7224 */ /* 0x010fc400078e0065 */
[----:B------:R-:W-:-:S05]  /*8e700*/  IMAD.MOV.U32 R223, RZ, RZ, R100 ;  /* 0x000000ffffdf7224 */ /* 0x000fca00078e0064 */
[----:B------:R-:W-:Y:S11]  /*8e710*/  HMMA.1688.F32.TF32 R80, R108, R8, R248 ;  /* 0x000000086c50723c */ /* 0x000ff600000810f8 */
[----:B------:R-:W-:Y:S05]  /*8e720*/  @!UPT UIADD3 URZ, URZ, URZ, URZ ;  /* 0x0000003f3f3ff290 */ /* 0x000fea000fffe03f */
[----:B------:R-:W-:Y:S02]  /*8e730*/  IMAD.MOV.U32 R33, RZ, RZ, R16 ;  /* 0x000000ffff217224 */ /* 0x000fe400078e0010 */
[----:B------:R-:W-:Y:S02]  /*8e740*/  IMAD.MOV.U32 R32, RZ, RZ, R17 ;  /* 0x000000ffff207224 */ /* 0x000fe400078e0011 */
[----:B------:R-:W-:Y:S02]  /*8e750*/  IMAD.MOV.U32 R29, RZ, RZ, R18 ;  /* 0x000000ffff1d7224 */ /* 0x000fe400078e0012 */
[----:B------:R-:W-:Y:S02]  /*8e760*/  IMAD.MOV.U32 R28, RZ, RZ, R19 ;  /* 0x000000ffff1c7224 */ /* 0x000fe400078e0013 */
[-C--:B------:R-:W-:Y:S01]  /*8e770*/  HMMA.1688.F32.TF32 R16, R40, R4.reuse, R188 ;  /* 0x000000042810723c */ /* 0x080fe200000810bc */
[----:B------:R-:W-:Y:S07]  /*8e780*/  LDSM.16.M88.4 R188, [R243+0x3c180] ;  /* 0x03c18000f3bc783b */ /* 0x000fee0000000200 */
[C---:B------:R-:W-:Y:S08]  /*8e790*/  HMMA.1688.F32.TF32 R168, R60.reuse, R4, R228 ;  /* 0x000000043ca8723c */ /* 0x040ff000000810e4 */
[----:B------:R-:W-:Y:S01]  /*8e7a0*/  HMMA.1688.F32.TF32 R164, R60, R8, R200 ;  /* 0x000000083ca4723c */ /* 0x000fe200000810c8 */
[----:B------:R-:W1:Y:S01]  /*8e7b0*/  LDSM.16.M88.4 R200, [R243+0x30180] ;  /* 0x03018000f3c8783b */ /* 0x000e620000000200 */
[----:B------:R-:W-:-:S02]  /*8e7c0*/  IMAD.MOV.U32 R221, RZ, RZ, R104 ;  /* 0x000000ffffdd7224 */ /* 0x000fc400078e0068 */
[----:B------:R-:W-:Y:S02]  /*8e7d0*/  IMAD.MOV.U32 R220, RZ, RZ, R105 ;  /* 0x000000ffffdc7224 */ /* 0x000fe400078e0069 */
[----:B------:R-:W4:Y:S04]  /*8e7e0*/  LDL.LU R105, [R1+0x2d28] ;  /* 0x002d280001697983 */ /* 0x000f280000300800 */
[----:B------:R-:W4:Y:S04]  /*8e7f0*/  LDL.LU R104, [R1+0x2d24] ;  /* 0x002d240001687983 */ /* 0x000f280000300800 */
[----:B------:R-:W4:Y:S01]  /*8e800*/  LDL.LU R101, [R1+0x2d20] ;  /* 0x002d200001657983 */ /* 0x000f220000300800 */
[----:B------:R-:W-:-:S03]  /*8e810*/  IMAD.MOV.U32 R70, RZ, RZ, R93 ;  /* 0x000000ffff467224 */ /* 0x000fc600078e005d */
[----:B------:R-:W4:Y:S01]  /*8e820*/  LDL.LU R100, [R1+0x2d1c] ;  /* 0x002d1c0001647983 */ /* 0x000f220000300800 */
[----:B------:R-:W-:Y:S01]  /*8e830*/  IMAD.MOV.U32 R71, RZ, RZ, R92 ;  /* 0x000000ffff477224 */ /* 0x000fe200078e005c */
[----:B------:R-:W-:Y:S02]  /*8e840*/  HMMA.1688.F32.TF32 R128, R44, R4, R192 ;  /* 0x000000042c80723c */ /* 0x000fe400000810c0 */
[----:B------:R1:W1:Y:S01]  /*8e850*/  LDSM.16.M88.4 R192, [R243+0x38180] ;  /* 0x03818000f3c0783b */ /* 0x0002620000000200 */
[----:B--2---:R-:W-:Y:S02]  /*8e860*/  IMAD.MOV.U32 R69, RZ, RZ, R96 ;  /* 0x000000ffff457224 */ /* 0x004fe400078e0060 */
[----:B---3--:R-:W-:Y:S02]  /*8e870*/  IMAD.MOV.U32 R68, RZ, RZ, R97 ;  /* 0x000000ffff447224 */ /* 0x008fe400078e0061 */
[----:B------:R-:W2:Y:S04]  /*8e880*/  LDL.LU R97, [R1+0x2d18] ;  /* 0x002d180001617983 */ /* 0x000ea80000300800 */
[----:B------:R-:W2:Y:S01]  /*8e890*/  LDL.LU R96, [R1+0x2d14] ;  /* 0x002d140001607983 */ /* 0x000ea20000300800 */
[----:B------:R-:W-:-:S02]  /*8e8a0*/  IMAD.MOV.U32 R107, RZ, RZ, R88 ;  /* 0x000000ffff6b7224 */ /* 0x000fc400078e0058 */
[----:B------:R-:W-:Y:S01]  /*8e8b0*/  IMAD.MOV.U32 R106, RZ, RZ, R89 ;  /* 0x000000ffff6a7224 */ /* 0x000fe200078e0059 */
[----:B------:R-:W3:Y:S04]  /*8e8c0*/  LDL.LU R93, [R1+0x2d10] ;  /* 0x002d1000015d7983 */ /* 0x000ee80000300800 */
[----:B------:R-:W3:Y:S04]  /*8e8d0*/  LDL.LU R92, [R1+0x2d0c] ;  /* 0x002d0c00015c7983 */ /* 0x000ee80000300800 */
[----:B------:R-:W2:Y:S04]  /*8e8e0*/  LDL.LU R89, [R1+0x2d08] ;  /* 0x002d080001597983 */ /* 0x000ea80000300800 */
[----:B------:R-:W2:Y:S04]  /*8e8f0*/  LDL.LU R88, [R1+0x2d04] ;  /* 0x002d040001587983 */ /* 0x000ea80000300800 */
[----:B------:R-:W4:Y:S04]  /*8e900*/  LDL.LU R102, [R1+0x898] ;  /* 0x0008980001667983 */ /* 0x000f280000300800 */
[----:B------:R-:W4:Y:S04]  /*8e910*/  LDL.LU R103, [R1+0x89c] ;  /* 0x00089c0001677983 */ /* 0x000f280000300800 */
        /* <DEDUP_REMOVED lines=18> */
[----:B------:R-:W-:Y:S04]  /*8ea40*/  STL [R1+0x2bc4], R33 ;  /* 0x002bc42101007387 */ /* 0x000fe80000100800 */
[----:B------:R-:W-:Y:S04]  /*8ea50*/  STL [R1+0x2bc0], R32 ;  /* 0x002bc02001007387 */ /* 0x000fe80000100800 */
[----:B------:R-:W-:Y:S04]  /*8ea60*/  STL [R1+0x2bbc], R29 ;  /* 0x002bbc1d01007387 */ /* 0x000fe80000100800 */
[----:B------:R-:W-:Y:S04]  /*8ea70*/  STL [R1+0x2bb8], R28 ;  /* 0x002bb81c01007387 */ /* 0x000fe80000100800 */
[----:B------:R1:W-:Y:S04]  /*8ea80*/  STL.64 [R1+0x3a0], R16 ;  /* 0x0003a01001007387 */ /* 0x0003e80000100a00 */
[----:B------:R1:W-:Y:S04]  /*8ea90*/  STL.64 [R1+0x3a8], R18 ;  /* 0x0003a81201007387 */ /* 0x0003e80000100a00 */
        /* <DEDUP_REMOVED lines=24> */
[----:B------:R-:W-:Y:S01]  /*8ec20*/  IMAD.MOV.U32 R113, RZ, RZ, R242 ;  /* 0x000000ffff717224 */ /* 0x000fe200078e00f2 */
[C---:B------:R-:W-:Y:S08]  /*8ec30*/  HMMA.1688.F32.TF32 R140, R44.reuse, R200, R140 ;  /* 0x000000c82c8c723c */ /* 0x040ff0000008108c */
[C---:B------:R-:W-:Y:S08]  /*8ec40*/  HMMA.1688.F32.TF32 R144, R44.reuse, R196, R144 ;  /* 0x000000c42c90723c */ /* 0x040ff00000081090 */
[C---:B--2---:R-:W-:Y:S08]  /*8ec50*/  HMMA.1688.F32.TF32 R132, R44.reuse, R208, R64 ;  /* 0x000000d02c84723c */ /* 0x044ff00000081040 */
[----:B---3--:R-:W-:Y:S08]  /*8ec60*/  HMMA.1688.F32.TF32 R148, R44, R192, R248 ;  /* 0x000000c02c94723c */ /* 0x008ff000000810f8 */
[C---:B----4-:R-:W-:Y:S08]  /*8ec70*/  HMMA.1688.F32.TF32 R220, R60.reuse, R200, R228 ;  /* 0x000000c83cdc723c */ /* 0x050ff000000810e4 */
[----:B------:R-:W-:Y:S01]  /*8ec80*/  HMMA.1688.F32.TF32 R228, R60, R192, R244 ;  /* 0x000000c03ce4723c */ /* 0x000fe200000810f4 */
[----:B------:R-:W2:Y:S04]  /*8ec90*/  LDL.LU R244, [R1+0x730] ;  /* 0x0007300001f47983 */ /* 0x000ea80000300800 */
[----:B------:R-:W2:Y:S04]  /*8eca0*/  LDL.LU R245, [R1+0x734] ;  /* 0x0007340001f57983 */ /* 0x000ea80000300800 */
[----:B------:R-:W2:Y:S04]  /*8ecb0*/  LDL.LU R246, [R1+0x738] ;  /* 0x0007380001f67983 */ /* 0x000ea80000300800 */
[----:B------:R-:W2:Y:S04]  /*8ecc0*/  LDL.LU R247, [R1+0x73c] ;  /* 0x00073c0001f77983 */ /* 0x000ea80000300800 */
[----:B------:R-:W3:Y:S01]  /*8ecd0*/  LDL.LU R240, [R1+0x740] ;  /* 0x0007400001f07983 */ /* 0x000ee20000300800 */
[----:B------:R-:W-:-:S03]  /*8ece0*/  IMAD.MOV.U32 R112, RZ, RZ, R243 ;  /* 0x000000ffff707224 */ /* 0x000fc600078e00f3 */
[----:B------:R-:W3:Y:S04]  /*8ecf0*/  LDL.LU R241, [R1+0x744] ;  /* 0x0007440001f17983 */ /* 0x000ee80000300800 */
[----:B------:R-:W3:Y:S04]  /*8ed00*/  LDL.LU R242, [R1+0x748] ;  /* 0x0007480001f27983 */ /* 0x000ee80000300800 */
[----:B------:R-:W3:Y:S04]  /*8ed10*/  LDL.LU R243, [R1+0x74c] ;  /* 0x00074c0001f37983 */ /* 0x000ee80000300800 */
[----:B------:R-:W4:Y:S04]  /*8ed20*/  LDL.LU R232, [R1+0x760] ;  /* 0x0007600001e87983 */ /* 0x000f280000300800 */
[----:B------:R-:W4:Y:S04]  /*8ed30*/  LDL.LU R233, [R1+0x764] ;  /* 0x0007640001e97983 */ /* 0x000f280000300800 */
[----:B------:R-:W4:Y:S01]  /*8ed40*/  LDL.LU R234, [R1+0x768] ;  /* 0x0007680001ea7983 */ /* 0x000f220000300800 */
[----:B------:R-:W-:Y:S03]  /*8ed50*/  HMMA.1688.F32.TF32 R44, R44, R188, R212 ;  /* 0x000000bc2c2c723c */ /* 0x000fe600000810d4 */
        /* <DEDUP_REMOVED lines=36> */
[----:B------:R-:W-:Y:S01]  /*8efa0*/  HMMA.1688.F32.TF32 R108, R108, R188, R68 ;  /* 0x000000bc6c6c723c */ /* 0x000fe20000081044 */
[----:B------:R-:W4:Y:S04]  /*8efb0*/  LDL.LU R68, [R1+0x5e0] ;  /* 0x0005e00001447983 */ /* 0x000f280000300800 */
[----:B------:R-:W4:Y:S03]  /*8efc0*/  LDL.LU R69, [R1+0x5e4] ;  /* 0x0005e40001457983 */ /* 0x000f260000300800 */
[C---:B------:R-:W-:Y:S01]  /*8efd0*/  HMMA.1688.F32.TF32 R76, R52.reuse, R204, R76 ;  /* 0x000000cc344c723c */ /* 0x040fe2000008104c */
[----:B------:R-:W4:Y:S04]  /*8efe0*/  LDL.LU R70, [R1+0x5e8] ;  /* 0x0005e80001467983 */ /* 0x000f280000300800 */
[----:B------:R-:W4:Y:S03]  /*8eff0*/  LDL.LU R71, [R1+0x5ec] ;  /* 0x0005ec0001477983 */ /* 0x000f260000300800 */
[----:B------:R-:W-:Y:S01]  /*8f000*/  HMMA.1688.F32.TF32 R16, R52, R200, R16 ;  /* 0x000000c83410723c */ /* 0x000fe20000081010 */
[----:B------:R-:W4:Y:S04]  /*8f010*/  LDL.LU R64, [R1+0x5d0] ;  /* 0x0005d00001407983 */ /* 0x000f280000300800 */
[----:B------:R-:W4:Y:S04]  /*8f020*/  LDL.LU R65, [R1+0x5d4] ;  /* 0x0005d40001417983 */ /* 0x000f280000300800 */
[----:B------:R-:W4:Y:S01]  /*8f030*/  LDL.LU R66, [R1+0x5d8] ;  /* 0x0005d80001427983 */ /* 0x000f220000300800 */
[C---:B------:R-:W-:Y:S03]  /*8f040*/  HMMA.1688.F32.TF32 R216, R60.reuse, R204, R216 ;  /* 0x000000cc3cd8723c */ /* 0x040fe600000810d8 */
[----:B------:R-:W4:Y:S04]  /*8f050*/  LDL.LU R67, [R1+0x5dc] ;  /* 0x0005dc0001437983 */ /* 0x000f280000300800 */
[----:B------:R-:W4:Y:S01]  /*8f060*/  LDL.LU R72, [R1+0x550] ;  /* 0x0005500001487983 */ /* 0x000f220000300800 */
[-C--:B------:R-:W-:Y:S03]  /*8f070*/  HMMA.1688.F32.TF32 R224, R60, R196.reuse, R224 ;  /* 0x000000c43ce0723c */ /* 0x080fe600000810e0 */
[----:B------:R-:W4:Y:S04]  /*8f080*/  LDL.LU R73, [R1+0x554] ;  /* 0x0005540001497983 */ /* 0x000f280000300800 */
[----:B------:R-:W4:Y:S04]  /*8f090*/  LDL.LU R74, [R1+0x558] ;  /* 0x00055800014a7983 */ /* 0x000f280000300800 */
[----:B------:R-:W4:Y:S01]  /*8f0a0*/  LDL.LU R75, [R1+0x55c] ;  /* 0x00055c00014b7983 */ /* 0x000f220000300800 */
[C---:B--2---:R-:W-:Y:S08]  /*8f0b0*/  HMMA.1688.F32.TF32 R244, R56.reuse, R196, R244 ;  /* 0x000000c438f4723c */ /* 0x044ff000000810f4 */
[C---:B---3--:R-:W-:Y:S08]  /*8f0c0*/  HMMA.1688.F32.TF32 R240, R56.reuse, R200, R240 ;  /* 0x000000c838f0723c */ /* 0x048ff000000810f0 */
[----:B----4-:R-:W-:Y:S08]  /*8f0d0*/  HMMA.1688.F32.TF32 R232, R56, R208, R232 ;  /* 0x000000d038e8723c */ /* 0x010ff000000810e8 */
[----:B------:R-:W-:Y:S01]  /*8f0e0*/  HMMA.1688.F32.TF32 R60, R60, R188, R20 ;  /* 0x000000bc3c3c723c */ /* 0x000fe20000081014 */
[----:B------:R-:W2:Y:S04]  /*8f0f0*/  LDL.LU R20, [R1+0x530] ;  /* 0x0005300001147983 */ /* 0x000ea80000300800 */
[----:B------:R-:W2:Y:S04]  /*8f100*/  LDL.LU R21, [R1+0x534] ;  /* 0x0005340001157983 */ /* 0x000ea80000300800 */
[----:B------:R-:W2:Y:S04]  /*8f110*/  LDL.LU R22, [R1+0x538] ;  /* 0x0005380001167983 */ /* 0x000ea80000300800 */
[----:B------:R-:W2:Y:S01]  /*8f120*/  LDL.LU R23, [R1+0x53c] ;  /* 0x00053c0001177983 */ /* 0x000ea20000300800 */
[----:B------:R-:W-:Y:S08]  /*8f130*/  HMMA.1688.F32.TF32 R236, R56, R204, R236 ;  /* 0x000000cc38ec723c */ /* 0x000ff000000810ec */
[----:B------:R-:W-:Y:S08]  /*8f140*/  HMMA.1688.F32.TF32 R120, R52, R208, R120 ;  /* 0x000000d03478723c */ /* 0x000ff00000081078 */
[C---:B------:R-:W-:Y:S08]  /*8f150*/  HMMA.1688.F32.TF32 R248, R56.reuse, R192, R248 ;  /* 0x000000c038f8723c */ /* 0x040ff000000810f8 */
[----:B------:R-:W-:Y:S01]  /*8f160*/  HMMA.1688.F32.TF32 R56, R56, R188, R160 ;  /* 0x000000bc3838723c */ /* 0x000fe200000810a0 */
[----:B------:R-:W3:Y:S04]  /*8f170*/  LDL.LU.64 R162, [R1+0x2cf8] ;  /* 0x002cf80001a27983 */ /* 0x000ee80000300a00 */
[----:B------:R-:W3:Y:S03]  /*8f180*/  LDL.LU.64 R160, [R1+0x2cf0] ;  /* 0x002cf00001a07983 */ /* 0x000ee60000300a00 */
[C---:B------:R-:W-:Y:S01]  /*8f190*/  HMMA.1688.F32.TF32 R152, R52.reuse, R196, R152 ;  /* 0x000000c43498723c */ /* 0x040fe20000081098 */
[----:B------:R-:W-:Y:S04]  /*8f1a0*/  STL.64 [R1+0x60], R120 ;  /* 0x0000607801007387 */ /* 0x000fe80000100a00 */
[----:B------:R1:W-:Y:S03]  /*8f1b0*/  STL.64 [R1+0x68], R122 ;  /* 0x0000687a01007387 */ /* 0x0003e60000100a00 */
[C---:B------:R-:W-:Y:S01]  /*8f1c0*/  HMMA.1688.F32.TF32 R172, R52.reuse, R192, R172 ;  /* 0x000000c034ac723c */ /* 0x040fe200000810ac */
[----:B-1----:R-:W4:Y:S04]  /*8f1d0*/  LDL.LU.64 R122, [R1+0x2ce8] ;  /* 0x002ce800017a7983 */ /* 0x002f280000300a00 */
[----:B------:R-:W4:Y:S03]  /*8f1e0*/  LDL.LU.64 R120, [R1+0x2ce0] ;  /* 0x002ce00001787983 */ /* 0x000f260000300a00 */
[----:B------:R-:W-:Y:S01]  /*8f1f0*/  HMMA.1688.F32.TF32 R52, R52, R188, R24 ;  /* 0x000000bc3434723c */ /* 0x000fe20000081018 */
[----:B------:R-:W-:Y:S04]  /*8f200*/  STL.64 [R1+0x50], R76 ;  /* 0x0000504c01007387 */ /* 0x000fe80000100a00 */
[----:B------:R1:W-:Y:S04]  /*8f210*/  STL.64 [R1+0x58], R78 ;  /* 0x0000584e01007387 */ /* 0x0003e80000100a00 */
[----:B-1----:R-:W2:Y:S04]  /*8f220*/  LDL.LU.64 R78, [R1+0x2cd8] ;  /* 0x002cd800014e7983 */ /* 0x002ea80000300a00 */
[----:B------:R-:W2:Y:S04]  /*8f230*/  LDL.LU.64 R76, [R1+0x2cd0] ;  /* 0x002cd000014c7983 */ /* 0x000ea80000300a00 */
[----:B------:R-:W-:Y:S04]  /*8f240*/  STL.64 [R1+0x40], R16 ;  /* 0x0000401001007387 */ /* 0x000fe80000100a00 */
[----:B------:R1:W-:Y:S04]  /*8f250*/  STL.64 [R1+0x48], R18 ;  /* 0x0000481201007387 */ /* 0x0003e80000100a00 */
[----:B-1----:R-:W2:Y:S04]  /*8f260*/  LDL.LU.64 R18, [R1+0x2cc8] ;  /* 0x002cc80001127983 */ /* 0x002ea80000300a00 */
        /* <DEDUP_REMOVED lines=17> */
[----:B------:R-:W2:Y:S01]  /*8f380*/  LDL.LU R55, [R1+0x5cc] ;  /* 0x0005cc0001377983 */ /* 0x000ea20000300800 */
[C---:B------:R-:W-:Y:S08]  /*8f390*/  HMMA.1688.F32.TF32 R68, R48.reuse, R208, R68 ;  /* 0x000000d03044723c */ /* 0x040ff00000081044 */
[C---:B------:R-:W-:Y:S08]  /*8f3a0*/  HMMA.1688.F32.TF32 R64, R48.reuse, R204, R64 ;  /* 0x000000cc3040723c */ /* 0x040ff00000081040 */
[C---:B------:R-:W-:Y:S07]  /*8f3b0*/  HMMA.1688.F32.TF32 R156, R48.reuse, R196, R156 ;  /* 0x000000c4309c723c */ /* 0x040fee000008109c */
[----:B------:R-:W-:Y:S04]  /*8f3c0*/  STL.64 [R1+0x130], R68 ;  /* 0x0001304401007387 */ /* 0x000fe80000100a00 */
[----:B------:R1:W-:Y:S04]  /*8f3d0*/  STL.64 [R1+0x138], R70 ;  /* 0x0001384601007387 */ /* 0x0003e80000100a00 */
[----:B-1----:R-:W3:Y:S04]  /*8f3e0*/  LDL.LU.64 R70, [R1+0x2ca0] ;  /* 0x002ca00001467983 */ /* 0x002ee80000300a00 */
[----:B------:R-:W-:Y:S04]  /*8f3f0*/  STL.64 [R1+0x120], R64 ;  /* 0x0001204001007387 */ /* 0x000fe80000100a00 */
[----:B------:R1:W-:Y:S04]  /*8f400*/  STL.64 [R1+0x128], R66 ;  /* 0x0001284201007387 */ /* 0x0003e80000100a00 */
[----:B-1----:R-:W3:Y:S01]  /*8f410*/  LDL.LU.64 R66, [R1+0x2c98] ;  /* 0x002c980001427983 */ /* 0x002ee20000300a00 */
[C---:B--2---:R-:W-:Y:S11]  /*8f420*/  HMMA.1688.F32.TF32 R52, R48.reuse, R200, R52 ;  /* 0x000000c83034723c */ /* 0x044ff60000081034 */
[----:B------:R-:W-:Y:S11]  /*8f430*/  @!UPT UIADD3 URZ, URZ, URZ, URZ ;  /* 0x0000003f3f3ff290 */ /* 0x000ff6000fffe03f */
[----:B------:R-:W-:Y:S01]  /*8f440*/  @!UPT UIADD3 URZ, URZ, URZ, URZ ;  /* 0x0000003f3f3ff290 */ /* 0x000fe2000fffe03f */
[----:B------:R-:W-:Y:S04]  /*8f450*/  STL.64 [R1+0x110], R52 ;  /* 0x0001103401007387 */ /* 0x000fe80000100a00 */
[----:B------:R1:W-:Y:S02]  /*8f460*/  STL.64 [R1+0x118], R54 ;  /* 0x0001183601007387 */ /* 0x0003e40000100a00 */
[C---:B-1----:R-:W-:Y:S08]  /*8f470*/  HMMA.1688.F32.TF32 R52, R48.reuse, R192, R116 ;  /* 0x000000c03034723c */ /* 0x042ff00000081074 */
[----:B------:R-:W-:Y:S01]  /*8f480*/  HMMA.1688.F32.TF32 R48, R48, R188, R112 ;  /* 0x000000bc3030723c */ /* 0x000fe20000081070 */
[----:B------:R-:W-:Y:S04]  /*8f490*/  STL.64 [R1+0xf0], R156 ;  /* 0x0000f09c01007387 */ /* 0x000fe80000100a00 */
[----:B------:R-:W-:Y:S04]  /*8f4a0*/  STL.64 [R1+0xf8], R158 ;  /* 0x0000f89e01007387 */ /* 0x000fe80000100a00 */
[----:B------:R-:W2:Y:S06]  /*8f4b0*/  LDL.LU R112, [R1+0x510] ;  /* 0x0005100001707983 */ /* 0x000eac0000300800 */
[----:B------:R-:W-:Y:S04]  /*8f4c0*/  STL.64 [R1+0xe0], R52 ;  /* 0x0000e03401007387 */ /* 0x000fe80000100a00 */
[----:B------:R1:W-:Y:S04]  /*8f4d0*/  STL.64 [R1+0xe8], R54 ;  /* 0x0000e83601007387 */ /* 0x0003e80000100a00 */
[----:B------:R-:W-:Y:S04]  /*8f4e0*/  STL.64 [R1+0xd0], R48 ;  /* 0x0000d03001007387 */ /* 0x000fe80000100a00 */
[----:B------:R-:W-:Y:S04]  /*8f4f0*/  STL.64 [R1+0xd8], R50 ;  /* 0x0000d83201007387 */ /* 0x000fe80000100a00 */
[----:B------:R-:W2:Y:S04]  /*8f500*/  LDL.LU R113, [R1+0x514] ;  /* 0x0005140001717983 */ /* 0x000ea80000300800 */
[----:B------:R-:W2:Y:S04]  /*8f510*/  LDL.LU R114, [R1+0x518] ;  /* 0x0005180001727983 */ /* 0x000ea80000300800 */
[----:B------:R-:W2:Y:S01]  /*8f520*/  LDL.LU R115, [R1+0x51c] ;  /* 0x00051c0001737983 */ /* 0x000ea20000300800 */
[C---:B-1----:R-:W-:Y:S03]  /*8f530*/  HMMA.1688.F32.TF32 R52, R36.reuse, R208, R72 ;  /* 0x000000d02434723c */ /* 0x042fe60000081048 */
[----:B------:R-:W-:Y:S04]  /*8f540*/  LDS R48, [R0+0xcf000] ;  /* 0x0cf0000000307984 */ /* 0x000fe80000000800 */
[----:B------:R-:W-:Y:S01]  /*8f550*/  LDS R50, [R0+0xcf800] ;  /* 0x0cf8000000327984 */ /* 0x000fe20000000800 */
[----:B------:R-:W-:Y:S03]  /*8f560*/  HMMA.1688.F32.TF32 R20, R36, R204, R20 ;  /* 0x000000cc2414723c */ /* 0x000fe60000081014 */
[----:B------:R-:W-:Y:S04]  /*8f570*/  LDS R49, [R2+0xcf000] ;  /* 0x0cf0000002317984 */ /* 0x000fe80000000800 */
[----:B------:R-:W1:Y:S09]  /*8f580*/  LDS R51, [R2+0xcf800] ;  /* 0x0cf8000002337984 */ /* 0x000e720000000800 */
[----:B------:R-:W-:-:S02]  /*8f590*/  IMAD.MOV.U32 R29, RZ, RZ, R52 ;  /* 0x000000ffff1d7224 */ /* 0x000fc400078e0034 */
[----:B------:R-:W-:Y:S01]  /*8f5a0*/  IMAD.MOV.U32 R28, RZ, RZ, R53 ;  /* 0x000000ffff1c7224 */ /* 0x000fe200078e0035 */
[----:B------:R-:W-:Y:S04]  /*8f5b0*/  STL.64 [R1+0x218], R54 ;  /* 0x0002183601007387 */ /* 0x000fe80000100a00 */
[----:B------:R-:W-:Y:S01]  /*8f5c0*/  STL [R1+0x2bcc], R29 ;  /* 0x002bcc1d01007387 */ /* 0x000fe20000100800 */
[----:B------:R-:W-:Y:S02]  /*8f5d0*/  IMAD.MOV.U32 R33, RZ, RZ, R22 ;  /* 0x000000ffff217224 */ /* 0x000fe400078e0016 */
[----:B------:R-:W-:Y:S01]  /*8f5e0*/  IMAD.MOV.U32 R32, RZ, RZ, R23 ;  /* 0x000000ffff207224 */ /* 0x000fe200078e0017 */
[----:B------:R-:W-:Y:S04]  /*8f5f0*/  STL [R1+0x2bc8], R28 ;  /* 0x002bc81c01007387 */ /* 0x000fe80000100800 */
[----:B------:R3:W-:Y:S04]  /*8f600*/  STL.64 [R1+0x200], R20 ;  /* 0x0002001401007387 */ /* 0x0007e80000100a00 */
[----:B------:R-:W4:Y:S04]  /*8f610*/  LDL.LU R72, [R1+0x500] ;  /* 0x0005000001487983 */ /* 0x000f280000300800 */
[----:B------:R-:W4:Y:S01]  /*8f620*/  LDL.LU R73, [R1+0x504] ;  /* 0x0005040001497983 */ /* 0x000f220000300800 */
[----:B---3--:R-:W-:Y:S03]  /*8f630*/  HMMA.1688.F32.TF32 R20, R36, R200, R152 ;  /* 0x000000c82414723c */ /* 0x008fe60000081098 */
[----:B------:R-:W4:Y:S04]  /*8f640*/  LDL.LU R74, [R1+0x508] ;  /* 0x00050800014a7983 */ /* 0x000f280000300800 */
[----:B------:R-:W4:Y:S04]  /*8f650*/  LDL.LU R75, [R1+0x50c] ;  /* 0x00050c00014b7983 */ /* 0x000f280000300800 */
[----:B------:R3:W-:Y:S04]  /*8f660*/  STL [R1+0x2bd4], R33 ;  /* 0x002bd42101007387 */ /* 0x0007e80000100800 */
[----:B------:R1:W-:Y:S09]  /*8f670*/  STL [R1+0x2bd0], R32 ;  /* 0x002bd02001007387 */ /* 0x0003f20000100800 */
        /* <DEDUP_REMOVED lines=15> */
[----:B------:R1:W-:Y:S01]  /*8f770*/  STL [R1+0x2bd8], R64 ;  /* 0x002bd84001007387 */ /* 0x0003e20000100800 */
[----:B--2---:R-:W-:Y:S03]  /*8f780*/  HMMA.1688.F32.TF32 R52, R36, R196, R112 ;  /* 0x000000c42434723c */ /* 0x004fe60000081070 */
[----:B------:R-:W2:Y:S04]  /*8f790*/  LDL.LU R112, [R1+0x300] ;  /* 0x0003000001707983 */ /* 0x000ea80000300800 */
[----:B------:R-:W2:Y:S04]  /*8f7a0*/  LDL.LU R113, [R1+0x304] ;  /* 0x0003040001717983 */ /* 0x000ea80000300800 */
[----:B------:R-:W2:Y:S04]  /*8f7b0*/  LDL.LU R114, [R1+0x308] ;  /* 0x0003080001727983 */ /* 0x000ea80000300800 */
[----:B------:R-:W2:Y:S09]  /*8f7c0*/  LDL.LU R115, [R1+0x30c] ;  /* 0x00030c0001737983 */ /* 0x000eb20000300800 */
[----:B------:R-:W-:-:S02]  /*8f7d0*/  IMAD.MOV.U32 R28, RZ, RZ, R55 ;  /* 0x000000ffff1c7224 */ /* 0x000fc400078e0037 */
[----:B---3--:R-:W-:Y:S02]  /*8f7e0*/  IMAD.MOV.U32 R33, RZ, RZ, R52 ;  /* 0x000000ffff217224 */ /* 0x008fe400078e0034 */
[----:B-1----:R-:W-:Y:S02]  /*8f7f0*/  IMAD.MOV.U32 R32, RZ, RZ, R53 ;  /* 0x000000ffff207224 */ /* 0x002fe400078e0035 */
[----:B------:R-:W-:Y:S01]  /*8f800*/  IMAD.MOV.U32 R29, RZ, RZ, R54 ;  /* 0x000000ffff1d7224 */ /* 0x000fe200078e0036 */
[----:B------:R1:W-:Y:S04]  /*8f810*/  STL [R1+0x2bf4], R28 ;  /* 0x002bf41c01007387 */ /* 0x0003e80000100800 */
[----:B------:R3:W-:Y:S04]  /*8f820*/  STL [R1+0x2bf0], R29 ;  /* 0x002bf01d01007387 */ /* 0x0007e80000100800 */
[----:B------:R1:W-:Y:S04]  /*8f830*/  STL [R1+0x2bec], R33 ;  /* 0x002bec2101007387 */ /* 0x0003e80000100800 */
[----:B------:R1:W-:Y:S01]  /*8f840*/  STL [R1+0x2be8], R32 ;  /* 0x002be82001007387 */ /* 0x0003e20000100800 */
[C---:B----4-:R-:W-:Y:S08]  /*8f850*/  HMMA.1688.F32.TF32 R52, R36.reuse, R192, R72 ;  /* 0x000000c02434723c */ /* 0x050ff00000081048 */
[----:B------:R-:W-:Y:S11]  /*8f860*/  HMMA.1688.F32.TF32 R20, R36, R188, R20 ;  /* 0x000000bc2414723c */ /* 0x000ff60000081014 */
[----:B------:R-:W-:Y:S05]  /*8f870*/  @!UPT UIADD3 URZ, URZ, URZ, URZ ;  /* 0x0000003f3f3ff290 */ /* 0x000fea000fffe03f */
[----:B------:R-:W-:Y:S02]  /*8f880*/  IMAD.MOV.U32 R64, RZ, RZ, R55 ;  /* 0x000000ffff407224 */ /* 0x000fe400078e0037 */
[----:B------:R-:W-:Y:S02]  /*8f890*/  IMAD.MOV.U32 R65, RZ, RZ, R54 ;  /* 0x000000ffff417224 */ /* 0x000fe400078e0036 */
[----:B------:R-:W-:-:S04]  /*8f8a0*/  IMAD.MOV.U32 R68, RZ, RZ, R53 ;  /* 0x000000ffff447224 */ /* 0x000fc800078e0035 */
[----:B-1----:R-:W-:Y:S02]  /*8f8b0*/  IMAD.MOV.U32 R28, RZ, RZ, R20 ;  /* 0x000000ffff1c7224 */ /* 0x002fe400078e0014 */
[----:B---3--:R-:W-:Y:S02]  /*8f8c0*/  IMAD.MOV.U32 R29, RZ, RZ, R21 ;  /* 0x000000ffff1d7224 */ /* 0x008fe400078e0015 */
[----:B------:R-:W-:Y:S02]  /*8f8d0*/  IMAD.MOV.U32 R33, RZ, RZ, R22 ;  /* 0x000000ffff217224 */ /* 0x000fe400078e0016 */
[----:B------:R-:W-:Y:S02]  /*8f8e0*/  IMAD.MOV.U32 R32, RZ, RZ, R23 ;  /* 0x000000ffff207224 */ /* 0x000fe400078e0017 */
[----:B------:R-:W-:Y:S01]  /*8f8f0*/  HMMA.1688.F32.TF32 R20, R40, R208, R152 ;  /* 0x000000d02814723c */ /* 0x000fe20000081098 */
[----:B------:R-:W-:Y:S01]  /*8f900*/  IMAD.MOV.U32 R69, RZ, RZ, R52 ;  /* 0x000000ffff457224 */ /* 0x000fe200078e0034 */
[----:B------:R1:W-:Y:S04]  /*8f910*/  STL [R1+0x2c04], R64 ;  /* 0x002c044001007387 */ /* 0x0003e80000100800 */
[----:B------:R3:W-:Y:S04]  /*8f920*/  STL [R1+0x2c00], R65 ;  /* 0x002c004101007387 */ /* 0x0007e80000100800 */
[----:B------:R4:W-:Y:S04]  /*8f930*/  STL [R1+0x2bfc], R68 ;  /* 0x002bfc4401007387 */ /* 0x0009e80000100800 */
[----:B------:R1:W-:Y:S01]  /*8f940*/  STL [R1+0x2bf8], R69 ;  /* 0x002bf84501007387 */ /* 0x0003e20000100800 */
[----:B------:R-:W-:-:S02]  /*8f950*/  IMAD.MOV.U32 R55, RZ, RZ, R24 ;  /* 0x000000ffff377224 */ /* 0x000fc400078e0018 */
[----:B------:R-:W-:-:S07]  /*8f960*/  IMAD.MOV.U32 R54, RZ, RZ, R25 ;  /* 0x000000ffff367224 */ /* 0x000fce00078e0019 */
[----:B-1----:R-:W-:Y:S02]  /*8f970*/  IMAD.MOV.U32 R64, RZ, RZ, R20 ;  /* 0x000000ffff407224 */ /* 0x002fe400078e0014 */
[----:B---3--:R-:W-:Y:S01]  /*8f980*/  IMAD.MOV.U32 R65, RZ, RZ, R21 ;  /* 0x000000ffff417224 */ /* 0x008fe200078e0015 */
[----:B------:R-:W3:Y:S01]  /*8f990*/  LDL.LU R20, [R1+0x320] ;  /* 0x0003200001147983 */ /* 0x000ee20000300800 */
[----:B----4-:R-:W-:Y:S02]  /*8f9a0*/  IMAD.MOV.U32 R68, RZ, RZ, R22 ;  /* 0x000000ffff447224 */ /* 0x010fe400078e0016 */
[----:B------:R-:W-:Y:S01]  /*8f9b0*/  IMAD.MOV.U32 R69, RZ, RZ, R23 ;  /* 0x000000ffff457224 */ /* 0x000fe200078e0017 */
[----:B------:R-:W3:Y:S01]  /*8f9c0*/  LDL.LU R21, [R1+0x324] ;  /* 0x0003240001157983 */ /* 0x000ee20000300800 */
[----:B------:R-:W-:-:S03]  /*8f9d0*/  IMAD.MOV.U32 R53, RZ, RZ, R26 ;  /* 0x000000ffff357224 */ /* 0x000fc600078e001a */
[----:B------:R-:W3:Y:S01]  /*8f9e0*/  LDL.LU R22, [R1+0x328] ;  /* 0x0003280001167983 */ /* 0x000ee20000300800 */
        /* <DEDUP_REMOVED lines=10> */
[----:B--2---:R-:W-:Y:S07]  /*8fa90*/  HMMA.1688.F32.TF32 R36, R40, R204, R112 ;  /* 0x000000cc2824723c */ /* 0x004fee0000081070 */
[----:B------:R-:W-:Y:S11]  /*8faa0*/  IMAD.MOV.U32 R112, RZ, RZ, R252 ;  /* 0x000000ffff707224 */ /* 0x000ff600078e00fc */
[----:B------:R-:W-:Y:S06]  /*8fab0*/  @!UPT UIADD3 URZ, URZ, URZ, URZ ;  /* 0x0000003f3f3ff290 */ /* 0x000fec000fffe03f */
        /* <DEDUP_REMOVED lines=8> */
[----:B------:R-:W2:Y:S01]  /*8fb40*/  LDL.LU R252, [R1+0x2c90] ;  /* 0x002c900001fc7983 */ /* 0x000ea20000300800 */
[----:B------:R-:W-:-:S02]  /*8fb50*/  IMAD.MOV.U32 R113, RZ, RZ, R66 ;  /* 0x000000ffff717224 */ /* 0x000fc400078e0042 */
[----:B------:R-:W-:Y:S01]  /*8fb60*/  IMAD.MOV.U32 R114, RZ, RZ, R67 ;  /* 0x000000ffff727224 */ /* 0x000fe200078e0043 */
        /* <DEDUP_REMOVED lines=13> */
[----:B------:R-:W2:Y:S04]  /*8fc40*/  LDL.LU R119, [R1+0x3cc] ;  /* 0x0003cc0001777983 */ /* 0x000ea80000300800 */
[----:B------:R-:W2:Y:S01]  /*8fc50*/  LDL.LU R152, [R1+0x170] ;  /* 0x0001700001987983 */ /* 0x000ea20000300800 */
[C---:B---3--:R-:W-:Y:S08]  /*8fc60*/  HMMA.1688.F32.TF32 R20, R40.reuse, R200, R20 ;  /* 0x000000c82814723c */ /* 0x048ff00000081014 */
[C---:B----4-:R-:W-:Y:S08]  /*8fc70*/  HMMA.1688.F32.TF32 R24, R40.reuse, R196, R24 ;  /* 0x000000c42818723c */ /* 0x050ff00000081018 */
[----:B------:R-:W-:Y:S08]  /*8fc80*/  HMMA.1688.F32.TF32 R156, R40, R192, R156 ;  /* 0x000000c0289c723c */ /* 0x000ff0000008109c */
        /* <DEDUP_REMOVED lines=12> */
[----:B--2---:R-:W-:-:S02]  /*8fd50*/  IMAD.MOV.U32 R153, RZ, RZ, R252 ;  /* 0x000000ffff997224 */ /* 0x004fc400078e00fc */
[----:B------:R-:W2:Y:S04]  /*8fd60*/  LDL.LU R252, [R1+0x2c80] ;  /* 0x002c800001fc7983 */ /* 0x000ea80000300800 */
[----:B------:R-:W3:Y:S01]  /*8fd70*/  LDL.LU R34, [R1+0x2c7c] ;  /* 0x002c7c0001227983 */ /* 0x000ee20000300800 */
[----:B------:R-:W-:Y:S03]  /*8fd80*/  HMMA.1688.F32.TF32 R36, R40, R188, R36 ;  /* 0x000000bc2824723c */ /* 0x000fe60000081024 */
[----:B------:R-:W4:Y:S04]  /*8fd90*/  LDL.LU R3, [R1+0x2c78] ;  /* 0x002c780001037983 */ /* 0x000f280000300800 */
[----:B------:R-:W2:Y:S01]  /*8fda0*/  LDL.LU.64 R22, [R1+0x2c70] ;  /* 0x002c700001167983 */ /* 0x000ea20000300a00 */
[----:B------:R-:W-:-:S03]  /*8fdb0*/  IMAD.MOV.U32 R40, RZ, RZ, R35 ;  /* 0x000000ffff287224 */ /* 0x000fc600078e0023 */
[----:B------:R-:W2:Y:S04]  /*8fdc0*/  LDL.LU.64 R26, [R1+0x2c68] ;  /* 0x002c6800011a7983 */ /* 0x000ea80000300a00 */
[----:B------:R-:W2:Y:S01]  /*8fdd0*/  LDL.LU.64 R158, [R1+0x2c60] ;  /* 0x002c6000019e7983 */ /* 0x000ea20000300a00 */
[----:B------:R-:W-:-:S03]  /*8fde0*/  IMAD.MOV.U32 R41, RZ, RZ, R30 ;  /* 0x000000ffff297224 */ /* 0x000fc600078e001e */
[----:B------:R-:W2:Y:S01]  /*8fdf0*/  LDL.LU.64 R156, [R1+0x2c58] ;  /* 0x002c5800019c7983 */ /* 0x000ea20000300a00 */
[----:B------:R-:W-:-:S03]  /*8fe00*/  IMAD.MOV.U32 R42, RZ, RZ, R31 ;  /* 0x000000ffff2a7224 */ /* 0x000fc600078e001f */
[----:B------:R-:W3:Y:S04]  /*8fe10*/  LDL.LU R35, [R1+0x2c54] ;  /* 0x002c540001237983 */ /* 0x000ee80000300800 */
[----:B------:R-:W2:Y:S04]  /*8fe20*/  LDL.LU R30, [R1+0x2c50] ;  /* 0x002c5000011e7983 */ /* 0x000ea80000300800 */
[----:B------:R-:W2:Y:S01]  /*8fe30*/  LDL.LU R31, [R1+0x2c4c] ;  /* 0x002c4c00011f7983 */ /* 0x000ea20000300800 */
[----:B------:R-:W-:-:S03]  /*8fe40*/  IMAD.MOV.U32 R43, RZ, RZ, R71 ;  /* 0x000000ffff2b7224 */ /* 0x000fc600078e0047 */
[----:B------:R-:W4:Y:S01]  /*8fe50*/  LDL.LU R71, [R1+0x2c48] ;  /* 0x002c480001477983 */ /* 0x000f220000300800 */
[C---:B------:R-:W-:Y:S08]  /*8fe60*/  HMMA.1688.F32.TF32 R112, R48.reuse, R66, R112 ;  /* 0x000000423070723c */ /* 0x040ff00000081070 */
[C---:B---3--:R-:W-:Y:S08]  /*8fe70*/  HMMA.1688.F32.TF32 R116, R48.reuse, R34, R116 ;  /* 0x000000223074723c */ /* 0x048ff00000081074 */
[C---:B--2---:R-:W-:Y:S11]  /*8fe80*/  HMMA.1688.F32.TF32 R72, R48.reuse, R30, R72 ;  /* 0x0000001e3048723c */ /* 0x044ff60000081048 */
[----:B------:R-:W-:Y:S04]  /*8fe90*/  @!UPT UIADD3 URZ, URZ, URZ, URZ ;  /* 0x0000003f3f3ff290 */ /* 0x000fe8000fffe03f */
[----:B------:R-:W-:Y:S04]  /*8fea0*/  STL.64 [R1+0x2d0], R116 ;  /* 0x0002d07401007387 */ /* 0x000fe80000100a00 */
[----:B------:R1:W-:Y:S04]  /*8feb0*/  STL.64 [R1+0x2d8], R118 ;  /* 0x0002d87601007387 */ /* 0x0003e80000100a00 */
[----:B-1----:R-:W2:Y:S04]  /*8fec0*/  LDL.LU.64 R118, [R1+0x2c40] ;  /* 0x002c400001767983 */ /* 0x002ea80000300a00 */
[----:B------:R-:W2:Y:S04]  /*8fed0*/  LDL.LU.64 R116, [R1+0x2c38] ;  /* 0x002c380001747983 */ /* 0x000ea80000300a00 */
[----:B------:R-:W-:Y:S04]  /*8fee0*/  STL.64 [R1+0x3c0], R72 ;  /* 0x0003c04801007387 */ /* 0x000fe80000100a00 */
[----:B------:R1:W-:Y:S04]  /*8fef0*/  STL.64 [R1+0x3c8], R74 ;  /* 0x0003c84a01007387 */ /* 0x0003e80000100a00 */
[----:B-1----:R-:W3:Y:S04]  /*8ff00*/  LDL.LU.64 R74, [R1+0x2c30] ;  /* 0x002c3000014a7983 */ /* 0x002ee80000300a00 */
[----:B------:R-:W3:Y:S01]  /*8ff10*/  LDL.LU.64 R72, [R1+0x2c28] ;  /* 0x002c280001487983 */ /* 0x000ee20000300a00 */
[C---:B----4-:R-:W-:Y:S08]  /*8ff20*/  HMMA.1688.F32.TF32 R152, R48.reuse, R70, R152 ;  /* 0x000000463098723c */ /* 0x050ff00000081098 */
[C---:B------:R-:W-:Y:S11]  /*8ff30*/  HMMA.1688.F32.TF32 R40, R48.reuse, R26, R40 ;  /* 0x0000001a3028723c */ /* 0x040ff60000081028 */
[----:B------:R-:W-:Y:S04]  /*8ff40*/  @!UPT UIADD3 URZ, URZ, URZ, URZ ;  /* 0x0000003f3f3ff290 */ /* 0x000fe8000fffe03f */
[----:B------:R-:W-:Y:S04]  /*8ff50*/  STL.64 [R1+0x510], R152 ;  /* 0x0005109801007387 */ /* 0x000fe80000100a00 */
[----:B------:R1:W-:Y:S04]  /*8ff60*/  STL.64 [R1+0x518], R154 ;  /* 0x0005189a01007387 */ /* 0x0003e80000100a00 */
[----:B-1----:R-:W4:Y:S04]  /*8ff70*/  LDL.LU.64 R154, [R1+0x2c20] ;  /* 0x002c2000019a7983 */ /* 0x002f280000300a00 */
[----:B------:R-:W4:Y:S04]  /*8ff80*/  LDL.LU.64 R152, [R1+0x2c18] ;  /* 0x002c180001987983 */ /* 0x000f280000300a00 */
[----:B------:R-:W-:Y:S04]  /*8ff90*/  STL.64 [R1+0x590], R112 ;  /* 0x0005907001007387 */ /* 0x000fe80000100a00 */
[----:B------:R1:W-:Y:S04]  /*8ffa0*/  STL.64 [R1+0x598], R114 ;  /* 0x0005987201007387 */ /* 0x0003e80000100a00 */
[----:B-1----:R-:W2:Y:S04]  /*8ffb0*/  LDL.LU.64 R114, [R1+0x2c10] ;  /* 0x002c100001727983 */ /* 0x002ea80000300a00 */
[----:B------:R-:W2:Y:S04]  /*8ffc0*/  LDL.LU.64 R112, [R1+0x2c08] ;  /* 0x002c080001707983 */ /* 0x000ea80000300a00 */
[----:B------:R-:W-:Y:S04]  /*8ffd0*/  STL.64 [R1+0x5b0], R40 ;  /* 0x0005b02801007387 */ /* 0x000fe80000100a00 */
[----:B------:R1:W-:Y:S02]  /*8ffe0*/  STL.64 [R1+0x5b8], R42 ;  /* 0x0005b82a01007387 */ /* 0x0003e40000100a00 */
[C---:B-1----:R-:W-:Y:S02]  /*8fff0*/  HMMA.1688.F32.TF32 R40, R48.reuse, R22, R52 ;  /* 0x000000163028723c */ /* 0x042fe40000081034 */
[----:B------:R-:W2:Y:S11]  /*90000*/  LDL.LU R52, [R1+0x3f0] ;  /* 0x0003f00001347983 */ /* 0x000eb60000300800 */
[----:B------:R-:W-:Y:S10]  /*90010*/  @!UPT UIADD3 URZ, URZ, URZ, URZ ;  /* 0x0000003f3f3ff290 */ /* 0x000ff4000fffe03f */
[----:B------:R-:W-:Y:S04]  /*90020*/  STL.64 [R1+0x670], R40 ;  /* 0x0006702801007387 */ /* 0x000fe80000100a00 */
[----:B------:R3:W-:Y:S04]  /*90030*/  STL.64 [R1+0x678], R42 ;  /* 0x0006782a01007387 */ /* 0x0007e80000100a00 */
[----:B------:R-:W2:Y:S04]  /*90040*/  LDL.LU R53, [R1+0x3f4] ;  /* 0x0003f40001357983 */ /* 0x000ea80000300800 */
[----:B------:R-:W2:Y:S04]  /*90050*/  LDL.LU R54, [R1+0x3f8] ;  /* 0x0003f80001367983 */ /* 0x000ea80000300800 */
[----:B------:R-:W2:Y:S01]  /*90060*/  LDL.LU R55, [R1+0x3fc] ;  /* 0x0003fc0001377983 */ /* 0x000ea20000300800 */
        /* <DEDUP_REMOVED lines=8> */
[----:B------:R-:W2:Y:S01]  /*900f0*/  LDS R39, [R252+0xcf800] ;  /* 0x0cf80000fc277984 */ /* 0x000ea20000000800 */
[C---:B---3--:R-:W-:Y:S08]  /*90100*/  HMMA.1688.F32.TF32 R40, R48.reuse, R18, R72 ;  /* 0x000000123028723c */ /* 0x048ff00000081048 */
[C---:B------:R-:W-:Y:S11]  /*90110*/  HMMA.1688.F32.TF32 R72, R48.reuse, R10, R80 ;  /* 0x0000000a3048723c */ /* 0x040ff60000081050 */
[----:B------:R-:W-:Y:S04]  /*90120*/  @!UPT UIADD3 URZ, URZ, URZ, URZ ;  /* 0x0000003f3f3ff290 */ /* 0x000fe8000fffe03f */
[----:B------:R-:W-:Y:S04]  /*90130*/  STL.64 [R1+0x710], R40 ;  /* 0x0007102801007387 */ /* 0x000fe80000100a00 */
[----:B------:R1:W-:Y:S02]  /*90140*/  STL.64 [R1+0x718], R42 ;  /* 0x0007182a01007387 */ /* 0x0003e40000100a00 */
[C---:B-1----:R-:W-:Y:S02]  /*90150*/  HMMA.1688.F32.TF32 R40, R48.reuse, R6, R84 ;  /* 0x000000063028723c */ /* 0x042fe40000081054 */
[----:B------:R-:W-:Y:S04]  /*90160*/  STL.64 [R1+0x780], R76 ;  /* 0x0007804c01007387 */ /* 0x000fe80000100a00 */
[----:B------:R-:W-:Y:S04]  /*90170*/  STL.64 [R1+0x788], R78 ;  /* 0x0007884e01007387 */ /* 0x000fe80000100a00 */
[----:B------:R-:W3:Y:S04]  /*90180*/  LDL.LU R80, [R1+0x100] ;  /* 0x0001000001507983 */ /* 0x000ee80000300800 */
[----:B------:R-:W-:Y:S04]  /*90190*/  STL.64 [R1+0x7f0], R72 ;  /* 0x0007f04801007387 */ /* 0x000fe80000100a00 */
[----:B------:R1:W-:Y:S05]  /*901a0*/  STL.64 [R1+0x7f8], R74 ;  /* 0x0007f84a01007387 */ /* 0x0003ea0000100a00 */
[----:B------:R-:W-:Y:S04]  /*901b0*/  STL.64 [R1+0x800], R40 ;  /* 0x0008002801007387 */ /* 0x000fe80000100a00 */
[----:B------:R4:W-:Y:S01]  /*901c0*/  STL.64 [R1+0x808], R42 ;  /* 0x0008082a01007387 */ /* 0x0009e20000100a00 */
[C---:B-1----:R-:W-:Y:S03]  /*901d0*/  HMMA.1688.F32.TF32 R72, R48.reuse, R210, R88 ;  /* 0x000000d23048723c */ /* 0x042fe60000081058 */
[----:B------:R-:W3:Y:S04]  /*901e0*/  LDL.LU R81, [R1+0x104] ;  /* 0x0001040001517983 */ /* 0x000ee80000300800 */
[----:B------:R-:W3:Y:S01]  /*901f0*/  LDL.LU R82, [R1+0x108] ;  /* 0x0001080001527983 */ /* 0x000ee20000300800 */
[C---:B----4-:R-:W-:Y:S03]  /*90200*/  HMMA.1688.F32.TF32 R40, R48.reuse, R206, R92 ;  /* 0x000000ce3028723c */ /* 0x050fe6000008105c */
[----:B------:R-:W3:Y:S04]  /*90210*/  LDL.LU R83, [R1+0x10c] ;  /* 0x00010c0001537983 */ /* 0x000ee80000300800 */
[----:B------:R-:W4:Y:S04]  /*90220*/  LDL.LU R76, [R1+0x70] ;  /* 0x00007000014c7983 */ /* 0x000f280000300800 */
[----:B------:R-:W4:Y:S04]  /*90230*/  LDL.LU R77, [R1+0x74] ;  /* 0x00007400014d7983 */ /* 0x000f280000300800 */
[----:B------:R-:W4:Y:S04]  /*90240*/  LDL.LU R78, [R1+0x78] ;  /* 0x00007800014e7983 */ /* 0x000f280000300800 */
[----:B------:R-:W4:Y:S04]  /*90250*/  LDL.LU R79, [R1+0x7c] ;  /* 0x00007c00014f7983 */ /* 0x000f280000300800 */
[----:B------:R-:W4:Y:S04]  /*90260*/  LDL.LU R92, [R1+0x250] ;  /* 0x00025000015c7983 */ /* 0x000f280000300800 */
[----:B------:R-:W-:Y:S04]  /*90270*/  STL.64 [R1+0x8c0], R72 ;  /* 0x0008c04801007387 */ /* 0x000fe80000100a00 */
[----:B------:R-:W-:Y:S04]  /*90280*/  STL.64 [R1+0x8c8], R74 ;  /* 0x0008c84a01007387 */ /* 0x000fe80000100a00 */
[----:B------:R-:W-:Y:S04]  /*90290*/  STL.64 [R1+0x8b0], R40 ;  /* 0x0008b02801007387 */ /* 0x000fe80000100a00 */
[----:B------:R1:W-:Y:S04]  /*902a0*/  STL.64 [R1+0x8b8], R42 ;  /* 0x0008b82a01007387 */ /* 0x0003e80000100a00 */
[----:B------:R-:W4:Y:S04]  /*902b0*/  LDL.LU R93, [R1+0x254] ;  /* 0x00025400015d7983 */ /* 0x000f280000300800 */
[----:B------:R-:W4:Y:S01]  /*902c0*/  LDL.LU R94, [R1+0x258] ;  /* 0x00025800015e7983 */ /* 0x000f220000300800 */
[C---:B-1----:R-:W-:Y:S03]  /*902d0*/  HMMA.1688.F32.TF32 R40, R48.reuse, R202, R96 ;  /* 0x000000ca3028723c */ /* 0x042fe60000081060 */
[----:B------:R-:W4:Y:S04]  /*902e0*/  LDL.LU R95, [R1+0x25c] ;  /* 0x00025c00015f7983 */ /* 0x000f280000300800 */
[----:B------:R-:W4:Y:S11]  /*902f0*/  LDL.LU R96, [R1+0x2c0] ;  /* 0x0002c00001607983 */ /* 0x000f360000300800 */
[----:B------:R-:W-:Y:S05]  /*90300*/  @!UPT UIADD3 URZ, URZ, URZ, URZ ;  /* 0x0000003f3f3ff290 */ /* 0x000fea000fffe03f */
[----:B------:R-:W-:Y:S04]  /*90310*/  STL.64 [R1+0x8a0], R40 ;  /* 0x0008a02801007387 */ /* 0x000fe80000100a00 */
[----:B------:R1:W-:Y:S04]  /*90320*/  STL.64 [R1+0x8a8], R42 ;  /* 0x0008a82a01007387 */ /* 0x0003e80000100a00 */
        /* <DEDUP_REMOVED lines=11> */
[----:B------:R2:W-:Y:S04]  /*903e0*/  STL.64 [R1+0x878], R50 ;  /* 0x0008783201007387 */ /* 0x0005e80000100a00 */
[----:B------:R-:W4:Y:S04]  /*903f0*/  LDL.LU R84, [R1+0x290] ;  /* 0x0002900001547983 */ /* 0x000f280000300800 */
[----:B------:R-:W-:Y:S01]  /*90400*/  LDS R40, [R0+0xcf080] ;  /* 0x0cf0800000287984 */ /* 0x000fe20000000800 */
[C---:B--2---:R-:W-:Y:S03]  /*90410*/  HMMA.1688.F32.TF32 R48, R36.reuse, R34, R52 ;  /* 0x000000222430723c */ /* 0x044fe60000081034 */
[----:B------:R-:W-:Y:S04]  /*90420*/  LDS R42, [R0+0xcf880] ;  /* 0x0cf88000002a7984 */ /* 0x000fe80000000800 */
[----:B------:R-:W-:Y:S04]  /*90430*/  LDS R41, [R2+0xcf080] ;  /* 0x0cf0800002297984 */ /* 0x000fe80000000800 */
[----:B------:R-:W1:Y:S11]  /*90440*/  LDS R43, [R2+0xcf880] ;  /* 0x0cf88000022b7984 */ /* 0x000e760000000800 */
[----:B------:R-:W-:Y:S01]  /*90450*/  @!UPT UIADD3 URZ, URZ, URZ, URZ ;  /* 0x0000003f3f3ff290 */ /* 0x000fe2000fffe03f */
[----:B------:R-:W-:Y:S04]  /*90460*/  STL.64 [R1+0x180], R48 ;  /* 0x0001803001007387 */ /* 0x000fe80000100a00 */
[----:B------:R3:W-:Y:S04]  /*90470*/  STL.64 [R1+0x188], R50 ;  /* 0x0001883201007387 */ /* 0x0007e80000100a00 */
[----:B------:R-:W1:Y:S04]  /*90480*/  LDL.LU R85, [R1+0x294] ;  /* 0x0002940001557983 */ /* 0x000e680000300800 */
[----:B------:R-:W1:Y:S04]  /*90490*/  LDL.LU R86, [R1+0x298] ;  /* 0x0002980001567983 */ /* 0x000e680000300800 */
[----:B------:R-:W1:Y:S04]  /*904a0*/  LDL.LU R87, [R1+0x29c] ;  /* 0x00029c0001577983 */ /* 0x000e680000300800 */
        /* <DEDUP_REMOVED lines=13> */
[C---:B----4-:R-:W-:Y:S08]  /*90580*/  HMMA.1688.F32.TF32 R80, R36.reuse, R26, R76 ;  /* 0x0000001a2450723c */ /* 0x050ff0000008104c */
[C---:B------:R-:W-:Y:S08]  /*90590*/  HMMA.1688.F32.TF32 R76, R36.reuse, R22, R112 ;  /* 0x00000016244c723c */ /* 0x040ff00000081070 */
[C---:B------:R-:W-:Y:S08]  /*905a0*/  HMMA.1688.F32.TF32 R92, R36.reuse, R70, R92 ;  /* 0x00000046245c723c */ /* 0x040ff0000008105c */
[C---:B------:R-:W-:Y:S11]  /*905b0*/  HMMA.1688.F32.TF32 R96, R36.reuse, R30, R96 ;  /* 0x0000001e2460723c */ /* 0x040ff60000081060 */
[----:B------:R-:W-:Y:S11]  /*905c0*/  @!UPT UIADD3 URZ, URZ, URZ, URZ ;  /* 0x0000003f3f3ff290 */ /* 0x000ff6000fffe03f */
[----:B------:R-:W-:Y:S01]  /*905d0*/  @!UPT UIADD3 URZ, URZ, URZ, URZ ;  /* 0x0000003f3f3ff290 */ /* 0x000fe2000fffe03f */
[----:B------:R-:W-:Y:S04]  /*905e0*/  STL.64 [R1+0x170], R96 ;  /* 0x0001706001007387 */ /* 0x000fe80000100a00 */
[----:B------:R-:W-:Y:S04]  /*905f0*/  STL.64 [R1+0x178], R98 ;  /* 0x0001786201007387 */ /* 0x000fe80000100a00 */
[----:B------:R-:W-:Y:S04]  /*90600*/  STL.64 [R1+0x2c0], R92 ;  /* 0x0002c05c01007387 */ /* 0x000fe80000100a00 */
[----:B------:R-:W-:Y:S04]  /*90610*/  STL.64 [R1+0x2c8], R94 ;  /* 0x0002c85e01007387 */ /* 0x000fe80000100a00 */
[----:B------:R-:W-:Y:S04]  /*90620*/  STL.64 [R1+0x3f0], R48 ;  /* 0x0003f03001007387 */ /* 0x000fe80000100a00 */
[----:B------:R3:W-:Y:S02]  /*90630*/  STL.64 [R1+0x3f8], R50 ;  /* 0x0003f83201007387 */ /* 0x0007e40000100a00 */
[C---:B---3--:R-:W-:Y:S02]  /*90640*/  HMMA.1688.F32.TF32 R48, R36.reuse, R18, R116 ;  /* 0x000000122430723c */ /* 0x048fe40000081074 */
[----:B------:R-:W-:Y:S04]  /*90650*/  STL.64 [R1+0x500], R80 ;  /* 0x0005005001007387 */ /* 0x000fe80000100a00 */
[----:B------:R3:W-:Y:S04]  /*90660*/  STL.64 [R1+0x508], R82 ;  /* 0x0005085201007387 */ /* 0x0007e80000100a00 */
[----:B------:R-:W-:Y:S04]  /*90670*/  STL.64 [R1+0x550], R76 ;  /* 0x0005504c01007387 */ /* 0x000fe80000100a00 */
[----:B------:R4:W-:Y:S01]  /*90680*/  STL.64 [R1+0x558], R78 ;  /* 0x0005584e01007387 */ /* 0x0009e20000100a00 */
[C---:B---3--:R-:W-:Y:S08]  /*90690*/  HMMA.1688.F32.TF32 R80, R36.reuse, R14, R120 ;  /* 0x0000000e2450723c */ /* 0x048ff00000081078 */
[----:B------:R-:W-:Y:S01]  /*906a0*/  STL.64 [R1+0x600], R48 ;  /* 0x0006003001007387 */ /* 0x000fe20000100a00 */
[C---:B----4-:R-:W-:Y:S03]  /*906b0*/  HMMA.1688.F32.TF32 R76, R36.reuse, R10, R124 ;  /* 0x0000000a244c723c */ /* 0x050fe6000008107c */
[----:B------:R3:W-:Y:S05]  /*906c0*/  STL.64 [R1+0x608], R50 ;  /* 0x0006083201007387 */ /* 0x0007ea0000100a00 */
[C---:B---3--:R-:W-:Y:S06]  /*906d0*/  HMMA.1688.F32.TF32 R48, R36.reuse, R6, R128 ;  /* 0x000000062430723c */ /* 0x048fec0000081080 */
[----:B------:R3:W-:Y:S04]  /*906e0*/  STL.64 [R1+0x6d0], R80 ;  /* 0x0006d05001007387 */ /* 0x0007e80000100a00 */
[----:B------:R4:W-:Y:S04]  /*906f0*/  STL.64 [R1+0x6d8], R82 ;  /* 0x0006d85201007387 */ /* 0x0009e80000100a00 */
[----:B---3--:R-:W3:Y:S04]  /*90700*/  LDL.LU R80, [R1+0x150] ;  /* 0x0001500001507983 */ /* 0x008ee80000300800 */
[----:B------:R-:W-:Y:S04]  /*90710*/  STL.64 [R1+0x6f0], R76 ;  /* 0x0006f04c01007387 */ /* 0x000fe80000100a00 */
[----:B------:R1:W-:Y:S04]  /*90720*/  STL.64 [R1+0x6f8], R78 ;  /* 0x0006f84e01007387 */ /* 0x0003e80000100a00 */
[----:B------:R-:W-:Y:S04]  /*90730*/  STL.64 [R1+0x770], R48 ;  /* 0x0007703001007387 */ /* 0x000fe80000100a00 */
[----:B------:R1:W-:Y:S04]  /*90740*/  STL.64 [R1+0x778], R50 ;  /* 0x0007783201007387 */ /* 0x0003e80000100a00 */
[----:B------:R-:W3:Y:S04]  /*90750*/  LDL.LU R81, [R1+0x154] ;  /* 0x0001540001517983 */ /* 0x000ee80000300800 */
[----:B----4-:R-:W3:Y:S04]  /*90760*/  LDL.LU R82, [R1+0x158] ;  /* 0x0001580001527983 */ /* 0x010ee80000300800 */
[----:B------:R-:W3:Y:S01]  /*90770*/  LDL.LU R83, [R1+0x15c] ;  /* 0x00015c0001537983 */ /* 0x000ee20000300800 */
[C---:B-1----:R-:W-:Y:S08]  /*90780*/  HMMA.1688.F32.TF32 R76, R36.reuse, R210, R132 ;  /* 0x000000d2244c723c */ /* 0x042ff00000081084 */
[C---:B------:R-:W-:Y:S08]  /*90790*/  HMMA.1688.F32.TF32 R48, R36.reuse, R206, R136 ;  /* 0x000000ce2430723c */ /* 0x040ff00000081088 */
[C---:B------:R-:W-:Y:S07]  /*907a0*/  HMMA.1688.F32.TF32 R92, R36.reuse, R202, R140 ;  /* 0x000000ca245c723c */ /* 0x040fee000008108c */
[----:B------:R-:W-:Y:S04]  /*907b0*/  STL.64 [R1+0x860], R76 ;  /* 0x0008604c01007387 */ /* 0x000fe80000100a00 */
[----:B------:R1:W-:Y:S04]  /*907c0*/  STL.64 [R1+0x868], R78 ;  /* 0x0008684e01007387 */ /* 0x0003e80000100a00 */
[----:B------:R-:W-:Y:S04]  /*907d0*/  STL.64 [R1+0x850], R48 ;  /* 0x0008503001007387 */ /* 0x000fe80000100a00 */
[----:B------:R4:W-:Y:S01]  /*907e0*/  STL.64 [R1+0x858], R50 ;  /* 0x0008583201007387 */ /* 0x0009e20000100a00 */
[C---:B-1----:R-:W-:Y:S08]  /*907f0*/  HMMA.1688.F32.TF32 R76, R36.reuse, R198, R144 ;  /* 0x000000c6244c723c */ /* 0x042ff00000081090 */
[C---:B----4-:R-:W-:Y:S08]  /*90800*/  HMMA.1688.F32.TF32 R48, R36.reuse, R194, R148 ;  /* 0x000000c22430723c */ /* 0x050ff00000081094 */
        /* <DEDUP_REMOVED lines=11> */
[----:B------:R-:W-:Y:S01]  /*908c0*/  LDS R78, [R3+0xcf880] ;  /* 0x0cf88000034e7984 */ /* 0x000fe20000000800 */
[C---:B--2---:R-:W-:Y:S03]  /*908d0*/  HMMA.1688.F32.TF32 R36, R40.reuse, R34, R72 ;  /* 0x000000222824723c */ /* 0x044fe60000081048 */
[----:B------:R-:W-:Y:S04]  /*908e0*/  LDS R77, [R252+0xcf080] ;  /* 0x0cf08000fc4d7984 */ /* 0x000fe80000000800 */
[----:B------:R-:W1:Y:S01]  /*908f0*/  LDS R79, [R252+0xcf880] ;  /* 0x0cf88000fc4f7984 */ /* 0x000e620000000800 */
[C---:B------:R-:W-:Y:S03]  /*90900*/  HMMA.1688.F32.TF32 R48, R40.reuse, R30, R88 ;  /* 0x0000001e2830723c */ /* 0x040fe60000081058 */
[----:B------:R-:W-:Y:S04]  /*90910*/  LDS R72, [R0+0xcf100] ;  /* 0x0cf1000000487984 */ /* 0x000fe80000000800 */
[----:B------:R-:W-:Y:S04]  /*90920*/  LDS R74, [R0+0xcf900] ;  /* 0x0cf90000004a7984 */ /* 0x000fe80000000800 */
[----:B------:R-:W-:Y:S04]  /*90930*/  LDS R73, [R2+0xcf100] ;  /* 0x0cf1000002497984 */ /* 0x000fe80000000800 */
[----:B------:R-:W2:Y:S04]  /*90940*/  LDS R75, [R2+0xcf900] ;  /* 0x0cf90000024b7984 */ /* 0x000ea80000000800 */
[----:B------:R-:W-:Y:S04]  /*90950*/  STL.64 [R1+0x70], R36 ;  /* 0x0000702401007387 */ /* 0x000fe80000100a00 */
[----:B------:R4:W-:Y:S02]  /*90960*/  STL.64 [R1+0x78], R38 ;  /* 0x0000782601007387 */ /* 0x0009e40000100a00 */
[C---:B----4-:R-:W-:Y:S02]  /*90970*/  HMMA.1688.F32.TF32 R36, R40.reuse, R66, R52 ;  /* 0x000000422824723c */ /* 0x050fe40000081034 */
[----:B------:R-:W-:Y:S04]  /*90980*/  STL.64 [R1], R48 ;  /* 0x0000003001007387 */ /* 0x000fe80000100a00 */
[----:B------:R-:W-:Y:S04]  /*90990*/  STL.64 [R1+0x8], R50 ;  /* 0x0000083201007387 */ /* 0x000fe80000100a00 */
[----:B------:R-:W1:Y:S04]  /*909a0*/  LDL.LU R88, [R1+0x480] ;  /* 0x0004800001587983 */ /* 0x000e680000300800 */
[----:B------:R-:W-:Y:S04]  /*909b0*/  STL.64 [R1+0xa0], R44 ;  /* 0x0000a02c01007387 */ /* 0x000fe80000100a00 */
[----:B------:R-:W-:Y:S05]  /*909c0*/  STL.64 [R1+0xa8], R46 ;  /* 0x0000a82e01007387 */ /* 0x000fea0000100a00 */
        /* <DEDUP_REMOVED lines=13> */
[C---:B----4-:R-:W-:Y:S08]  /*90aa0*/  HMMA.1688.F32.TF32 R36, R40.reuse, R22, R152 ;  /* 0x000000162824723c */ /* 0x050ff00000081098 */
[C---:B------:R-:W-:Y:S08]  /*90ab0*/  HMMA.1688.F32.TF32 R48, R40.reuse, R18, R156 ;  /* 0x000000122830723c */ /* 0x040ff0000008109c */
[C---:B---3--:R-:W-:Y:S11]  /*90ac0*/  HMMA.1688.F32.TF32 R44, R40.reuse, R26, R80 ;  /* 0x0000001a282c723c */ /* 0x048ff60000081050 */
[----:B------:R-:W-:Y:S11]  /*90ad0*/  @!UPT UIADD3 URZ, URZ, URZ, URZ ;  /* 0x0000003f3f3ff290 */ /* 0x000ff6000fffe03f */
[----:B------:R-:W-:Y:S01]  /*90ae0*/  @!UPT UIADD3 URZ, URZ, URZ, URZ ;  /* 0x0000003f3f3ff290 */ /* 0x000fe2000fffe03f */
[----:B------:R-:W-:Y:S04]  /*90af0*/  STL.64 [R1+0x80], R44 ;  /* 0x0000802c01007387 */ /* 0x000fe80000100a00 */
[----:B------:R3:W-:Y:S04]  /*90b00*/  STL.64 [R1+0x88], R46 ;  /* 0x0000882e01007387 */ /* 0x0007e80000100a00 */
[----:B------:R-:W-:Y:S04]  /*90b10*/  STL.64 [R1+0x100], R36 ;  /* 0x0001002401007387 */ /* 0x000fe80000100a00 */
[----:B------:R4:W-:Y:S01]  /*90b20*/  STL.64 [R1+0x108], R38 ;  /* 0x0001082601007387 */ /* 0x0009e20000100a00 */
[C---:B---3--:R-:W-:Y:S08]  /*90b30*/  HMMA.1688.F32.TF32 R44, R40.reuse, R14, R160 ;  /* 0x0000000e282c723c */ /* 0x048ff000000810a0 */
[C---:B----4-:R-:W-:Y:S01]  /*90b40*/  HMMA.1688.F32.TF32 R36, R40.reuse, R10, R164 ;  /* 0x0000000a2824723c */ /* 0x050fe200000810a4 */
[----:B------:R-:W-:Y:S04]  /*90b50*/  STL.64 [R1+0x420], R48 ;  /* 0x0004203001007387 */ /* 0x000fe80000100a00 */
[----:B------:R-:W-:Y:S04]  /*90b60*/  STL.64 [R1+0x428], R50 ;  /* 0x0004283201007387 */ /* 0x000fe80000100a00 */
[----:B------:R-:W3:Y:S06]  /*90b70*/  LDL.LU R96, [R1+0x270] ;  /* 0x0002700001607983 */ /* 0x000eec0000300800 */
[----:B------:R-:W-:Y:S04]  /*90b80*/  STL.64 [R1+0x5d0], R44 ;  /* 0x0005d02c01007387 */ /* 0x000fe80000100a00 */
[----:B------:R-:W-:Y:S04]  /*90b90*/  STL.64 [R1+0x5d8], R46 ;  /* 0x0005d82e01007387 */ /* 0x000fe80000100a00 */
[----:B------:R-:W-:Y:S04]  /*90ba0*/  STL.64 [R1+0x5e0], R36 ;  /* 0x0005e02401007387 */ /* 0x000fe80000100a00 */
[----:B------:R4:W-:Y:S04]  /*90bb0*/  STL.64 [R1+0x5e8], R38 ;  /* 0x0005e82601007387 */ /* 0x0009e80000100a00 */
[----:B------:R-:W3:Y:S04]  /*90bc0*/  LDL.LU R97, [R1+0x274] ;  /* 0x0002740001617983 */ /* 0x000ee80000300800 */
[----:B------:R-:W3:Y:S04]  /*90bd0*/  LDL.LU R98, [R1+0x278] ;  /* 0x0002780001627983 */ /* 0x000ee80000300800 */
[----:B------:R-:W3:Y:S04]  /*90be0*/  LDL.LU R99, [R1+0x27c] ;  /* 0x00027c0001637983 */ /* 0x000ee80000300800 */
[----:B------:R-:W3:Y:S01]  /*90bf0*/  LDL.LU R92, [R1+0x1b0] ;  /* 0x0001b000015c7983 */ /* 0x000ee20000300800 */
[C---:B----4-:R-:W-:Y:S03]  /*90c00*/  HMMA.1688.F32.TF32 R36, R40.reuse, R6, R168 ;  /* 0x000000062824723c */ /* 0x050fe600000810a8 */
        /* <DEDUP_REMOVED lines=8> */
[----:B------:R-:W-:Y:S04]  /*90c90*/  STL.64 [R1+0x660], R36 ;  /* 0x0006602401007387 */ /* 0x000fe80000100a00 */
[----:B------:R1:W-:Y:S01]  /*90ca0*/  STL.64 [R1+0x668], R38 ;  /* 0x0006682601007387 */ /* 0x0003e20000100a00 */
[C---:B------:R-:W-:Y:S08]  /*90cb0*/  HMMA.1688.F32.TF32 R44, R40.reuse, R206, R216 ;  /* 0x000000ce282c723c */ /* 0x040ff000000810d8 */
[C---:B-1----:R-:W-:Y:S07]  /*90cc0*/  HMMA.1688.F32.TF32 R36, R40.reuse, R202, R220 ;  /* 0x000000ca2824723c */ /* 0x042fee00000810dc */
[----:B------:R-:W-:Y:S04]  /*90cd0*/  STL.64 [R1+0x7e0], R48 ;  /* 0x0007e03001007387 */ /* 0x000fe80000100a00 */
[----:B------:R1:W-:Y:S04]  /*90ce0*/  STL.64 [R1+0x7e8], R50 ;  /* 0x0007e83201007387 */ /* 0x0003e80000100a00 */
[----:B------:R-:W-:Y:S04]  /*90cf0*/  STL.64 [R1+0x7d0], R44 ;  /* 0x0007d02c01007387 */ /* 0x000fe80000100a00 */
[----:B------:R1:W-:Y:S02]  /*90d00*/  STL.64 [R1+0x7d8], R46 ;  /* 0x0007d82e01007387 */ /* 0x0003e40000100a00 */
[C---:B-1----:R-:W-:Y:S02]  /*90d10*/  HMMA.1688.F32.TF32 R48, R40.reuse, R198, R224 ;  /* 0x000000c62830723c */ /* 0x042fe400000810e0 */
[----:B------:R-:W-:Y:S04]  /*90d20*/  STL.64 [R1+0x7c0], R36 ;  /* 0x0007c02401007387 */ /* 0x000fe80000100a00 */
[----:B------:R1:W-:Y:S02]  /*90d30*/  STL.64 [R1+0x7c8], R38 ;  /* 0x0007c82601007387 */ /* 0x0003e40000100a00 */
[C---:B------:R-:W-:Y:S08]  /*90d40*/  HMMA.1688.F32.TF32 R44, R40.reuse, R194, R228 ;  /* 0x000000c2282c723c */ /* 0x040ff000000810e4 */
[----:B-1----:R-:W-:Y:S08]  /*90d50*/  HMMA.1688.F32.TF32 R36, R40, R190, R60 ;  /* 0x000000be2824723c */ /* 0x002ff0000008103c */
[C---:B------:R-:W-:Y:S08]  /*90d60*/  HMMA.1688.F32.TF32 R60, R76.reuse, R34, R88 ;  /* 0x000000224c3c723c */ /* 0x040ff00000081058 */
[C---:B--2---:R-:W-:Y:S01]  /*90d70*/  HMMA.1688.F32.TF32 R52, R76.reuse, R30, R52 ;  /* 0x0000001e4c34723c */ /* 0x044fe20000081034 */
[----:B------:R-:W-:Y:S04]  /*90d80*/  STL.64 [R1+0x7b0], R48 ;  /* 0x0007b03001007387 */ /* 0x000fe80000100a00 */
[----:B------:R1:W-:Y:S04]  /*90d90*/  STL.64 [R1+0x7b8], R50 ;  /* 0x0007b83201007387 */ /* 0x0003e80000100a00 */
[----:B------:R-:W-:Y:S04]  /*90da0*/  STL.64 [R1+0x7a0], R44 ;  /* 0x0007a02c01007387 */ /* 0x000fe80000100a00 */
[----:B------:R3:W-:Y:S04]  /*90db0*/  STL.64 [R1+0x7a8], R46 ;  /* 0x0007a82e01007387 */ /* 0x0007e80000100a00 */
[----:B------:R-:W-:Y:S04]  /*90dc0*/  STL.64 [R1+0x2a80], R62 ;  /* 0x002a803e01007387 */ /* 0x000fe80000100a00 */
[----:B------:R-:W-:Y:S01]  /*90dd0*/  STL.64 [R1+0x790], R36 ;  /* 0x0007902401007387 */ /* 0x000fe20000100a00 */
[C---:B-1----:R-:W-:Y:S03]  /*90de0*/  HMMA.1688.F32.TF32 R48, R76.reuse, R70, R84 ;  /* 0x000000464c30723c */ /* 0x042fe60000081054 */
[----:B------:R1:W-:Y:S04]  /*90df0*/  STL.64 [R1+0x798], R38 ;  /* 0x0007982601007387 */ /* 0x0003e80000100a00 */
[----:B------:R-:W-:Y:S04]  /*90e00*/  STL.64 [R1+0x2a78], R60 ;  /* 0x002a783c01007387 */ /* 0x000fe80000100a00 */
        /* <DEDUP_REMOVED lines=11> */
[----:B------:R-:W-:Y:S04]  /*90ec0*/  STL.64 [R1+0x2aa0], R50 ;  /* 0x002aa03201007387 */ /* 0x000fe80000100a00 */
[----:B------:R-:W-:Y:S01]  /*90ed0*/  STL.64 [R1+0x2a98], R48 ;  /* 0x002a983001007387 */ /* 0x000fe20000100a00 */
[C---:B---3--:R-:W-:Y:S08]  /*90ee0*/  HMMA.1688.F32.TF32 R44, R76.reuse, R66, R96 ;  /* 0x000000424c2c723c */ /* 0x048ff00000081060 */
[C---:B----4-:R-:W-:Y:S08]  /*90ef0*/  HMMA.1688.F32.TF32 R40, R76.reuse, R26, R92 ;  /* 0x0000001a4c28723c */ /* 0x050ff0000008105c */
[C---:B-1----:R-:W-:Y:S07]  /*90f00*/  HMMA.1688.F32.TF32 R36, R76.reuse, R22, R80 ;  /* 0x000000164c24723c */ /* 0x042fee0000081050 */
[----:B------:R-:W-:Y:S04]  /*90f10*/  STL.64 [R1+0x2ab0], R46 ;  /* 0x002ab02e01007387 */ /* 0x000fe80000100a00 */
[----:B------:R1:W-:Y:S04]  /*90f20*/  STL.64 [R1+0x2aa8], R44 ;  /* 0x002aa82c01007387 */ /* 0x0003e80000100a00 */
[----:B------:R-:W-:Y:S04]  /*90f30*/  STL.64 [R1+0x2ac0], R42 ;  /* 0x002ac02a01007387 */ /* 0x000fe80000100a00 */
[----:B------:R3:W-:Y:S01]  /*90f40*/  STL.64 [R1+0x2ab8], R40 ;  /* 0x002ab82801007387 */ /* 0x0007e20000100a00 */
[C---:B-1----:R-:W-:Y:S03]  /*90f50*/  HMMA.1688.F32.TF32 R44, R76.reuse, R14, R176 ;  /* 0x0000000e4c2c723c */ /* 0x042fe600000810b0 */
[----:B------:R-:W-:Y:S05]  /*90f60*/  STL.64 [R1+0x2ad0], R38 ;  /* 0x002ad02601007387 */ /* 0x000fea0000100a00 */
[C---:B---3--:R-:W-:Y:S01]  /*90f70*/  HMMA.1688.F32.TF32 R40, R76.reuse, R10, R180 ;  /* 0x0000000a4c28723c */ /* 0x048fe200000810b4 */
[----:B------:R1:W-:Y:S04]  /*90f80*/  STL.64 [R1+0x2ac8], R36 ;  /* 0x002ac82401007387 */ /* 0x0003e80000100a00 */
[----:B------:R-:W-:Y:S04]  /*90f90*/  LDS R182, [R0+0xcf980] ;  /* 0x0cf9800000b67984 */ /* 0x000fe80000000800 */
[----:B------:R-:W-:Y:S01]  /*90fa0*/  LDS R180, [R0+0xcf180] ;  /* 0x0cf1800000b47984 */ /* 0x000fe20000000800 */
[C---:B-1----:R-:W-:Y:S03]  /*90fb0*/  HMMA.1688.F32.TF32 R36, R76.reuse, R6, R184 ;  /* 0x000000064c24723c */ /* 0x042fe600000810b8 */
        /* <DEDUP_REMOVED lines=9> */
[C---:B---3--:R-:W-:Y:S03]  /*91050*/  HMMA.1688.F32.TF32 R40, R76.reuse, R206, R236 ;  /* 0x000000ce4c28723c */ /* 0x048fe600000810ec */
[----:B------:R-:W-:Y:S04]  /*91060*/  LDS R183, [R2+0xcf980] ;  /* 0x0cf9800002b77984 */ /* 0x000fe80000000800 */
[----:B------:R-:W-:Y:S01]  /*91070*/  LDS R181, [R2+0xcf180] ;  /* 0x0cf1800002b57984 */ /* 0x000fe20000000800 */
        /* <DEDUP_REMOVED lines=9> */
[----:B-1----:R-:W-:Y:S08]  /*91110*/  HMMA.1688.F32.TF32 R36, R76, R190, R56 ;  /* 0x000000be4c24723c */ /* 0x002ff00000081038 */
[C---:B--2---:R-:W-:Y:S01]  /*91120*/  HMMA.1688.F32.TF32 R84, R72.reuse, R34, R84 ;  /* 0x000000224854723c */ /* 0x044fe20000081054 */
[----:B------:R-:W-:Y:S04]  /*91130*/  STL.64 [R1+0x730], R44 ;  /* 0x0007302c01007387 */ /* 0x000fe80000100a00 */
[----:B------:R-:W-:Y:S04]  /*91140*/  STL.64 [R1+0x738], R46 ;  /* 0x0007382e01007387 */ /* 0x000fe80000100a00 */
[----:B------:R-:W2:Y:S04]  /*91150*/  LDL.LU R80, [R1+0x400] ;  /* 0x0004000001507983 */ /* 0x000ea80000300800 */
[----:B------:R-:W-:Y:S04]  /*91160*/  STL.64 [R1+0x720], R40 ;  /* 0x0007202801007387 */ /* 0x000fe80000100a00 */
[----:B------:R-:W-:Y:S04]  /*91170*/  STL.64 [R1+0x728], R42 ;  /* 0x0007282a01007387 */ /* 0x000fe80000100a00 */
[----:B------:R-:W-:Y:S04]  /*91180*/  STL.64 [R1+0x700], R36 ;  /* 0x0007002401007387 */ /* 0x000fe80000100a00 */
[----:B------:R1:W-:Y:S04]  /*91190*/  STL.64 [R1+0x708], R38 ;  /* 0x0007082601007387 */ /* 0x0003e80000100a00 */
[----:B------:R-:W2:Y:S04]  /*911a0*/  LDL.LU R81, [R1+0x404] ;  /* 0x0004040001517983 */ /* 0x000ea80000300800 */
[----:B------:R-:W2:Y:S04]  /*911b0*/  LDL.LU R82, [R1+0x408] ;  /* 0x0004080001527983 */ /* 0x000ea80000300800 */
[----:B------:R-:W2:Y:S01]  /*911c0*/  LDL.LU R83, [R1+0x40c] ;  /* 0x00040c0001537983 */ /* 0x000ea20000300800 */
[C---:B------:R-:W-:Y:S03]  /*911d0*/  HMMA.1688.F32.TF32 R56, R72.reuse, R30, R88 ;  /* 0x0000001e4838723c */ /* 0x040fe60000081058 */
        /* <DEDUP_REMOVED lines=27> */
[----:B------:R-:W-:Y:S04]  /*91390*/  STL.64 [R1+0x2af8], R56 ;  /* 0x002af83801007387 */ /* 0x000fe80000100a00 */
[----:B------:R-:W4:Y:S04]  /*913a0*/  LDL.LU R100, [R1+0xb0] ;  /* 0x0000b00001647983 */ /* 0x000f280000300800 */
[----:B------:R-:W4:Y:S04]  /*913b0*/  LDL.LU R101, [R1+0xb4] ;  /* 0x0000b40001657983 */ /* 0x000f280000300800 */
[----:B------:R-:W4:Y:S04]  /*913c0*/  LDL.LU R102, [R1+0xb8] ;  /* 0x0000b80001667983 */ /* 0x000f280000300800 */
[----:B------:R-:W4:Y:S04]  /*913d0*/  LDL.LU R103, [R1+0xbc] ;  /* 0x0000bc0001677983 */ /* 0x000f280000300800 */
[----:B------:R-:W1:Y:S04]  /*913e0*/  LDL.LU R92, [R1+0x60] ;  /* 0x00006000015c7983 */ /* 0x000e680000300800 */
[----:B------:R-:W1:Y:S04]  /*913f0*/  LDL.LU R93, [R1+0x64] ;  /* 0x00006400015d7983 */ /* 0x000e680000300800 */
[----:B------:R-:W1:Y:S04]  /*91400*/  LDL.LU R94, [R1+0x68] ;  /* 0x00006800015e7983 */ /* 0x000e680000300800 */
[----:B------:R-:W1:Y:S01]  /*91410*/  LDL.LU R95, [R1+0x6c] ;  /* 0x00006c00015f7983 */ /* 0x000e620000300800 */
[C---:B--2---:R-:W-:Y:S08]  /*91420*/  HMMA.1688.F32.TF32 R80, R72.reuse, R70, R80 ;  /* 0x000000464850723c */ /* 0x044ff00000081050 */
[C---:B---3--:R-:W-:Y:S08]  /*91430*/  HMMA.1688.F32.TF32 R76, R72.reuse, R66, R116 ;  /* 0x00000042484c723c */ /* 0x048ff00000081074 */
[C---:B----4-:R-:W-:Y:S08]  /*91440*/  HMMA.1688.F32.TF32 R88, R72.reuse, R26, R88 ;  /* 0x0000001a4858723c */ /* 0x050ff00000081058 */
[C---:B------:R-:W-:Y:S01]  /*91450*/  HMMA.1688.F32.TF32 R104, R72.reuse, R22, R104 ;  /* 0x000000164868723c */ /* 0x040fe20000081068 */
[----:B------:R-:W-:Y:S07]  /*91460*/  STL.64 [R1+0x2b10], R82 ;  /* 0x002b105201007387 */ /* 0x000fee0000100a00 */
[C---:B------:R-:W-:Y:S08]  /*91470*/  HMMA.1688.F32.TF32 R128, R72.reuse, R14, R112 ;  /* 0x0000000e4880723c */ /* 0x040ff00000081070 */
[C---:B------:R-:W-:Y:S01]  /*91480*/  HMMA.1688.F32.TF32 R96, R72.reuse, R18, R96 ;  /* 0x000000124860723c */ /* 0x040fe20000081060 */
[----:B------:R-:W-:Y:S07]  /*91490*/  STL.64 [R1+0x2b08], R80 ;  /* 0x002b085001007387 */ /* 0x000fee0000100a00 */
[C---:B------:R-:W-:Y:S01]  /*914a0*/  HMMA.1688.F32.TF32 R136, R72.reuse, R10, R108 ;  /* 0x0000000a4888723c */ /* 0x040fe2000008106c */
[----:B------:R-:W-:Y:S04]  /*914b0*/  STL.64 [R1+0x2b20], R78 ;  /* 0x002b204e01007387 */ /* 0x000fe80000100a00 */
[----:B------:R-:W-:Y:S04]  /*914c0*/  STL.64 [R1+0x2b18], R76 ;  /* 0x002b184c01007387 */ /* 0x000fe80000100a00 */
[----:B------:R-:W-:Y:S01]  /*914d0*/  STL.64 [R1+0x2b30], R90 ;  /* 0x002b305a01007387 */ /* 0x000fe20000100a00 */
[C---:B------:R-:W-:Y:S03]  /*914e0*/  HMMA.1688.F32.TF32 R228, R72.reuse, R6, R100 ;  /* 0x0000000648e4723c */ /* 0x040fe60000081064 */
[----:B------:R-:W-:Y:S05]  /*914f0*/  STL.64 [R1+0x2b28], R88 ;  /* 0x002b285801007387 */ /* 0x000fea0000100a00 */
        /* <DEDUP_REMOVED lines=129> */
[C---:B--2---:R-:W-:Y:S01]  /*91d10*/  HMMA.1688.F32.TF32 R56, R72.reuse, R206, R176 ;  /* 0x000000ce4838723c */ /* 0x044fe200000810b0 */
[----:B------:R-:W-:Y:S04]  /*91d20*/  LDS R178, [R3+0xcf980] ;  /* 0x0cf9800003b27984 */ /* 0x000fe80000000800 */
[----:B------:R-:W-:Y:S03]  /*91d30*/  LDS R176, [R3+0xcf180] ;  /* 0x0cf1800003b07984 */ /* 0x000fe60000000800 */
[C---:B---3--:R-:W-:Y:S01]  /*91d40*/  HMMA.1688.F32.TF32 R232, R72.reuse, R202, R224 ;  /* 0x000000ca48e8723c */ /* 0x048fe200000810e0 */
[----:B------:R-:W-:Y:S04]  /*91d50*/  LDS R179, [R252+0xcf980] ;  /* 0x0cf98000fcb37984 */ /* 0x000fe80000000800 */
[----:B------:R-:W2:Y:S10]  /*91d60*/  LDS R177, [R252+0xcf180] ;  /* 0x0cf18000fcb17984 */ /* 0x000eb40000000800 */
[----:B------:R-:W-:Y:S04]  /*91d70*/  STL.64 [R1+0x6b0], R56 ;  /* 0x0006b03801007387 */ /* 0x000fe80000100a00 */
[----:B------:R3:W-:Y:S02]  /*91d80*/  STL.64 [R1+0x6b8], R58 ;  /* 0x0006b83a01007387 */ /* 0x0007e40000100a00 */
[C---:B---3--:R-:W-:Y:S08]  /*91d90*/  HMMA.1688.F32.TF32 R56, R72.reuse, R194, R36 ;  /* 0x000000c24838723c */ /* 0x048ff00000081024 */
[C---:B------:R-:W-:Y:S08]  /*91da0*/  HMMA.1688.F32.TF32 R36, R72.reuse, R190, R40 ;  /* 0x000000be4824723c */ /* 0x040ff00000081028 */
[----:B----4-:R-:W-:Y:S07]  /*91db0*/  HMMA.1688.F32.TF32 R236, R72, R198, R172 ;  /* 0x000000c648ec723c */ /* 0x010fee00000810ac */
[----:B------:R-:W-:Y:S01]  /*91dc0*/  STL.64 [R1+0x680], R56 ;  /* 0x0006803801007387 */ /* 0x000fe20000100a00 */
[C---:B-1----:R-:W-:Y:S03]  /*91dd0*/  HMMA.1688.F32.TF32 R72, R116.reuse, R70, R44 ;  /* 0x000000467448723c */ /* 0x042fe6000008102c */
[----:B------:R-:W-:Y:S05]  /*91de0*/  STL.64 [R1+0x688], R58 ;  /* 0x0006883a01007387 */ /* 0x000fea0000100a00 */
[C---:B------:R-:W-:Y:S01]  /*91df0*/  HMMA.1688.F32.TF32 R44, R116.reuse, R210, R48 ;  /* 0x000000d2742c723c */ /* 0x040fe20000081030 */
[----:B------:R-:W-:Y:S04]  /*91e00*/  STL.64 [R1+0x620], R36 ;  /* 0x0006202401007387 */ /* 0x000fe80000100a00 */
[----:B------:R1:W-:Y:S03]  /*91e10*/  STL.64 [R1+0x628], R38 ;  /* 0x0006282601007387 */ /* 0x0003e60000100a00 */
[C---:B------:R-:W-:Y:S08]  /*91e20*/  HMMA.1688.F32.TF32 R40, R116.reuse, R206, R52 ;  /* 0x000000ce7428723c */ /* 0x040ff00000081034 */
[----:B-1----:R-:W-:Y:S01]  /*91e30*/  HMMA.1688.F32.TF32 R36, R116, R202, R60 ;  /* 0x000000ca7424723c */ /* 0x002fe2000008103c */
[----:B------:R-:W-:-:S06]  /*91e40*/  IMAD.MOV.U32 R52, RZ, RZ, R64 ;  /* 0x000000ffff347224 */ /* 0x000fcc00078e0040 */
[----:B------:R1:W-:Y:S04]  /*91e50*/  STL.64 [R1+0x30], R44 ;  /* 0x0000302c01007387 */ /* 0x0003e80000100a00 */
[----:B------:R3:W-:Y:S04]  /*91e60*/  STL.64 [R1+0x38], R46 ;  /* 0x0000382e01007387 */ /* 0x0007e80000100a00 */
[----:B------:R-:W-:Y:S01]  /*91e70*/  STL.64 [R1+0x20], R40 ;  /* 0x0000202801007387 */ /* 0x000fe20000100a00 */
[----:B------:R-:W-:-:S03]  /*91e80*/  IMAD.MOV.U32 R53, RZ, RZ, R65 ;  /* 0x000000ffff357224 */ /* 0x000fc600078e0041 */
[----:B------:R-:W-:Y:S01]  /*91e90*/  STL.64 [R1+0x28], R42 ;  /* 0x0000282a01007387 */ /* 0x000fe20000100a00 */
[----:B------:R-:W-:-:S03]  /*91ea0*/  IMAD.MOV.U32 R54, RZ, RZ, R68 ;  /* 0x000000ffff367224 */ /* 0x000fc600078e0044 */
[----:B------:R4:W-:Y:S01]  /*91eb0*/  STL.64 [R1+0x10], R36 ;  /* 0x0000102401007387 */ /* 0x0009e20000100a00 */
[----:B------:R-:W-:-:S03]  /*91ec0*/  IMAD.MOV.U32 R55, RZ, RZ, R69 ;  /* 0x000000ffff377224 */ /* 0x000fc600078e0045 */
        /* <DEDUP_REMOVED lines=11> */
[----:B---3--:R-:W3:Y:S04]  /*91f80*/  LDL.LU R46, [R1+0x3d8] ;  /* 0x0003d800012e7983 */ /* 0x008ee80000300800 */
[----:B------:R-:W3:Y:S04]  /*91f90*/  LDL.LU R47, [R1+0x3dc] ;  /* 0x0003dc00012f7983 */ /* 0x000ee80000300800 */
[----:B----4-:R-:W4:Y:S04]  /*91fa0*/  LDL.LU R36, [R1+0x470] ;  /* 0x0004700001247983 */ /* 0x010f280000300800 */
        /* <DEDUP_REMOVED lines=18> */
[----:B------:R-:W4:Y:S01]  /*920d0*/  LDL.LU R32, [R1+0x2be8] ;  /* 0x002be80001207983 */ /* 0x000f220000300800 */
[----:B--2---:R-:W-:-:S02]  /*920e0*/  IMAD.MOV.U32 R107, RZ, RZ, R64 ;  /* 0x000000ffff6b7224 */ /* 0x004fc400078e0040 */
[----:B------:R-:W-:Y:S02]  /*920f0*/  IMAD.MOV.U32 R106, RZ, RZ, R65 ;  /* 0x000000ffff6a7224 */ /* 0x000fe400078e0041 */
[----:B------:R-:W-:Y:S02]  /*92100*/  IMAD.MOV.U32 R105, RZ, RZ, R68 ;  /* 0x000000ffff697224 */ /* 0x000fe400078e0044 */
[----:B------:R-:W-:Y:S02]  /*92110*/  IMAD.MOV.U32 R104, RZ, RZ, R69 ;  /* 0x000000ffff687224 */ /* 0x000fe400078e0045 */
[----:B------:R-:W2:Y:S04]  /*92120*/  LDL.LU R69, [R1+0x2be4] ;  /* 0x002be40001457983 */ /* 0x000ea80000300800 */
[----:B------:R-:W2:Y:S04]  /*92130*/  LDL.LU R68, [R1+0x2be0] ;  /* 0x002be00001447983 */ /* 0x000ea80000300800 */
[----:B------:R-:W2:Y:S04]  /*92140*/  LDL.LU R65, [R1+0x2bdc] ;  /* 0x002bdc0001417983 */ /* 0x000ea80000300800 */
[----:B------:R-:W2:Y:S01]  /*92150*/  LDL.LU R64, [R1+0x2bd8] ;  /* 0x002bd80001407983 */ /* 0x000ea20000300800 */
[----:B---3--:R-:W-:-:S02]  /*92160*/  IMAD.MOV.U32 R99, RZ, RZ, R28 ;  /* 0x000000ffff637224 */ /* 0x008fc400078e001c */
[----:B----4-:R-:W-:Y:S02]  /*92170*/  IMAD.MOV.U32 R98, RZ, RZ, R29 ;  /* 0x000000ffff627224 */ /* 0x010fe400078e001d */
[----:B------:R-:W-:Y:S02]  /*92180*/  IMAD.MOV.U32 R96, RZ, RZ, R33 ;  /* 0x000000ffff607224 */ /* 0x000fe400078e0021 */
[----:B------:R-:W3:Y:S01]  /*92190*/  LDL.LU R33, [R1+0x2bd4] ;  /* 0x002bd40001217983 */ /* 0x000ee20000300800 */
[----:B------:R-:W-:-:S03]  /*921a0*/  IMAD.MOV.U32 R97, RZ, RZ, R32 ;  /* 0x000000ffff617224 */ /* 0x000fc600078e0020 */
[----:B------:R-:W4:Y:S04]  /*921b0*/  LDL.LU R32, [R1+0x2bd0] ;  /* 0x002bd00001207983 */ /* 0x000f280000300800 */
[----:B------:R-:W2:Y:S04]  /*921c0*/  LDL.LU R29, [R1+0x2bcc] ;  /* 0x002bcc00011d7983 */ /* 0x000ea80000300800 */
[----:B------:R-:W2:Y:S04]  /*921d0*/  LDL.LU R28, [R1+0x2bc8] ;  /* 0x002bc800011c7983 */ /* 0x000ea80000300800 */
[----:B------:R-:W2:Y:S04]  /*921e0*/  LDL.LU R136, [R1+0x200] ;  /* 0x0002000001887983 */ /* 0x000ea80000300800 */
[----:B------:R-:W2:Y:S01]  /*921f0*/  LDL.LU R137, [R1+0x204] ;  /* 0x0002040001897983 */ /* 0x000ea20000300800 */
        /* <DEDUP_REMOVED lines=11> */
[----:B---3--:R-:W-:-:S02]  /*922b0*/  IMAD.MOV.U32 R138, RZ, RZ, R33 ;  /* 0x000000ffff8a7224 */ /* 0x008fc400078e0021 */
[----:B------:R-:W3:Y:S01]  /*922c0*/  LDL.LU R33, [R1+0x2bc4] ;  /* 0x002bc40001217983 */ /* 0x000ee20000300800 */
[----:B----4-:R-:W-:-:S03]  /*922d0*/  IMAD.MOV.U32 R139, RZ, RZ, R32 ;  /* 0x000000ffff8b7224 */ /* 0x010fc600078e0020 */
[----:B------:R-:W4:Y:S01]  /*922e0*/  LDL.LU R32, [R1+0x2bc0] ;  /* 0x002bc00001207983 */ /* 0x000f220000300800 */
[----:B--2---:R-:W-:-:S03]  /*922f0*/  IMAD.MOV.U32 R228, RZ, RZ, R29 ;  /* 0x000000ffffe47224 */ /* 0x004fc600078e001d */
[----:B------:R-:W2:Y:S01]  /*92300*/  LDL.LU R29, [R1+0x2bbc] ;  /* 0x002bbc00011d7983 */ /* 0x000ea20000300800 */
[----:B------:R-:W-:-:S03]  /*92310*/  IMAD.MOV.U32 R229, RZ, RZ, R28 ;  /* 0x000000ffffe57224 */ /* 0x000fc600078e001c */
[----:B------:R-:W2:Y:S04]  /*92320*/  LDL.LU R28, [R1+0x2bb8] ;  /* 0x002bb800011c7983 */ /* 0x000ea80000300800 */
[----:B------:R-:W2:Y:S04]  /*92330*/  LDL.LU R230, [R1+0x218] ;  /* 0x0002180001e67983 */ /* 0x000ea80000300800 */
[----:B------:R-:W2:Y:S01]  /*92340*/  LDL.LU R231, [R1+0x21c] ;  /* 0x00021c0001e77983 */ /* 0x000ea20000300800 */
[----:B------:R-:W-:Y:S08]  /*92350*/  HMMA.1688.F32.TF32 R248, R116, R190, R168 ;  /* 0x000000be74f8723c */ /* 0x000ff000000810a8 */
[C---:B------:R-:W-:Y:S08]  /*92360*/  HMMA.1688.F32.TF32 R140, R180.reuse, R70, R140 ;  /* 0x00000046b48c723c */ /* 0x040ff0000008108c */
[C---:B------:R-:W-:Y:S08]  /*92370*/  HMMA.1688.F32.TF32 R156, R180.reuse, R66, R156 ;  /* 0x00000042b49c723c */ /* 0x040ff0000008109c */
[----:B------:R-:W-:Y:S01]  /*92380*/  HMMA.1688.F32.TF32 R144, R180, R26, R144 ;  /* 0x0000001ab490723c */ /* 0x000fe20000081090 */
[----:B------:R-:W-:-:S02]  /*92390*/  IMAD.MOV.U32 R184, RZ, RZ, R25 ;  /* 0x000000ffffb87224 */ /* 0x000fc400078e0019 */
[----:B------:R-:W-:Y:S02]  /*923a0*/  IMAD.MOV.U32 R185, RZ, RZ, R24 ;  /* 0x000000ffffb97224 */ /* 0x000fe400078e0018 */
[----:B------:R-:W-:Y:S02]  /*923b0*/  IMAD.MOV.U32 R186, RZ, RZ, R21 ;  /* 0x000000ffffba7224 */ /* 0x000fe400078e0015 */
[----:B------:R-:W-:Y:S01]  /*923c0*/  IMAD.MOV.U32 R187, RZ, RZ, R20 ;  /* 0x000000ffffbb7224 */ /* 0x000fe200078e0014 */
[----:B------:R-:W-:Y:S01]  /*923d0*/  UIADD3 UR5, UR5, 0x1, URZ ;  /* 0x0000000105057890 */ /* 0x000fe2000fffe03f */
[----:B------:R-:W-:Y:S01]  /*923e0*/  BAR.SYNC.DEFER_BLOCKING 0x0 ;  /* 0x0000000000007b1d */ /* 0x000fe20000010000 */
[----:B---3--:R-:W-:-:S05]  /*923f0*/  IMAD.MOV.U32 R216, RZ, RZ, R33 ;  /* 0x000000ffffd87224 */ /* 0x008fca00078e0021 */
[----:B------:R-:W3:Y:S01]  /*92400*/  LDL.LU R33, [R1+0x2bb4] ;  /* 0x002bb40001217983 */ /* 0x000ee20000300800 */
[----:B----4-:R-:W-:-:S03]  /*92410*/  IMAD.MOV.U32 R217, RZ, RZ, R32 ;  /* 0x000000ffffd97224 */ /* 0x010fc600078e0020 */
[----:B------:R-:W4:Y:S01]  /*92420*/  LDL.LU R32, [R1+0x2bb0] ;  /* 0x002bb00001207983 */ /* 0x000f220000300800 */
[----:B--2---:R-:W-:-:S03]  /*92430*/  IMAD.MOV.U32 R218, RZ, RZ, R29 ;  /* 0x000000ffffda7224 */ /* 0x004fc600078e001d */
[----:B------:R-:W2:Y:S01]  /*92440*/  LDL.LU R29, [R1+0x2bac] ;  /* 0x002bac00011d7983 */ /* 0x000ea20000300800 */
[----:B------:R-:W-:-:S03]  /*92450*/  IMAD.MOV.U32 R219, RZ, RZ, R28 ;  /* 0x000000ffffdb7224 */ /* 0x000fc600078e001c */
[----:B------:R-:W2:Y:S01]  /*92460*/  LDL.LU R28, [R1+0x2ba8] ;  /* 0x002ba800011c7983 */ /* 0x000ea20000300800 */
[C---:B------:R-:W-:Y:S03]  /*92470*/  HMMA.1688.F32.TF32 R116, R180.reuse, R34, R164 ;  /* 0x00000022b474723c */ /* 0x040fe600000810a4 */
[----:B------:R-:W2:Y:S04]  /*92480*/  LDL.LU R164, [R1+0x370] ;  /* 0x0003700001a47983 */ /* 0x000ea80000300800 */
[----:B------:R-:W2:Y:S01]  /*92490*/  LDL.LU R165, [R1+0x374] ;  /* 0x0003740001a57983 */ /* 0x000ea20000300800 */
[C---:B------:R-:W-:Y:S03]  /*924a0*/  HMMA.1688.F32.TF32 R172, R180.reuse, R30, R160 ;  /* 0x0000001eb4ac723c */ /* 0x040fe600000810a0 */
[----:B------:R-:W2:Y:S04]  /*924b0*/  LDL.LU R166, [R1+0x378] ;  /* 0x0003780001a67983 */ /* 0x000ea80000300800 */
[----:B------:R-:W2:Y:S01]  /*924c0*/  LDL.LU R167, [R1+0x37c] ;  /* 0x00037c0001a77983 */ /* 0x000ea20000300800 */
[----:B------:R-:W-:Y:S03]  /*924d0*/  HMMA.1688.F32.TF32 R160, R180, R22, R148 ;  /* 0x00000016b4a0723c */ /* 0x000fe60000081094 */
        /* <DEDUP_REMOVED lines=8> */
[----:B---3--:R-:W-:Y:S02]  /*92560*/  IMAD.MOV.U32 R171, RZ, RZ, R33 ;  /* 0x000000ffffab7224 */ /* 0x008fe400078e0021 */
[----:B----4-:R-:W-:Y:S02]  /*92570*/  IMAD.MOV.U32 R170, RZ, RZ, R32 ;  /* 0x000000ffffaa7224 */ /* 0x010fe400078e0020 */
[----:B--2---:R-:W-:-:S02]  /*92580*/  IMAD.MOV.U32 R169, RZ, RZ, R29 ;  /* 0x000000ffffa97224 */ /* 0x004fc400078e001d */
[----:B------:R-:W-:Y:S02]  /*92590*/  IMAD.MOV.U32 R168, RZ, RZ, R28 ;  /* 0x000000ffffa87224 */ /* 0x000fe400078e001c */
        /* <DEDUP_REMOVED lines=19> */
[C---:B------:R-:W-:Y:S01]  /*926d0*/  HMMA.1688.F32.TF32 R96, R180.reuse, R198, R96 ;  /* 0x000000c6b460723c */ /* 0x040fe20000081060 */
[----:B------:R-:W-:Y:S07]  /*926e0*/  STL.64 [R1+0x2a0], R228 ;  /* 0x0002a0e401007387 */ /* 0x000fee0000100a00 */
[C---:B------:R-:W-:Y:S01]  /*926f0*/  HMMA.1688.F32.TF32 R104, R180.reuse, R194, R104 ;  /* 0x000000c2b468723c */ /* 0x040fe20000081068 */
[----:B------:R1:W-:Y:S07]  /*92700*/  STL.64 [R1+0x2a8], R230 ;  /* 0x0002a8e601007387 */ /* 0x0003ee0000100a00 */
[C---:B------:R-:W-:Y:S01]  /*92710*/  HMMA.1688.F32.TF32 R148, R180.reuse, R18, R148 ;  /* 0x00000012b494723c */ /* 0x040fe20000081094 */
[----:B-1----:R1:W5:Y:S07]  /*92720*/  LDL.LU.64 R230, [R1+0x2b80] ;  /* 0x002b800001e67983 */ /* 0x00236e0000300a00 */
[C---:B------:R-:W-:Y:S01]  /*92730*/  HMMA.1688.F32.TF32 R164, R180.reuse, R14, R164 ;  /* 0x0000000eb4a4723c */ /* 0x040fe200000810a4 */
[----:B------:R1:W5:Y:S07]  /*92740*/  LDL.LU.64 R228, [R1+0x2b78] ;  /* 0x002b780001e47983 */ /* 0x00036e0000300a00 */
[C---:B------:R-:W-:Y:S01]  /*92750*/  HMMA.1688.F32.TF32 R168, R180.reuse, R10, R168 ;  /* 0x0000000ab4a8723c */ /* 0x040fe200000810a8 */
[----:B------:R-:W-:Y:S07]  /*92760*/  STL.64 [R1+0x2f0], R136 ;  /* 0x0002f08801007387 */ /* 0x000fee0000100a00 */
[C---:B------:R-:W-:Y:S01]  /*92770*/  HMMA.1688.F32.TF32 R216, R180.reuse, R6, R216 ;  /* 0x00000006b4d8723c */ /* 0x040fe200000810d8 */
[----:B------:R1:W-:Y:S07]  /*92780*/  STL.64 [R1+0x2f8], R138 ;  /* 0x0002f88a01007387 */ /* 0x0003ee0000100a00 */
[----:B------:R-:W-:Y:S01]  /*92790*/  HMMA.1688.F32.TF32 R180, R180, R190, R88 ;  /* 0x000000beb4b4723c */ /* 0x000fe20000081058 */
[----:B-1----:R1:W5:Y:S04]  /*927a0*/  LDL.LU.64 R138, [R1+0x2b70] ;  /* 0x002b7000018a7983 */ /* 0x0023680000300a00 */
[----:B------:R1:W5:Y:S04]  /*927b0*/  LDL.LU.64 R136, [R1+0x2b68] ;  /* 0x002b680001887983 */ /* 0x0003680000300a00 */
[----:B------:R-:W-:Y:S04]  /*927c0*/  STL.64 [R1+0x4c0], R128 ;  /* 0x0004c08001007387 */ /* 0x000fe80000100a00 */
[----:B------:R1:W-:Y:S01]  /*927d0*/  STL.64 [R1+0x4c8], R130 ;  /* 0x0004c88201007387 */ /* 0x0003e20000100a00 */
[----:B------:R-:W-:Y:S01]  /*927e0*/  IMAD.MOV.U32 R60, RZ, RZ, R17 ;  /* 0x000000ffff3c7224 */ /* 0x000fe200078e0011 */
[----:B------:R-:W-:Y:S01]  /*927f0*/  HMMA.1688.F32.TF32 R52, R176, R210, R52 ;  /* 0x000000d2b034723c */ /* 0x000fe20000081034 */
[----:B------:R-:W-:Y:S01]  /*92800*/  IMAD.MOV.U32 R61, RZ, RZ, R16 ;  /* 0x000000ffff3d7224 */ /* 0x000fe200078e0010 */
[----:B-1----:R1:W5:Y:S04]  /*92810*/  LDL.LU.64 R130, [R1+0x2b60] ;  /* 0x002b600001827983 */ /* 0x0023680000300a00 */
[----:B------:R1:W5:Y:S04]  /*92820*/  LDL.LU.64 R128, [R1+0x2b58] ;  /* 0x002b580001807983 */ /* 0x0003680000300a00 */
[----:B------:R-:W-:Y:S04]  /*92830*/  STL.64 [R1+0x440], R96 ;  /* 0x0004406001007387 */ /* 0x000fe80000100a00 */
[----:B------:R1:W-:Y:S01]  /*92840*/  STL.64 [R1+0x448], R98 ;  /* 0x0004486201007387 */ /* 0x0003e20000100a00 */
[----:B------:R-:W-:-:S02]  /*92850*/  IMAD.MOV.U32 R62, RZ, RZ, R13 ;  /* 0x000000ffff3e7224 */ /* 0x000fc400078e000d */
        /* <DEDUP_REMOVED lines=9> */
[----:B------:R1:W5:Y:S04]  /*928f0*/  LDL.LU.64 R90, [R1+0x2b30] ;  /* 0x002b3000015a7983 */ /* 0x0003680000300a00 */
[----:B------:R1:W5:Y:S04]  /*92900*/  LDL.LU.64 R88, [R1+0x2b28] ;  /* 0x002b280001587983 */ /* 0x0003680000300a00 */
[----:B------:R1:W-:Y:S01]  /*92910*/  STL.64 [R1+0x400], R180 ;  /* 0x000400b401007387 */ /* 0x0003e20000100a00 */
[C---:B------:R-:W-:Y:S03]  /*92920*/  HMMA.1688.F32.TF32 R204, R176.reuse, R206, R60 ;  /* 0x000000ceb0cc723c */ /* 0x040fe6000008103c */
[----:B------:R1:W-:Y:S05]  /*92930*/  STL.64 [R1+0x408], R182 ;  /* 0x000408b601007387 */ /* 0x0003ea0000100a00 */
[----:B------:R-:W-:Y:S01]  /*92940*/  HMMA.1688.F32.TF32 R24, R176, R26, R84 ;  /* 0x0000001ab018723c */ /* 0x000fe20000081054 */
[----:B-1----:R-:W-:-:S07]  /*92950*/  IMAD.MOV.U32 R180, RZ, RZ, R9 ;  /* 0x000000ffffb47224 */ /* 0x002fce00078e0009 */
[----:B------:R-:W-:Y:S01]  /*92960*/  HMMA.1688.F32.TF32 R20, R176, R22, R224 ;  /* 0x00000016b014723c */ /* 0x000fe200000810e0 */
[----:B------:R-:W-:Y:S02]  /*92970*/  IMAD.MOV.U32 R181, RZ, RZ, R8 ;  /* 0x000000ffffb57224 */ /* 0x000fe400078e0008 */
[----:B------:R-:W-:-:S05]  /*92980*/  IMAD.MOV.U32 R182, RZ, RZ, R5 ;  /* 0x000000ffffb67224 */ /* 0x000fca00078e0005 */
[----:B------:R-:W-:Y:S01]  /*92990*/  HMMA.1688.F32.TF32 R16, R176, R18, R36 ;  /* 0x00000012b010723c */ /* 0x000fe20000081024 */
[----:B------:R-:W-:-:S07]  /*929a0*/  IMAD.MOV.U32 R183, RZ, RZ, R4 ;  /* 0x000000ffffb77224 */ /* 0x000fce00078e0004 */
[C---:B------:R-:W-:Y:S08]  /*929b0*/  HMMA.1688.F32.TF32 R8, R176.reuse, R10, R44 ;  /* 0x0000000ab008723c */ /* 0x040ff0000008102c */
[----:B------:R-:W-:Y:S01]  /*929c0*/  HMMA.1688.F32.TF32 R4, R176, R6, R48 ;  /* 0x00000006b004723c */ /* 0x000fe20000081030 */
[----:B--2---:R-:W-:Y:S02]  /*929d0*/  IMAD.MOV.U32 R43, RZ, RZ, R28 ;  /* 0x000000ffff2b7224 */ /* 0x004fe400078e001c */
[----:B---3--:R-:W-:-:S02]  /*929e0*/  IMAD.MOV.U32 R42, RZ, RZ, R29 ;  /* 0x000000ffff2a7224 */ /* 0x008fc400078e001d */
[----:B----4-:R-:W-:Y:S02]  /*929f0*/  IMAD.MOV.U32 R41, RZ, RZ, R32 ;  /* 0x000000ffff297224 */ /* 0x010fe400078e0020 */
[----:B------:R-:W-:Y:S02]  /*92a00*/  IMAD.MOV.U32 R40, RZ, RZ, R33 ;  /* 0x000000ffff287224 */ /* 0x000fe400078e0021 */
[----:B------:R-:W-:Y:S02]  /*92a10*/  IMAD.MOV.U32 R59, RZ, RZ, R64 ;  /* 0x000000ffff3b7224 */ /* 0x000fe400078e0040 */
[----:B------:R-:W-:Y:S02]  /*92a20*/  IMAD.MOV.U32 R58, RZ, RZ, R65 ;  /* 0x000000ffff3a7224 */ /* 0x000fe400078e0041 */
[----:B------:R-:W-:Y:S02]  /*92a30*/  IMAD.MOV.U32 R57, RZ, RZ, R68 ;  /* 0x000000ffff397224 */ /* 0x000fe400078e0044 */
[----:B------:R-:W-:-:S02]  /*92a40*/  IMAD.MOV.U32 R56, RZ, RZ, R69 ;  /* 0x000000ffff387224 */ /* 0x000fc400078e0045 */
[C---:B------:R-:W-:Y:S08]  /*92a50*/  HMMA.1688.F32.TF32 R68, R176.reuse, R70, R80 ;  /* 0x00000046b044723c */ /* 0x040ff00000081050 */
[C---:B------:R-:W-:Y:S08]  /*92a60*/  HMMA.1688.F32.TF32 R64, R176.reuse, R66, R56 ;  /* 0x00000042b040723c */ /* 0x040ff00000081038 */
[C---:B------:R-:W-:Y:S08]  /*92a70*/  HMMA.1688.F32.TF32 R28, R176.reuse, R30, R76 ;  /* 0x0000001eb01c723c */ /* 0x040ff0000008104c */
[C---:B------:R-:W-:Y:S01]  /*92a80*/  HMMA.1688.F32.TF32 R32, R176.reuse, R34, R212 ;  /* 0x00000022b020723c */ /* 0x040fe200000810d4 */
[----:B------:R-:W2:Y:S04]  /*92a90*/  LDL R214, [R1+0xa14] ;  /* 0x000a140001d67983 */ /* 0x000ea80000100800 */
[----:B------:R1:W5:Y:S04]  /*92aa0*/  LDL.LU.64 R78, [R1+0x2b20] ;  /* 0x002b2000014e7983 */ /* 0x0003680000300a00 */
[----:B------:R1:W5:Y:S04]  /*92ab0*/  LDL.LU.64 R76, [R1+0x2b18] ;  /* 0x002b1800014c7983 */ /* 0x0003680000300a00 */
[----:B------:R1:W5:Y:S04]  /*92ac0*/  LDL.LU.64 R82, [R1+0x2b10] ;  /* 0x002b100001527983 */ /* 0x0003680000300a00 */
[----:B------:R1:W5:Y:S04]  /*92ad0*/  LDL.LU.64 R80, [R1+0x2b08] ;  /* 0x002b080001507983 */ /* 0x0003680000300a00 */
[----:B------:R1:W5:Y:S04]  /*92ae0*/  LDL.LU.64 R58, [R1+0x2b00] ;  /* 0x002b0000013a7983 */ /* 0x0003680000300a00 */
[----:B------:R1:W5:Y:S04]  /*92af0*/  LDL.LU.64 R56, [R1+0x2af8] ;  /* 0x002af80001387983 */ /* 0x0003680000300a00 */
[----:B------:R1:W5:Y:S04]  /*92b00*/  LDL.LU.64 R86, [R1+0x2af0] ;  /* 0x002af00001567983 */ /* 0x0003680000300a00 */
[----:B------:R1:W5:Y:S01]  /*92b10*/  LDL.LU.64 R84, [R1+0x2ae8] ;  /* 0x002ae80001547983 */ /* 0x0003620000300a00 */
[----:B------:R-:W-:Y:S03]  /*92b20*/  HMMA.1688.F32.TF32 R12, R176, R14, R40 ;  /* 0x0000000eb00c723c */ /* 0x000fe60000081028 */
[----:B------:R1:W5:Y:S04]  /*92b30*/  LDL.LU.64 R226, [R1+0x2ae0] ;  /* 0x002ae00001e27983 */ /* 0x0003680000300a00 */
        /* <DEDUP_REMOVED lines=9> */
[----:B------:R-:W-:Y:S04]  /*92bd0*/  STL.64 [R1+0x210], R52 ;  /* 0x0002103401007387 */ /* 0x000fe80000100a00 */
[----:B------:R3:W-:Y:S04]  /*92be0*/  STL.64 [R1+0x218], R54 ;  /* 0x0002183601007387 */ /* 0x0007e80000100a00 */
[----:B---3--:R1:W5:Y:S04]  /*92bf0*/  LDL.LU.64 R54, [R1+0x2a90] ;  /* 0x002a900001367983 */ /* 0x0083680000300a00 */
[----:B------:R1:W5:Y:S04]  /*92c00*/  LDL.LU.64 R52, [R1+0x2a88] ;  /* 0x002a880001347983 */ /* 0x0003680000300a00 */
[----:B------:R1:W5:Y:S04]  /*92c10*/  LDL.LU.64 R62, [R1+0x2a80] ;  /* 0x002a8000013e7983 */ /* 0x0003680000300a00 */
[----:B------:R1:W5:Y:S04]  /*92c20*/  LDL.LU.64 R60, [R1+0x2a78] ;  /* 0x002a7800013c7983 */ /* 0x0003680000300a00 */
[----:B------:R3:W-:Y:S04]  /*92c30*/  STL.64 [R1+0x200], R204 ;  /* 0x000200cc01007387 */ /* 0x0007e80000100a00 */
[----:B------:R4:W-:Y:S01]  /*92c40*/  STL.64 [R1+0x208], R206 ;  /* 0x000208ce01007387 */ /* 0x0009e20000100a00 */
[----:B---3--:R-:W-:-:S02]  /*92c50*/  IMAD.MOV.U32 R204, RZ, RZ, R201 ;  /* 0x000000ffffcc7224 */ /* 0x008fc400078e00c9 */
[----:B------:R-:W-:Y:S02]  /*92c60*/  IMAD.MOV.U32 R205, RZ, RZ, R200 ;  /* 0x000000ffffcd7224 */ /* 0x000fe400078e00c8 */
[----:B----4-:R-:W-:Y:S02]  /*92c70*/  IMAD.MOV.U32 R206, RZ, RZ, R197 ;  /* 0x000000ffffce7224 */ /* 0x010fe400078e00c5 */
[----:B------:R-:W-:Y:S01]  /*92c80*/  IMAD.MOV.U32 R207, RZ, RZ, R196 ;  /* 0x000000ffffcf7224 */ /* 0x000fe200078e00c4 */
[C---:B------:R-:W-:Y:S08]  /*92c90*/  HMMA.1688.F32.TF32 R200, R176.reuse, R202, R208 ;  /* 0x000000cab0c8723c */ /* 0x040ff000000810d0 */
[C---:B------:R-:W-:Y:S08]  /*92ca0*/  HMMA.1688.F32.TF32 R196, R176.reuse, R198, R204 ;  /* 0x000000c6b0c4723c */ /* 0x040ff000000810cc */
[C---:B------:R-:W-:Y:S08]  /*92cb0*/  HMMA.1688.F32.TF32 R192, R176.reuse, R194, R184 ;  /* 0x000000c2b0c0723c */ /* 0x040ff000000810b8 */
[----:B------:R-:W-:Y:S01]  /*92cc0*/  HMMA.1688.F32.TF32 R176, R176, R190, R180 ;  /* 0x000000beb0b0723c */ /* 0x000fe200000810b4 */
[----:B------:R-:W-:Y:S04]  /*92cd0*/  STL.64 [R1+0x1f0], R200 ;  /* 0x0001f0c801007387 */ /* 0x000fe80000100a00 */
[----:B------:R-:W-:Y:S04]  /*92ce0*/  STL.64 [R1+0x1f8], R202 ;  /* 0x0001f8ca01007387 */ /* 0x000fe80000100a00 */
[----:B------:R-:W3:Y:S04]  /*92cf0*/  LDL.LU R187, [R1+0x1e14] ;  /* 0x001e140001bb7983 */ /* 0x000ee80000300800 */
[----:B------:R-:W-:Y:S04]  /*92d00*/  STL.64 [R1+0x1d0], R196 ;  /* 0x0001d0c401007387 */ /* 0x000fe80000100a00 */
[----:B------:R-:W-:Y:S04]  /*92d10*/  STL.64 [R1+0x1d8], R198 ;  /* 0x0001d8c601007387 */ /* 0x000fe80000100a00 */
[----:B------:R-:W-:Y:S04]  /*92d20*/  STL.64 [R1+0x1c0], R192 ;  /* 0x0001c0c001007387 */ /* 0x000fe80000100a00 */
[----:B------:R-:W-:Y:S04]  /*92d30*/  STL.64 [R1+0x1c8], R194 ;  /* 0x0001c8c201007387 */ /* 0x000fe80000100a00 */
[----:B------:R-:W4:Y:S04]  /*92d40*/  LDL.LU R184, [R1+0x1e1c] ;  /* 0x001e1c0001b87983 */ /* 0x000f280000300800 */
[----:B------:R-:W-:Y:S04]  /*92d50*/  STL.64 [R1+0x190], R176 ;  /* 0x000190b001007387 */ /* 0x000fe80000100a00 */
[----:B------:R1:W-:Y:S04]  /*92d60*/  STL.64 [R1+0x198], R178 ;  /* 0x000198b201007387 */ /* 0x0003e80000100a00 */
[----:B------:R-:W3:Y:S04]  /*92d70*/  LDL.LU R186, [R1+0x1df4] ;  /* 0x001df40001ba7983 */ /* 0x000ee80000300800 */
[----:B------:R-:W3:Y:S04]  /*92d80*/  LDL.LU R185, [R1+0x1e00] ;  /* 0x001e000001b97983 */ /* 0x000ee80000300800 */
[----:B------:R-:W3:Y:S04]  /*92d90*/  LDL.LU R180, [R1+0x1dd4] ;  /* 0x001dd40001b47983 */ /* 0x000ee80000300800 */
[----:B-1----:R-:W3:Y:S01]  /*92da0*/  LDL.LU R178, [R1+0x1de0] ;  /* 0x001de00001b27983 */ /* 0x002ee20000300800 */
[----:B------:R-:W-:-:S03]  /*92db0*/  IMAD.MOV.U32 R209, RZ, RZ, c[0x0][0x180] ;  /* 0x00006000ffd17624 */ /* 0x000fc600078e00ff */
[----:B------:R-:W1:Y:S02]  /*92dc0*/  S2R R208, SR_TID.X ;  /* 0x0000000000d07919 */ /* 0x000e640000002100 */
[C---:B------:R-:W-:Y:S02]  /*92dd0*/  IADD3 R0, R209.reuse, -0x180, RZ ;  /* 0xfffffe80d1007810 */ /* 0x040fe40007ffe0ff */
[----:B------:R-:W-:-:S04]  /*92de0*/  IADD3 R209, R209, 0x7f, RZ ;  /* 0x0000007fd1d17810 */ /* 0x000fc80007ffe0ff */
[----:B------:R-:W-:Y:S01]  /*92df0*/  SHF.R.S32.HI R2, RZ, 0x1f, R209 ;  /* 0x0000001fff027819 */ /* 0x000fe200000114d1 */
[----:B------:R-:W-:-:S03]  /*92e00*/  IMAD.MOV.U32 R205, RZ, RZ, c[0x0][0x188] ;  /* 0x00006200ffcd7624 */ /* 0x000fc600078e00ff */
[----:B------:R-:W-:Y:S01]  /*92e10*/  LEA.HI R2, R2, R209, RZ, 0x7 ;  /* 0x000000d102027211 */ /* 0x000fe200078f38ff */
[----:B------:R-:W-:-:S03]  /*92e20*/  IMAD.SHL.U32 R182, R205, 0x80, RZ ;  /* 0x00000080cdb67824 */ /* 0x000fc600078e00ff */
[----:B------:R-:W-:Y:S01]  /*92e30*/  SHF.R.S32.HI R2, RZ, 0x7, R2 ;  /* 0x00000007ff027819 */ /* 0x000fe20000011402 */
[----:B------:R-:W-:-:S03]  /*92e40*/  IMAD.SHL.U32 R183, R205, 0x80, RZ ;  /* 0x00000080cdb77824 */ /* 0x000fc600078e00ff */
[----:B------:R-:W-:Y:S01]  /*92e50*/  IADD3 R2, R2, -0x3, RZ ;  /* 0xfffffffd02027810 */ /* 0x000fe20007ffe0ff */
[----:B------:R-:W-:Y:S01]  /*92e60*/  IMAD.SHL.U32 R183, R183, 0x4, RZ ;  /* 0x00000004b7b77824 */ /* 0x000fe200078e00ff */
[----:B------:R-:W-:Y:S01]  /*92e70*/  SHF.R.S32.HI R182, RZ, 0x1f, R182 ;  /* 0x0000001fffb67819 */ /* 0x000fe200000114b6 */
[----:B------:R-:W-:Y:S01]  /*92e80*/  IMAD.SHL.U32 R181, R205, 0x80, RZ ;  /* 0x00000080cdb57824 */ /* 0x000fe200078e00ff */
[----:B------:R-:W-:Y:S01]  /*92e90*/  UISETP.GT.AND UP0, UPT, UR5, 0x2, UPT ;  /* 0x000000020500788c */ /* 0x000fe2000bf04270 */
[----:B-1----:R-:W-:-:S03]  /*92ea0*/  LOP3.LUT R209, R208, 0x7f, RZ, 0xc0, !PT ;  /* 0x0000007fd0d17812 */ /* 0x002fc600078ec0ff */
[----:B------:R-:W-:Y:S01]  /*92eb0*/  SHF.L.U64.HI R181, R181, 0x2, R182 ;  /* 0x00000002b5b57819 */ /* 0x000fe200000102b6 */
[----:B------:R-:W-:Y:S01]  /*92ec0*/  USEL UR5, UR5, URZ, !UP0 ;  /* 0x0000003f05057287 */ /* 0x000fe2000c000000 */
[----:B------:R-:W-:Y:S02]  /*92ed0*/  IMAD.SHL.U32 R215, R209, 0x4, RZ ;  /* 0x00000004d1d77824 */ /* 0x000fe400078e00ff */
[C---:B--2---:R-:W-:Y:S01]  /*92ee0*/  IMAD R0, R214.reuse, -0x80, R0 ;  /* 0xffffff80d6007824 */ /* 0x044fe200078e0200 */
[----:B------:R-:W-:-:S04]  /*92ef0*/  ISETP.GE.AND P0, PT, R214, R2, PT ;  /* 0x00000002d600720c */ /* 0x000fc80003f06270 */
[----:B------:R-:W-:-:S04]  /*92f00*/  ISETP.GT.AND P1, PT, R0, RZ, PT ;  /* 0x000000ff0000720c */ /* 0x000fc80003f24270 */
[----:B------:R-:W-:-:S04]  /*92f10*/  SEL R2, RZ, 0x4, !P1 ;  /* 0x00000004ff027807 */ /* 0x000fc80004800000 */
[----:B------:R-:W-:-:S04]  /*92f20*/  SEL R2, R2, RZ, !P0 ;  /* 0x000000ff02027207 */ /* 0x000fc80004000000 */
[----:B------:R-:W-:Y:S01]  /*92f30*/  ISETP.NE.U32.AND P1, PT, R2, RZ, PT ;  /* 0x000000ff0200720c */ /* 0x000fe20003f25070 */
[----:B------:R-:W-:-:S04]  /*92f40*/  IMAD.U32 R2, RZ, RZ, UR5 ;  /* 0x00000005ff027e24 */ /* 0x000fc8000f8e00ff */
[----:B------:R-:W-:-:S05]  /*92f50*/  IMAD R2, R2, 0x10000, R215 ;  /* 0x0001000002027824 */ /* 0x000fca00078e02d7 */
[----:B------:R-:W-:Y:S02]  /*92f60*/  IADD3 R3, R2, 0x100000, RZ ;  /* 0x0010000002037810 */ /* 0x000fe40007ffe0ff */
[----:B----4-:R-:W-:-:S05]  /*92f70*/  IADD3 R184, P2, R184, R183, RZ ;  /* 0x000000b7b8b87210 */ /* 0x010fca0007f5e0ff */
[----:B---3--:R-:W-:Y:S01]  /*92f80*/  IMAD.X R187, R187, 0x1, R181, P2 ;  /* 0x00000001bbbb7824 */ /* 0x008fe200010e06b5 */
[----:B------:R-:W-:Y:S01]  /*92f90*/  STL [R1+0x1e1c], R184 ;  /* 0x001e1cb801007387 */ /* 0x000fe20000100800 */
[----:B------:R-:W-:Y:S02]  /*92fa0*/  IMAD.MOV.U32 R176, RZ, RZ, R184 ;  /* 0x000000ffffb07224 */ /* 0x000fe400078e00b8 */
[----:B------:R-:W-:Y:S01]  /*92fb0*/  IMAD.MOV.U32 R177, RZ, RZ, R187 ;  /* 0x000000ffffb17224 */ /* 0x000fe200078e00bb */
[----:B------:R1:W-:Y:S04]  /*92fc0*/  STL [R1+0x1e14], R187 ;  /* 0x001e14bb01007387 */ /* 0x0003e80000100800 */
[----:B------:R-:W-:Y:S01]  /*92fd0*/  @!PT LDS RZ, [RZ] ;  /* 0x00000000fffff984 */ /* 0x000fe20000000800 */
[----:B------:R-:W-:Y:S01]  /*92fe0*/  @!PT LDS RZ, [RZ] ;  /* 0x00000000fffff984 */ /* 0x000fe20000000800 */
[----:B------:R-:W-:Y:S01]  /*92ff0*/  @!PT LDS RZ, [RZ] ;  /* 0x00000000fffff984 */ /* 0x000fe20000000800 */
[----:B------:R2:W-:Y:S01]  /*93000*/  LDGSTS.E [R3+-0x40000], [R176.64], P1 ;  /* 0xc0000000b0037fae */ /* 0x0005e20008921848 */
[----:B------:R-:W-:-:S03]  /*93010*/  IADD3 R185, P2, R185, R183, RZ ;  /* 0x000000b7b9b97210 */ /* 0x000fc60007f5e0ff */
[----:B-1----:R-:W3:Y:S04]  /*93020*/  LDL.LU R187, [R1+0x1db4] ;  /* 0x001db40001bb7983 */ /* 0x002ee80000300800 */
[----:B------:R-:W4:Y:S01]  /*93030*/  LDL.LU R184, [R1+0x1dc0] ;  /* 0x001dc00001b87983 */ /* 0x000f220000300800 */
[----:B------:R-:W-:-:S03]  /*93040*/  IMAD.X R186, R186, 0x1, R181, P2 ;  /* 0x00000001baba7824 */ /* 0x000fc600010e06b5 */
[----:B------:R-:W3:Y:S01]  /*93050*/  LDL.LU R179, [R1+0x1da0] ;  /* 0x001da00001b37983 */ /* 0x000ee20000300800 */
[----:B--2---:R-:W-:-:S03]  /*93060*/  IMAD.MOV.U32 R176, RZ, RZ, R185 ;  /* 0x000000ffffb07224 */ /* 0x004fc600078e00b9 */
[----:B------:R1:W-:Y:S04]  /*93070*/  STL [R1+0x1e00], R185 ;  /* 0x001e00b901007387 */ /* 0x0003e80000100800 */
[----:B------:R2:W-:Y:S04]  /*93080*/  STL [R1+0x1df4], R186 ;  /* 0x001df4ba01007387 */ /* 0x0005e80000100800 */
[----:B-1----:R-:W3:Y:S01]  /*93090*/  LDL.LU R185, [R1+0x1d94] ;  /* 0x001d940001b97983 */ /* 0x002ee20000300800 */
[----:B------:R-:W-:-:S03]  /*930a0*/  IADD3 R178, P2, R178, R183, RZ ;  /* 0x000000b7b2b27210 */ /* 0x000fc60007f5e0ff */
[----:B------:R-:W3:Y:S02]  /*930b0*/  LDL.LU R182, [R1+0x1d80] ;  /* 0x001d800001b67983 */ /* 0x000ee40000300800 */
[----:B------:R-:W-:Y:S02]  /*930c0*/  IMAD.X R180, R180, 0x1, R181, P2 ;  /* 0x00000001b4b47824 */ /* 0x000fe400010e06b5 */
[----:B------:R-:W-:Y:S01]  /*930d0*/  STL [R1+0x1de0], R178 ;  /* 0x001de0b201007387 */ /* 0x000fe20000100800 */
[----:B------:R-:W-:-:S03]  /*930e0*/  IMAD.MOV.U32 R177, RZ, RZ, R186 ;  /* 0x000000ffffb17224 */ /* 0x000fc600078e00ba */
[----:B------:R1:W-:Y:S04]  /*930f0*/  STL [R1+0x1dd4], R180 ;  /* 0x001dd4b401007387 */ /* 0x0003e80000100800 */
[----:B--2---:R-:W2:Y:S01]  /*93100*/  LDL.LU R186, [R1+0x1d74] ;  /* 0x001d740001ba7983 */ /* 0x004ea20000300800 */
[----:B------:R-:W-:-:S04]  /*93110*/  ISETP.GT.AND P1, PT, R0, 0x4, PT ;  /* 0x000000040000780c */ /* 0x000fc80003f24270 */
[----:B------:R-:W-:-:S04]  /*93120*/  SEL R3, RZ, 0x4, !P1 ;  /* 0x00000004ff037807 */ /* 0x000fc80004800000 */
[----:B------:R-:W-:-:S04]  /*93130*/  SEL R3, R3, RZ, !P0 ;  /* 0x000000ff03037207 */ /* 0x000fc80004000000 */
[----:B------:R-:W-:Y:S02]  /*93140*/  ISETP.NE.U32.AND P1, PT, R3, RZ, PT ;  /* 0x000000ff0300720c */ /* 0x000fe40003f25070 */
[----:B------:R-:W-:-:S11]  /*93150*/  IADD3 R3, R2, 0x100000, RZ ;  /* 0x0010000002037810 */ /* 0x000fd60007ffe0ff */
[----:B------:R1:W-:Y:S01]  /*93160*/  LDGSTS.E [R3+-0x3f800], [R176.64], P1 ;  /* 0xc0800000b0037fae */ /* 0x0003e20008921848 */
[----:B------:R-:W-:-:S04]  /*93170*/  ISETP.GT.AND P1, PT, R0, 0x8, PT ;  /* 0x000000080000780c */ /* 0x000fc80003f24270 */
[----:B-1----:R-:W-:-:S04]  /*93180*/  SEL R3, RZ, 0x4, !P1 ;  /* 0x00000004ff037807 */ /* 0x002fc80004800000 */
[----:B------:R-:W-:-:S04]  /*93190*/  SEL R3, R3, RZ, !P0 ;  /* 0x000000ff03037207 */ /* 0x000fc80004000000 */
[----:B------:R-:W-:Y:S01]  /*931a0*/  ISETP.NE.U32.AND P1, PT, R3, RZ, PT ;  /* 0x000000ff0300720c */ /* 0x000fe20003f25070 */
[----:B------:R-:W-:Y:S01]  /*931b0*/  IMAD.MOV.U32 R176, RZ, RZ, R178 ;  /* 0x000000ffffb07224 */ /* 0x000fe200078e00b2 */
[----:B------:R-:W-:Y:S01]  /*931c0*/  IADD3 R3, R2, 0x100000, RZ ;  /* 0x0010000002037810 */ /* 0x000fe20007ffe0ff */
[----:B------:R-:W-:Y:S02]  /*931d0*/  IMAD.MOV.U32 R177, RZ, RZ, R180 ;  /* 0x000000ffffb17224 */ /* 0x000fe400078e00b4 */
[----:B------:R-:W2:Y:S04]  /*931e0*/  LDL.LU R180, [R1+0x1d54] ;  /* 0x001d540001b47983 */ /* 0x000ea80000300800 */
[----:B------:R-:W2:Y:S04]  /*931f0*/  LDL.LU R178, [R1+0x1d60] ;  /* 0x001d600001b27983 */ /* 0x000ea80000300800 */
[----:B------:R1:W-:Y:S01]  /*93200*/  LDGSTS.E [R3+-0x3f000], [R176.64], P1 ;  /* 0xc1000000b0037fae */ /* 0x0003e20008921848 */
[----:B------:R-:W-:-:S04]  /*93210*/  ISETP.GT.AND P1, PT, R0, 0xc, PT ;  /* 0x0000000c0000780c */ /* 0x000fc80003f24270 */
[----:B-1----:R-:W-:-:S04]  /*93220*/  SEL R3, RZ, 0x4, !P1 ;  /* 0x00000004ff037807 */ /* 0x002fc80004800000 */
[----:B------:R-:W-:-:S04]  /*93230*/  SEL R3, R3, RZ, !P0 ;  /* 0x000000ff03037207 */ /* 0x000fc80004000000 */
[----:B------:R-:W-:Y:S02]  /*93240*/  ISETP.NE.U32.AND P1, PT, R3, RZ, PT ;  /* 0x000000ff0300720c */ /* 0x000fe40003f25070 */
[----:B------:R-:W-:Y:S02]  /*93250*/  IADD3 R3, R2, 0x100000, RZ ;  /* 0x0010000002037810 */ /* 0x000fe40007ffe0ff */
[----:B----4-:R-:W-:-:S05]  /*93260*/  IADD3 R184, P2, R184, R183, RZ ;  /* 0x000000b7b8b87210 */ /* 0x010fca0007f5e0ff */
[----:B---3--:R-:W-:Y:S01]  /*93270*/  IMAD.X R187, R187, 0x1, R181, P2 ;  /* 0x00000001bbbb7824 */ /* 0x008fe200010e06b5 */
[----:B------:R-:W-:Y:S01]  /*93280*/  IADD3 R179, P2, R179, R183, RZ ;  /* 0x000000b7b3b37210 */ /* 0x000fe20007f5e0ff */
[----:B------:R-:W-:Y:S01]  /*93290*/  IMAD.MOV.U32 R176, RZ, RZ, R184 ;  /* 0x000000ffffb07224 */ /* 0x000fe200078e00b8 */
[----:B------:R1:W-:Y:S01]  /*932a0*/  STL [R1+0x1dc0], R184 ;  /* 0x001dc0b801007387 */ /* 0x0003e20000100800 */
[----:B------:R-:W-:-:S03]  /*932b0*/  IMAD.MOV.U32 R177, RZ, RZ, R187 ;  /* 0x000000ffffb17224 */ /* 0x000fc600078e00bb */
[----:B------:R-:W-:Y:S04]  /*932c0*/  STL [R1+0x1db4], R187 ;  /* 0x001db4bb01007387 */ /* 0x000fe80000100800 */
[----:B------:R3:W-:Y:S01]  /*932d0*/  LDGSTS.E [R3+-0x3e800], [R176.64], P1 ;  /* 0xc1800000b0037fae */ /* 0x0007e20008921848 */
[----:B------:R-:W-:-:S03]  /*932e0*/  IMAD.X R185, R185, 0x1, R181, P2 ;  /* 0x00000001b9b97824 */ /* 0x000fc600010e06b5 */
[----:B-1----:R-:W4:Y:S01]  /*932f0*/  LDL.LU R184, [R1+0x1d40] ;  /* 0x001d400001b87983 */ /* 0x002f220000300800 */
[----:B------:R-:W-:-:S03]  /*93300*/  ISETP.GT.AND P1, PT, R0, 0x10, PT ;  /* 0x000000100000780c */ /* 0x000fc60003f24270 */
[----:B------:R-:W-:Y:S04]  /*93310*/  STL [R1+0x1da0], R179 ;  /* 0x001da0b301007387 */ /* 0x000fe80000100800 */
[----:B------:R1:W-:Y:S01]  /*93320*/  STL [R1+0x1d94], R185 ;  /* 0x001d94b901007387 */ /* 0x0003e20000100800 */
[----:B---3--:R-:W-:Y:S01]  /*93330*/  IMAD.MOV.U32 R177, RZ, RZ, R185 ;  /* 0x000000ffffb17224 */ /* 0x008fe200078e00b9 */
[----:B------:R-:W-:Y:S02]  /*93340*/  SEL R3, RZ, 0x4, !P1 ;  /* 0x00000004ff037807 */ /* 0x000fe40004800000 */
[----:B-1----:R-:W3:Y:S02]  /*93350*/  LDL.LU R185, [R1+0x1d34] ;  /* 0x001d340001b97983 */ /* 0x002ee40000300800 */
[----:B------:R-:W-:-:S04]  /*93360*/  SEL R3, R3, RZ, !P0 ;  /* 0x000000ff03037207 */ /* 0x000fc80004000000 */
[----:B------:R-:W-:Y:S02]  /*93370*/  ISETP.NE.U32.AND P1, PT, R3, RZ, PT ;  /* 0x000000ff0300720c */ /* 0x000fe40003f25070 */
[----:B------:R-:W-:Y:S01]  /*93380*/  IADD3 R182, P2, R182, R183, RZ ;  /* 0x000000b7b6b67210 */ /* 0x000fe20007f5e0ff */
[----:B------:R-:W-:Y:S01]  /*93390*/  IMAD.MOV.U32 R176, RZ, RZ, R179 ;  /* 0x000000ffffb07224 */ /* 0x000fe200078e00b3 */
[----:B------:R-:W-:Y:S01]  /*933a0*/  IADD3 R3, R2, 0x100000, RZ ;  /* 0x0010000002037810 */ /* 0x000fe20007ffe0ff */
[----:B------:R-:W3:Y:S02]  /*933b0*/  LDL.LU R179, [R1+0x1d20] ;  /* 0x001d200001b37983 */ /* 0x000ee40000300800 */
[----:B--2---:R-:W-:Y:S02]  /*933c0*/  IMAD.X R186, R186, 0x1, R181, P2 ;  /* 0x00000001baba7824 */ /* 0x004fe400010e06b5 */
[----:B------:R1:W-:Y:S04]  /*933d0*/  STL [R1+0x1d80], R182 ;  /* 0x001d80b601007387 */ /* 0x0003e80000100800 */
[----:B------:R2:W-:Y:S04]  /*933e0*/  LDGSTS.E [R3+-0x3e000], [R176.64], P1 ;  /* 0xc2000000b0037fae */ /* 0x0005e80008921848 */
[----:B------:R-:W-:Y:S01]  /*933f0*/  STL [R1+0x1d74], R186 ;  /* 0x001d74ba01007387 */ /* 0x000fe20000100800 */
[----:B--2---:R-:W-:-:S03]  /*93400*/  IMAD.MOV.U32 R176, RZ, RZ, R182 ;  /* 0x000000ffffb07224 */ /* 0x004fc600078e00b6 */
[----:B-1----:R-:W2:Y:S01]  /*93410*/  LDL.LU R182, [R1+0x1d14] ;  /* 0x001d140001b67983 */ /* 0x002ea20000300800 */
[----:B------:R-:W-:-:S04]  /*93420*/  ISETP.GT.AND P1, PT, R0, 0x14, PT ;  /* 0x000000140000780c */ /* 0x000fc80003f24270 */
[----:B------:R-:W-:-:S04]  /*93430*/  SEL R3, RZ, 0x4, !P1 ;  /* 0x00000004ff037807 */ /* 0x000fc80004800000 */
[----:B------:R-:W-:-:S04]  /*93440*/  SEL R3, R3, RZ, !P0 ;  /* 0x000000ff03037207 */ /* 0x000fc80004000000 */
[----:B------:R-:W-:Y:S01]  /*93450*/  ISETP.NE.U32.AND P1, PT, R3, RZ, PT ;  /* 0x000000ff0300720c */ /* 0x000fe20003f25070 */
[----:B------:R-:W-:Y:S01]  /*93460*/  IMAD.MOV.U32 R177, RZ, RZ, R186 ;  /* 0x000000ffffb17224 */ /* 0x000fe200078e00ba */
[----:B------:R-:W-:Y:S02]  /*93470*/  IADD3 R3, R2, 0x100000, RZ ;  /* 0x0010000002037810 */ /* 0x000fe40007ffe0ff */
[----:B------:R-:W-:-:S09]  /*93480*/  IADD3 R178, P2, R178, R183, RZ ;  /* 0x000000b7b2b27210 */ /* 0x000fd20007f5e0ff */
[----:B------:R1:W-:Y:S01]  /*93490*/  LDGSTS.E [R3+-0x3d800], [R176.64], P1 ;  /* 0xc2800000b0037fae */ /* 0x0003e20008921848 */
[----:B------:R-:W-:Y:S01]  /*934a0*/  ISETP.GT.AND P1, PT, R0, 0x18, PT ;  /* 0x000000180000780c */ /* 0x000fe20003f24270 */
[----:B------:R-:W-:-:S03]  /*934b0*/  IMAD.X R180, R180, 0x1, R181, P2 ;  /* 0x00000001b4b47824 */ /* 0x000fc600010e06b5 */
[----:B-1----:R-:W-:-:S04]  /*934c0*/  SEL R3, RZ, 0x4, !P1 ;  /* 0x00000004ff037807 */ /* 0x002fc80004800000 */
[----:B------:R-:W-:Y:S01]  /*934d0*/  SEL R3, R3, RZ, !P0 ;  /* 0x000000ff03037207 */ /* 0x000fe20004000000 */
[----:B------:R-:W-:Y:S03]  /*934e0*/  STL [R1+0x1d60], R178 ;  /* 0x001d60b201007387 */ /* 0x000fe60000100800 */
[----:B------:R-:W-:Y:S01]  /*934f0*/  ISETP.NE.U32.AND P1, PT, R3, RZ, PT ;  /* 0x000000ff0300720c */ /* 0x000fe20003f25070 */
[----:B------:R1:W-:Y:S01]  /*93500*/  STL [R1+0x1d54], R180 ;  /* 0x001d54b401007387 */ /* 0x0003e20000100800 */
[----:B------:R-:W-:-:S03]  /*93510*/  IMAD.MOV.U32 R177, RZ, RZ, R180 ;  /* 0x000000ffffb17224 */ /* 0x000fc600078e00b4 */
[----:B------:R-:W2:Y:S01]  /*93520*/  LDL.LU R187, [R1+0x1cf4] ;  /* 0x001cf40001bb7983 */ /* 0x000ea20000300800 */
[----:B------:R-:W-:Y:S01]  /*93530*/  IADD3 R3, R2, 0x100000, RZ ;  /* 0x0010000002037810 */ /* 0x000fe20007ffe0ff */
[----:B------:R-:W-:Y:S02]  /*93540*/  IMAD.MOV.U32 R176, RZ, RZ, R178 ;  /* 0x000000ffffb07224 */ /* 0x000fe400078e00b2 */
[----:B-1----:R-:W2:Y:S04]  /*93550*/  LDL.LU R180, [R1+0x1d00] ;  /* 0x001d000001b47983 */ /* 0x002ea80000300800 */
[----:B------:R-:W2:Y:S04]  /*93560*/  LDL.LU R178, [R1+0x1ce0] ;  /* 0x001ce00001b27983 */ /* 0x000ea80000300800 */
[----:B------:R1:W-:Y:S01]  /*93570*/  LDGSTS.E [R3+-0x3d000], [R176.64], P1 ;  /* 0xc3000000b0037fae */ /* 0x0003e20008921848 */
[----:B----4-:R-:W-:-:S05]  /*93580*/  IADD3 R184, P2, R184, R183, RZ ;  /* 0x000000b7b8b87210 */ /* 0x010fca0007f5e0ff */
[----:B------:R-:W-:Y:S01]  /*93590*/  STL [R1+0x1d40], R184 ;  /* 0x001d40b801007387 */ /* 0x000fe20000100800 */
[----:B---3--:R-:W-:-:S04]  /*935a0*/  IMAD.X R185, R185, 0x1, R181, P2 ;  /* 0x00000001b9b97824 */ /* 0x008fc800010e06b5 */
[----:B-1----:R-:W-:Y:S01]  /*935b0*/  IMAD.MOV.U32 R177, RZ, RZ, R185 ;  /* 0x000000ffffb17224 */ /* 0x002fe200078e00b9 */
[----:B------:R1:W-:Y:S04]  /*935c0*/  STL [R1+0x1d34], R185 ;  /* 0x001d34b901007387 */ /* 0x0003e80000100800 */
[----:B-1----:R-:W3:Y:S01]  /*935d0*/  LDL.LU R185, [R1+0x1cd4] ;  /* 0x001cd40001b97983 */ /* 0x002ee20000300800 */
[----:B------:R-:W-:Y:S01]  /*935e0*/  IADD3 R179, P2, R179, R183, RZ ;  /* 0x000000b7b3b37210 */ /* 0x000fe20007f5e0ff */
[----:B------:R-:W-:Y:S02]  /*935f0*/  IMAD.MOV.U32 R176, RZ, RZ, R184 ;  /* 0x000000ffffb07224 */ /* 0x000fe400078e00b8 */
[----:B------:R-:W4:Y:S04]  /*93600*/  LDL.LU R184, [R1+0x1cc0] ;  /* 0x001cc00001b87983 */ /* 0x000f280000300800 */
[----:B------:R-:W-:Y:S01]  /*93610*/  STL [R1+0x1d20], R179 ;  /* 0x001d20b301007387 */ /* 0x000fe20000100800 */
[----:B--2---:R-:W-:-:S05]  /*93620*/  IMAD.X R182, R182, 0x1, R181, P2 ;  /* 0x00000001b6b67824 */ /* 0x004fca00010e06b5 */
[----:B------:R1:W-:Y:S04]  /*93630*/  STL [R1+0x1d14], R182 ;  /* 0x001d14b601007387 */ /* 0x0003e80000100800 */
[----:B------:R-:W2:Y:S01]  /*93640*/  LDL.LU R186, [R1+0x1cb4] ;  /* 0x001cb40001ba7983 */ /* 0x000ea20000300800 */
        /* <DEDUP_REMOVED lines=12> */
[----:B------:R-:W-:Y:S01]  /*93710*/  IMAD.MOV.U32 R177, RZ, RZ, R182 ;  /* 0x000000ffffb17224 */ /* 0x000fe200078e00b6 */
[----:B------:R-:W-:Y:S01]  /*93720*/  IADD3 R180, P2, R180, R183, RZ ;  /* 0x000000b7b4b47210 */ /* 0x000fe20007f5e0ff */
[----:B------:R-:W2:Y:S04]  /*93730*/  LDL.LU R182, [R1+0x1c94] ;  /* 0x001c940001b67983 */ /* 0x000ea80000300800 */
[----:B------:R-:W2:Y:S04]  /*93740*/  LDL.LU R179, [R1+0x1ca0] ;  /* 0x001ca00001b37983 */ /* 0x000ea80000300800 */
[----:B------:R1:W-:Y:S01]  /*93750*/  LDGSTS.E [R3+-0x3c000], [R176.64], P1 ;  /* 0xc4000000b0037fae */ /* 0x0003e20008921848 */
[----:B------:R-:W-:-:S04]  /*93760*/  ISETP.GT.AND P1, PT, R0, 0x24, PT ;  /* 0x000000240000780c */ /* 0x000fc80003f24270 */
[----:B-1----:R-:W-:-:S04]  /*93770*/  SEL R3, RZ, 0x4, !P1 ;  /* 0x00000004ff037807 */ /* 0x002fc80004800000 */
[----:B------:R-:W-:-:S04]  /*93780*/  SEL R3, R3, RZ, !P0 ;  /* 0x000000ff03037207 */ /* 0x000fc80004000000 */
[----:B------:R-:W-:Y:S01]  /*93790*/  ISETP.NE.U32.AND P1, PT, R3, RZ, PT ;  /* 0x000000ff0300720c */ /* 0x000fe20003f25070 */
[----:B------:R-:W-:Y:S01]  /*937a0*/  IMAD.X R187, R187, 0x1, R181, P2 ;  /* 0x00000001bbbb7824 */ /* 0x000fe200010e06b5 */
[----:B------:R-:W-:Y:S01]  /*937b0*/  IADD3 R178, P2, R178, R183, RZ ;  /* 0x000000b7b2b27210 */ /* 0x000fe20007f5e0ff */
[----:B------:R-:W-:Y:S01]  /*937c0*/  IMAD.MOV.U32 R176, RZ, RZ, R180 ;  /* 0x000000ffffb07224 */ /* 0x000fe200078e00b4 */
[----:B------:R-:W-:Y:S01]  /*937d0*/  IADD3 R3, R2, 0x100000, RZ ;  /* 0x0010000002037810 */ /* 0x000fe20007ffe0ff */
[----:B------:R-:W-:Y:S01]  /*937e0*/  IMAD.MOV.U32 R177, RZ, RZ, R187 ;  /* 0x000000ffffb17224 */ /* 0x000fe200078e00bb */
[----:B------:R1:W-:Y:S04]  /*937f0*/  STL [R1+0x1d00], R180 ;  /* 0x001d00b401007387 */ /* 0x0003e80000100800 */
[----:B------:R-:W-:Y:S04]  /*93800*/  STL [R1+0x1cf4], R187 ;  /* 0x001cf4bb01007387 */ /* 0x000fe80000100800 */
[----:B------:R1:W-:Y:S01]  /*93810*/  LDGSTS.E [R3+-0x3b800], [R176.64], P1 ;  /* 0xc4800000b0037fae */ /* 0x0003e20008921848 */
[----:B------:R-:W-:-:S03]  /*93820*/  ISETP.GT.AND P1, PT, R0, 0x28, PT ;  /* 0x000000280000780c */ /* 0x000fc60003f24270 */
[----:B-1----:R-:W2:Y:S04]  /*93830*/  LDL.LU R180, [R1+0x1c80] ;  /* 0x001c800001b47983 */ /* 0x002ea80000300800 */
[----:B------:R-:W-:Y:S01]  /*93840*/  STL [R1+0x1ce0], R178 ;  /* 0x001ce0b201007387 */ /* 0x000fe20000100800 */
[----:B------:R-:W-:-:S04]  /*93850*/  SEL R3, RZ, 0x4, !P1 ;  /* 0x00000004ff037807 */ /* 0x000fc80004800000 */
[----:B------:R-:W-:-:S04]  /*93860*/  SEL R3, R3, RZ, !P0 ;  /* 0x000000ff03037207 */ /* 0x000fc80004000000 */
[----:B------:R-:W-:Y:S01]  /*93870*/  ISETP.NE.U32.AND P1, PT, R3, RZ, PT ;  /* 0x000000ff0300720c */ /* 0x000fe20003f25070 */
[----:B------:R-:W-:Y:S01]  /*93880*/  IMAD.MOV.U32 R176, RZ, RZ, R178 ;  /* 0x000000ffffb07224 */ /* 0x000fe200078e00b2 */
[----:B------:R-:W-:Y:S01]  /*93890*/  IADD3 R3, R2, 0x100000, RZ ;  /* 0x0010000002037810 */ /* 0x000fe20007ffe0ff */
[----:B---3--:R-:W-:-:S04]  /*938a0*/  IMAD.X R185, R185, 0x1, R181, P2 ;  /* 0x00000001b9b97824 */ /* 0x008fc800010e06b5 */
[----:B------:R-:W-:Y:S01]  /*938b0*/  IMAD.MOV.U32 R177, RZ, RZ, R185 ;  /* 0x000000ffffb17224 */ /* 0x000fe200078e00b9 */
[----:B------:R1:W-:Y:S01]  /*938c0*/  STL [R1+0x1cd4], R185 ;  /* 0x001cd4b901007387 */ /* 0x0003e20000100800 */
[----:B----4-:R-:W-:-:S04]  /*938d0*/  IADD3 R184, P2, R184, R183, RZ ;  /* 0x000000b7b8b87210 */ /* 0x010fc80007f5e0ff */
[----:B------:R3:W-:Y:S04]  /*938e0*/  LDGSTS.E [R3+-0x3b000], [R176.64], P1 ;  /* 0xc5000000b0037fae */ /* 0x0007e80008921848 */
[----:B-1----:R-:W4:Y:S04]  /*938f0*/  LDL.LU R185, [R1+0x1c74] ;  /* 0x001c740001b97983 */ /* 0x002f280000300800 */
[----:B------:R-:W4:Y:S01]  /*93900*/  LDL.LU R178, [R1+0x1c60] ;  /* 0x001c600001b27983 */ /* 0x000f220000300800 */
[----:B---3--:R-:W-:Y:S02]  /*93910*/  IMAD.MOV.U32 R176, RZ, RZ, R184 ;  /* 0x000000ffffb07224 */ /* 0x008fe400078e00b8 */
[----:B--2---:R-:W-:Y:S01]  /*93920*/  IMAD.X R186, R186, 0x1, R181, P2 ;  /* 0x00000001baba7824 */ /* 0x004fe200010e06b5 */
[----:B------:R1:W-:Y:S04]  /*93930*/  STL [R1+0x1cc0], R184 ;  /* 0x001cc0b801007387 */ /* 0x0003e80000100800 */
[----:B------:R-:W-:Y:S04]  /*93940*/  STL [R1+0x1cb4], R186 ;  /* 0x001cb4ba01007387 */ /* 0x000fe80000100800 */
[----:B-1----:R-:W2:Y:S01]  /*93950*/  LDL.LU R184, [R1+0x1c54] ;  /* 0x001c540001b87983 */ /* 0x002ea20000300800 */
[----:B------:R-:W-:-:S04]  /*93960*/  ISETP.GT.AND P1, PT, R0, 0x2c, PT ;  /* 0x0000002c0000780c */ /* 0x000fc80003f24270 */
[----:B------:R-:W-:-:S04]  /*93970*/  SEL R3, RZ, 0x4, !P1 ;  /* 0x00000004ff037807 */ /* 0x000fc80004800000 */
[----:B------:R-:W-:-:S04]  /*93980*/  SEL R3, R3, RZ, !P0 ;  /* 0x000000ff03037207 */ /* 0x000fc80004000000 */
[----:B------:R-:W-:Y:S01]  /*93990*/  ISETP.NE.U32.AND P1, PT, R3, RZ, PT ;  /* 0x000000ff0300720c */ /* 0x000fe20003f25070 */
[----:B------:R-:W-:Y:S01]  /*939a0*/  IMAD.MOV.U32 R177, RZ, RZ, R186 ;  /* 0x000000ffffb17224 */ /* 0x000fe200078e00ba */
[----:B------:R-:W-:-:S11]  /*939b0*/  IADD3 R3, R2, 0x100000, RZ ;  /* 0x0010000002037810 */ /* 0x000fd60007ffe0ff */
[----:B------:R1:W-:Y:S01]  /*939c0*/  LDGSTS.E [R3+-0x3a800], [R176.64], P1 ;  /* 0xc5800000b0037fae */ /* 0x0003e20008921848 */
[----:B------:R-:W-:-:S04]  /*939d0*/  ISETP.GT.AND P1, PT, R0, 0x30, PT ;  /* 0x000000300000780c */ /* 0x000fc80003f24270 */
[----:B-1----:R-:W-:Y:S02]  /*939e0*/  SEL R3, RZ, 0x4, !P1 ;  /* 0x00000004ff037807 */ /* 0x002fe40004800000 */
[----:B------:R-:W-:Y:S02]  /*939f0*/  IADD3 R179, P2, R179, R183, RZ ;  /* 0x000000b7b3b37210 */ /* 0x000fe40007f5e0ff */
[----:B------:R-:W-:-:S03]  /*93a00*/  SEL R3, R3, RZ, !P0 ;  /* 0x000000ff03037207 */ /* 0x000fc60004000000 */
[----:B------:R-:W-:Y:S01]  /*93a10*/  IMAD.X R182, R182, 0x1, R181, P2 ;  /* 0x00000001b6b67824 */ /* 0x000fe200010e06b5 */
[----:B------:R-:W-:Y:S01]  /*93a20*/  ISETP.NE.U32.AND P1, PT, R3, RZ, PT ;  /* 0x000000ff0300720c */ /* 0x000fe20003f25070 */
[----:B------:R-:W-:Y:S02]  /*93a30*/  STL [R1+0x1ca0], R179 ;  /* 0x001ca0b301007387 */ /* 0x000fe40000100800 */
[----:B------:R-:W-:Y:S02]  /*93a40*/  IMAD.MOV.U32 R177, RZ, RZ, R182 ;  /* 0x000000ffffb17224 */ /* 0x000fe400078e00b6 */
[----:B------:R1:W-:Y:S04]  /*93a50*/  STL [R1+0x1c94], R182 ;  /* 0x001c94b601007387 */ /* 0x0003e80000100800 */
[----:B------:R-:W3:Y:S01]  /*93a60*/  LDL.LU R187, [R1+0x1c34] ;  /* 0x001c340001bb7983 */ /* 0x000ee20000300800 */
[----:B------:R-:W-:Y:S01]  /*93a70*/  IADD3 R3, R2, 0x100000, RZ ;  /* 0x0010000002037810 */ /* 0x000fe20007ffe0ff */
[----:B------:R-:W-:-:S02]  /*93a80*/  IMAD.MOV.U32 R176, RZ, RZ, R179 ;  /* 0x000000ffffb07224 */ /* 0x000fc400078e00b3 */
[----:B-1----:R-:W3:Y:S04]  /*93a90*/  LDL.LU R182, [R1+0x1c40] ;  /* 0x001c400001b67983 */ /* 0x002ee80000300800 */
[----:B------:R-:W3:Y:S04]  /*93aa0*/  LDL.LU R179, [R1+0x1c20] ;  /* 0x001c200001b37983 */ /* 0x000ee80000300800 */
[----:B------:R1:W-:Y:S01]  /*93ab0*/  LDGSTS.E [R3+-0x3a000], [R176.64], P1 ;  /* 0xc6000000b0037fae */ /* 0x0003e20008921848 */
[----:B------:R-:W-:-:S05]  /*93ac0*/  IADD3 R180, P2, R180, R183, RZ ;  /* 0x000000b7b4b47210 */ /* 0x000fca0007f5e0ff */
[----:B------:R-:W-:Y:S01]  /*93ad0*/  STL [R1+0x1c80], R180 ;  /* 0x001c80b401007387 */ /* 0x000fe20000100800 */
[----:B-1----:R-:W-:Y:S02]  /*93ae0*/  IMAD.MOV.U32 R176, RZ, RZ, R180 ;  /* 0x000000ffffb07224 */ /* 0x002fe400078e00b4 */
[----:B----4-:R-:W-:-:S04]  /*93af0*/  IMAD.X R185, R185, 0x1, R181, P2 ;  /* 0x00000001b9b97824 */ /* 0x010fc800010e06b5 */
[----:B------:R-:W-:Y:S01]  /*93b00*/  IMAD.MOV.U32 R177, RZ, RZ, R185 ;  /* 0x000000ffffb17224 */ /* 0x000fe200078e00b9 */
[----:B------:R1:W-:Y:S04]  /*93b10*/  STL [R1+0x1c74], R185 ;  /* 0x001c74b901007387 */ /* 0x0003e80000100800 */
[----:B-1----:R-:W4:Y:S01]  /*93b20*/  LDL.LU R185, [R1+0x1c14] ;  /* 0x001c140001b97983 */ /* 0x002f220000300800 */
[----:B------:R-:W-:-:S03]  /*93b30*/  IADD3 R178, P2, R178, R183, RZ ;  /* 0x000000b7b2b27210 */ /* 0x000fc60007f5e0ff */
[----:B------:R-:W4:Y:S02]  /*93b40*/  LDL.LU R180, [R1+0x1c00] ;  /* 0x001c000001b47983 */ /* 0x000f240000300800 */
[----:B--2---:R-:W-:Y:S02]  /*93b50*/  IMAD.X R184, R184, 0x1, R181, P2 ;  /* 0x00000001b8b87824 */ /* 0x004fe400010e06b5 */
[----:B------:R-:W-:Y:S04]  /*93b60*/  STL [R1+0x1c60], R178 ;  /* 0x001c60b201007387 */ /* 0x000fe80000100800 */
        /* <DEDUP_REMOVED lines=18> */
[----:B------:R-:W-:-:S02]  /*93c90*/  ISETP.GT.AND P1, PT, R0, 0x3c, PT ;  /* 0x0000003c0000780c */ /* 0x000fc40003f24270 */
[----:B---3--:R-:W-:Y:S02]  /*93ca0*/  IADD3 R182, P2, R182, R183, RZ ;  /* 0x000000b7b6b67210 */ /* 0x008fe40007f5e0ff */
        /* <DEDUP_REMOVED lines=14> */
[----:B---3--:R-:W-:-:S04]  /*93d90*/  SEL R3, RZ, 0x4, !P1 ;  /* 0x00000004ff037807 */ /* 0x008fc80004800000 */
[----:B------:R-:W-:-:S04]  /*93da0*/  SEL R3, R3, RZ, !P0 ;  /* 0x000000ff03037207 */ /* 0x000fc80004000000 */
[----:B------:R-:W-:Y:S01]  /*93db0*/  ISETP.NE.U32.AND P1, PT, R3, RZ, PT ;  /* 0x000000ff0300720c */ /* 0x000fe20003f25070 */
[----:B------:R-:W-:Y:S01]  /*93dc0*/  IMAD.MOV.U32 R176, RZ, RZ, R179 ;  /* 0x000000ffffb07224 */ /* 0x000fe200078e00b3 */
[----:B------:R-:W-:Y:S01]  /*93dd0*/  IADD3 R3, R2, 0x100000, RZ ;  /* 0x0010000002037810 */ /* 0x000fe20007ffe0ff */
[----:B----4-:R-:W-:-:S04]  /*93de0*/  IMAD.X R185, R185, 0x1, R181, P2 ;  /* 0x00000001b9b97824 */ /* 0x010fc800010e06b5 */
[----:B------:R-:W-:Y:S01]  /*93df0*/  IMAD.MOV.U32 R177, RZ, RZ, R185 ;  /* 0x000000ffffb17224 */ /* 0x000fe200078e00b9 */
[----:B------:R1:W-:Y:S01]  /*93e00*/  STL [R1+0x1c14], R185 ;  /* 0x001c14b901007387 */ /* 0x0003e20000100800 */
[----:B------:R-:W-:-:S04]  /*93e10*/  IADD3 R180, P2, R180, R183, RZ ;  /* 0x000000b7b4b47210 */ /* 0x000fc80007f5e0ff */
[----:B------:R3:W-:Y:S04]  /*93e20*/  LDGSTS.E [R3+-0x38000], [R176.64], P1 ;  /* 0xc8000000b0037fae */ /* 0x0007e80008921848 */
[----:B-1----:R-:W4:Y:S01]  /*93e30*/  LDL.LU R185, [R1+0x1bb4] ;  /* 0x001bb40001b97983 */ /* 0x002f220000300800 */
[----:B--2---:R-:W-:-:S03]  /*93e40*/  IMAD.X R186, R186, 0x1, R181, P2 ;  /* 0x00000001baba7824 */ /* 0x004fc600010e06b5 */
[----:B------:R-:W2:Y:S01]  /*93e50*/  LDL.LU R179, [R1+0x1ba0] ;  /* 0x001ba00001b37983 */ /* 0x000ea20000300800 */
[----:B---3--:R-:W-:-:S03]  /*93e60*/  IMAD.MOV.U32 R176, RZ, RZ, R180 ;  /* 0x000000ffffb07224 */ /* 0x008fc600078e00b4 */
[----:B------:R1:W-:Y:S04]  /*93e70*/  STL [R1+0x1c00], R180 ;  /* 0x001c00b401007387 */ /* 0x0003e80000100800 */
[----:B------:R-:W-:Y:S04]  /*93e80*/  STL [R1+0x1bf4], R186 ;  /* 0x001bf4ba01007387 */ /* 0x000fe80000100800 */
[----:B-1----:R-:W3:Y:S01]  /*93e90*/  LDL.LU R180, [R1+0x1b94] ;  /* 0x001b940001b47983 */ /* 0x002ee20000300800 */
        /* <DEDUP_REMOVED lines=29> */
[----:B--2---:R-:W-:-:S03]  /*94070*/  IADD3 R179, P2, R179, R183, RZ ;  /* 0x000000b7b3b37210 */ /* 0x004fc60007f5e0ff */
[----:B------:R-:W2:Y:S02]  /*94080*/  LDL.LU R182, [R1+0x1b40] ;  /* 0x001b400001b67983 */ /* 0x000ea40000300800 */
[----:B---3--:R-:W-:Y:S02]  /*94090*/  IMAD.X R180, R180, 0x1, R181, P2 ;  /* 0x00000001b4b47824 */ /* 0x008fe400010e06b5 */
[----:B------:R-:W-:Y:S04]  /*940a0*/  STL [R1+0x1ba0], R179 ;  /* 0x001ba0b301007387 */ /* 0x000fe80000100800 */
[----:B------:R1:W-:Y:S04]  /*940b0*/  STL [R1+0x1b94], R180 ;  /* 0x001b94b401007387 */ /* 0x0003e80000100800 */
[----:B------:R-:W3:Y:S01]  /*940c0*/  LDL.LU R186, [R1+0x1b34] ;  /* 0x001b340001ba7983 */ /* 0x000ee20000300800 */
        /* <DEDUP_REMOVED lines=14> */
[----:B------:R-:W3:Y:S04]  /*941b0*/  LDL.LU R180, [R1+0x1b14] ;  /* 0x001b140001b47983 */ /* 0x000ee80000300800 */
[----:B------:R-:W3:Y:S04]  /*941c0*/  LDL.LU R179, [R1+0x1b20] ;  /* 0x001b200001b37983 */ /* 0x000ee80000300800 */
        /* <DEDUP_REMOVED lines=14> */
[----:B-1----:R-:W3:Y:S04]  /*942b0*/  LDL.LU R184, [R1+0x1b00] ;  /* 0x001b000001b87983 */ /* 0x002ee80000300800 */
[----:B------:R-:W-:Y:S01]  /*942c0*/  STL [R1+0x1b60], R178 ;  /* 0x001b60b201007387 */ /* 0x000fe20000100800 */
[----:B------:R-:W-:-:S04]  /*942d0*/  SEL R3, RZ, 0x4, !P1 ;  /* 0x00000004ff037807 */ /* 0x000fc80004800000 */
[----:B------:R-:W-:-:S04]  /*942e0*/  SEL R3, R3, RZ, !P0 ;  /* 0x000000ff03037207 */ /* 0x000fc80004000000 */
[----:B------:R-:W-:Y:S01]  /*942f0*/  ISETP.NE.U32.AND P1, PT, R3, RZ, PT ;  /* 0x000000ff0300720c */ /* 0x000fe20003f25070 */
[----:B------:R-:W-:Y:S01]  /*94300*/  IMAD.MOV.U32 R176, RZ, RZ, R178 ;  /* 0x000000ffffb07224 */ /* 0x000fe200078e00b2 */
[----:B------:R-:W-:Y:S01]  /*94310*/  IADD3 R3, R2, 0x100000, RZ ;  /* 0x0010000002037810 */ /* 0x000fe20007ffe0ff */
[----:B----4-:R-:W-:-:S04]  /*94320*/  IMAD.X R185, R185, 0x1, R181, P2 ;  /* 0x00000001b9b97824 */ /* 0x010fc800010e06b5 */
[----:B------:R-:W-:Y:S01]  /*94330*/  IMAD.MOV.U32 R177, RZ, RZ, R185 ;  /* 0x000000ffffb17224 */ /* 0x000fe200078e00b9 */
[----:B------:R1:W-:Y:S01]  /*94340*/  STL [R1+0x1b54], R185 ;  /* 0x001b54b901007387 */ /* 0x0003e20000100800 */
[----:B--2---:R-:W-:-:S04]  /*94350*/  IADD3 R182, P2, R182, R183, RZ ;  /* 0x000000b7b6b67210 */ /* 0x004fc80007f5e0ff */
[----:B------:R2:W-:Y:S04]  /*94360*/  LDGSTS.E [R3+-0x35000], [R176.64], P1 ;  /* 0xcb000000b0037fae */ /* 0x0005e80008921848 */
[----:B-1----:R-:W4:Y:S01]  /*94370*/  LDL.LU R185, [R1+0x1af4] ;  /* 0x001af40001b97983 */ /* 0x002f220000300800 */
[----:B---3--:R-:W-:-:S03]  /*94380*/  IMAD.X R186, R186, 0x1, R181, P2 ;  /* 0x00000001baba7824 */ /* 0x008fc600010e06b5 */
[----:B------:R-:W3:Y:S01]  /*94390*/  LDL.LU R178, [R1+0x1ae0] ;  /* 0x001ae00001b27983 */ /* 0x000ee20000300800 */
[----:B--2---:R-:W-:-:S03]  /*943a0*/  IMAD.MOV.U32 R176, RZ, RZ, R182 ;  /* 0x000000ffffb07224 */ /* 0x004fc600078e00b6 */
        /* <DEDUP_REMOVED lines=16> */
[----:B------:R1:W-:Y:S01]  /*944b0*/  STL [R1+0x1b20], R179 ;  /* 0x001b20b301007387 */ /* 0x0003e20000100800 */
[----:B------:R-:W-:-:S03]  /*944c0*/  IMAD.MOV.U32 R176, RZ, RZ, R179 ;  /* 0x000000ffffb07224 */ /* 0x000fc600078e00b3 */
[----:B------:R1:W-:Y:S04]  /*944d0*/  STL [R1+0x1b14], R180 ;  /* 0x001b14b401007387 */ /* 0x0003e80000100800 */
[----:B------:R-:W2:Y:S04]  /*944e0*/  LDL.LU R187, [R1+0x1ab4] ;  /* 0x001ab40001bb7983 */ /* 0x000ea80000300800 */
[----:B-1----:R-:W2:Y:S01]  /*944f0*/  LDL.LU R179, [R1+0x1ac0] ;  /* 0x001ac00001b37983 */ /* 0x002ea20000300800 */
[----:B------:R-:W-:Y:S01]  /*94500*/  IADD3 R3, R2, 0x100000, RZ ;  /* 0x0010000002037810 */ /* 0x000fe20007ffe0ff */
[----:B------:R-:W-:-:S02]  /*94510*/  IMAD.MOV.U32 R177, RZ, RZ, R180 ;  /* 0x000000ffffb17224 */ /* 0x000fc400078e00b4 */
[----:B------:R-:W2:Y:S04]  /*94520*/  LDL.LU R180, [R1+0x1aa0] ;  /* 0x001aa00001b47983 */ /* 0x000ea80000300800 */
[----:B------:R1:W-:Y:S01]  /*94530*/  LDGSTS.E [R3+-0x34000], [R176.64], P1 ;  /* 0xcc000000b0037fae */ /* 0x0003e20008921848 */
[----:B------:R-:W-:-:S05]  /*94540*/  IADD3 R184, P2, R184, R183, RZ ;  /* 0x000000b7b8b87210 */ /* 0x000fca0007f5e0ff */
[----:B------:R3:W-:Y:S01]  /*94550*/  STL [R1+0x1b00], R184 ;  /* 0x001b00b801007387 */ /* 0x0007e20000100800 */
[----:B-1----:R-:W-:Y:S02]  /*94560*/  IMAD.MOV.U32 R176, RZ, RZ, R184 ;  /* 0x000000ffffb07224 */ /* 0x002fe400078e00b8 */
[----:B----4-:R-:W-:-:S05]  /*94570*/  IMAD.X R185, R185, 0x1, R181, P2 ;  /* 0x00000001b9b97824 */ /* 0x010fca00010e06b5 */
[----:B------:R1:W-:Y:S04]  /*94580*/  STL [R1+0x1af4], R185 ;  /* 0x001af4b901007387 */ /* 0x0003e80000100800 */
[----:B---3--:R-:W3:Y:S01]  /*94590*/  LDL.LU R184, [R1+0x1a94] ;  /* 0x001a940001b87983 */ /* 0x008ee20000300800 */
[----:B------:R-:W-:Y:S01]  /*945a0*/  IADD3 R178, P2, R178, R183, RZ ;  /* 0x000000b7b2b27210 */ /* 0x000fe20007f5e0ff */
[----:B------:R-:W-:Y:S02]  /*945b0*/  IMAD.MOV.U32 R177, RZ, RZ, R185 ;  /* 0x000000ffffb17224 */ /* 0x000fe400078e00b9 */
[----:B-1----:R-:W4:Y:S02]  /*945c0*/  LDL.LU R185, [R1+0x1a80] ;  /* 0x001a800001b97983 */ /* 0x002f240000300800 */
[----:B--2---:R-:W-:-:S02]  /*945d0*/  IMAD.X R182, R182, 0x1, R181, P2 ;  /* 0x00000001b6b67824 */ /* 0x004fc400010e06b5 */
        /* <DEDUP_REMOVED lines=9> */
[----:B------:R-:W-:Y:S01]  /*94670*/  ISETP.GT.AND P1, PT, R0, 0x68, PT ;  /* 0x000000680000780c */ /* 0x000fe20003f24270 */
[----:B-1----:R-:W-:Y:S02]  /*94680*/  IMAD.MOV.U32 R177, RZ, RZ, R182 ;  /* 0x000000ffffb17224 */ /* 0x002fe400078e00b6 */
[----:B------:R-:W-:Y:S01]  /*94690*/  IMAD.MOV.U32 R176, RZ, RZ, R178 ;  /* 0x000000ffffb07224 */ /* 0x000fe200078e00b2 */
[----:B------:R-:W3:Y:S01]  /*946a0*/  LDL.LU R182, [R1+0x1a54] ;  /* 0x001a540001b67983 */ /* 0x000ee20000300800 */
[----:B------:R-:W-:-:S03]  /*946b0*/  SEL R3, RZ, 0x4, !P1 ;  /* 0x00000004ff037807 */ /* 0x000fc60004800000 */
[----:B------:R-:W3:Y:S01]  /*946c0*/  LDL.LU R178, [R1+0x1a60] ;  /* 0x001a600001b27983 */ /* 0x000ee20000300800 */
[----:B------:R-:W-:-:S04]  /*946d0*/  SEL R3, R3, RZ, !P0 ;  /* 0x000000ff03037207 */ /* 0x000fc80004000000 */
[----:B------:R-:W-:Y:S02]  /*946e0*/  ISETP.NE.U32.AND P1, PT, R3, RZ, PT ;  /* 0x000000ff0300720c */ /* 0x000fe40003f25070 */
[----:B------:R-:W-:-:S11]  /*946f0*/  IADD3 R3, R2, 0x100000, RZ ;  /* 0x0010000002037810 */ /* 0x000fd60007ffe0ff */
[----:B------:R1:W-:Y:S01]  /*94700*/  LDGSTS.E [R3+-0x33000], [R176.64], P1 ;  /* 0xcd000000b0037fae */ /* 0x0003e20008921848 */
[----:B------:R-:W-:Y:S02]  /*94710*/  ISETP.GT.AND P1, PT, R0, 0x6c, PT ;  /* 0x0000006c0000780c */ /* 0x000fe40003f24270 */
[----:B------:R-:W-:Y:S02]  /*94720*/  IADD3 R179, P2, R179, R183, RZ ;  /* 0x000000b7b3b37210 */ /* 0x000fe40007f5e0ff */
        /* <DEDUP_REMOVED lines=13> */
[----:B------:R1:W-:Y:S01]  /*94800*/  STL [R1+0x1aa0], R180 ;  /* 0x001aa0b401007387 */ /* 0x0003e20000100800 */
[----:B------:R-:W-:Y:S01]  /*94810*/  IMAD.MOV.U32 R176, RZ, RZ, R180 ;  /* 0x000000ffffb07224 */ /* 0x000fe200078e00b4 */
[----:B------:R-:W-:-:S04]  /*94820*/  SEL R3, RZ, 0x4, !P1 ;  /* 0x00000004ff037807 */ /* 0x000fc80004800000 */
[----:B------:R-:W-:-:S04]  /*94830*/  SEL R3, R3, RZ, !P0 ;  /* 0x000000ff03037207 */ /* 0x000fc80004000000 */
[----:B------:R-:W-:Y:S02]  /*94840*/  ISETP.NE.U32.AND P1, PT, R3, RZ, PT ;  /* 0x000000ff0300720c */ /* 0x000fe40003f25070 */
[----:B------:R-:W-:Y:S01]  /*94850*/  IADD3 R3, R2, 0x100000, RZ ;  /* 0x0010000002037810 */ /* 0x000fe20007ffe0ff */
[----:B---3--:R-:W-:-:S05]  /*94860*/  IMAD.X R184, R184, 0x1, R181, P2 ;  /* 0x00000001b8b87824 */ /* 0x008fca00010e06b5 */
[----:B------:R3:W-:Y:S04]  /*94870*/  STL [R1+0x1a94], R184 ;  /* 0x001a94b801007387 */ /* 0x0007e80000100800 */
[----:B-1----:R-:W2:Y:S01]  /*94880*/  LDL.LU R180, [R1+0x1a34] ;  /* 0x001a340001b47983 */ /* 0x002ea20000300800 */
[----:B----4-:R-:W-:Y:S01]  /*94890*/  IADD3 R185, P2, R185, R183, RZ ;  /* 0x000000b7b9b97210 */ /* 0x010fe20007f5e0ff */
[----:B------:R-:W-:Y:S02]  /*948a0*/  IMAD.MOV.U32 R177, RZ, RZ, R184 ;  /* 0x000000ffffb17224 */ /* 0x000fe400078e00b8 */
[----:B---3--:R-:W3:Y:S02]  /*948b0*/  LDL.LU R184, [R1+0x1e18] ;  /* 0x001e180001b87983 */ /* 0x008ee40000300800 */
[----:B------:R-:W-:-:S02]  /*948c0*/  IMAD.X R186, R186, 0x1, R181, P2 ;  /* 0x00000001baba7824 */ /* 0x000fc400010e06b5 */
[----:B------:R1:W-:Y:S04]  /*948d0*/  LDGSTS.E [R3+-0x32000], [R176.64], P1 ;  /* 0xce000000b0037fae */ /* 0x0003e80008921848 */
[----:B------:R4:W-:Y:S04]  /*948e0*/  STL [R1+0x1a80], R185 ;  /* 0x001a80b901007387 */ /* 0x0009e80000100800 */
[----:B------:R-:W-:Y:S01]  /*948f0*/  STL [R1+0x1a74], R186 ;  /* 0x001a74ba01007387 */ /* 0x000fe20000100800 */
[----:B-1----:R-:W-:-:S03]  /*94900*/  IMAD.MOV.U32 R176, RZ, RZ, R185 ;  /* 0x000000ffffb07224 */ /* 0x002fc600078e00b9 */
[----:B----4-:R-:W4:Y:S01]  /*94910*/  LDL.LU R185, [R1+0x1e0c] ;  /* 0x001e0c0001b97983 */ /* 0x010f220000300800 */
[----:B------:R-:W-:-:S04]  /*94920*/  ISETP.GT.AND P1, PT, R0, 0x74, PT ;  /* 0x000000740000780c */ /* 0x000fc80003f24270 */
[----:B------:R-:W-:-:S04]  /*94930*/  SEL R3, RZ, 0x4, !P1 ;  /* 0x00000004ff037807 */ /* 0x000fc80004800000 */
[----:B------:R-:W-:-:S04]  /*94940*/  SEL R3, R3, RZ, !P0 ;  /* 0x000000ff03037207 */ /* 0x000fc80004000000 */
[----:B------:R-:W-:Y:S01]  /*94950*/  ISETP.NE.U32.AND P1, PT, R3, RZ, PT ;  /* 0x000000ff0300720c */ /* 0x000fe20003f25070 */
[----:B------:R-:W-:Y:S01]  /*94960*/  IMAD.MOV.U32 R177, RZ, RZ, R186 ;  /* 0x000000ffffb17224 */ /* 0x000fe200078e00ba */
[----:B------:R-:W-:-:S11]  /*94970*/  IADD3 R3, R2, 0x100000, RZ ;  /* 0x0010000002037810 */ /* 0x000fd60007ffe0ff */
[----:B------:R1:W-:Y:S01]  /*94980*/  LDGSTS.E [R3+-0x31800], [R176.64], P1 ;  /* 0xce800000b0037fae */ /* 0x0003e20008921848 */
[----:B------:R-:W-:-:S05]  /*94990*/  IADD3 R178, P2, R178, R183, RZ ;  /* 0x000000b7b2b27210 */ /* 0x000fca0007f5e0ff */
[----:B------:R-:W-:Y:S01]  /*949a0*/  IMAD.X R182, R182, 0x1, R181, P2 ;  /* 0x00000001b6b67824 */ /* 0x000fe200010e06b5 */
[----:B------:R-:W-:Y:S01]  /*949b0*/  STL [R1+0x1a60], R178 ;  /* 0x001a60b201007387 */ /* 0x000fe20000100800 */
[----:B-1----:R-:W-:-:S03]  /*949c0*/  IMAD.MOV.U32 R176, RZ, RZ, R178 ;  /* 0x000000ffffb07224 */ /* 0x002fc600078e00b2 */
[----:B------:R1:W-:Y:S01]  /*949d0*/  STL [R1+0x1a54], R182 ;  /* 0x001a54b601007387 */ /* 0x0003e20000100800 */
[----:B------:R-:W-:Y:S01]  /*949e0*/  IMAD.MOV.U32 R177, RZ, RZ, R182 ;  /* 0x000000ffffb17224 */ /* 0x000fe200078e00b6 */
[----:B------:R-:W-:Y:S02]  /*949f0*/  ISETP.GT.AND P1, PT, R0, 0x78, PT ;  /* 0x000000780000780c */ /* 0x000fe40003f24270 */
[----:B-1----:R-:W4:Y:S04]  /*94a00*/  LDL.LU R182, [R1+0x1dec] ;  /* 0x001dec0001b67983 */ /* 0x002f280000300800 */
[----:B------:R-:W4:Y:S01]  /*94a10*/  LDL.LU R178, [R1+0x1df8] ;  /* 0x001df80001b27983 */ /* 0x000f220000300800 */
[----:B------:R-:W-:-:S04]  /*94a20*/  SEL R3, RZ, 0x4, !P1 ;  /* 0x00000004ff037807 */ /* 0x000fc80004800000 */
[----:B------:R-:W-:-:S04]  /*94a30*/  SEL R3, R3, RZ, !P0 ;  /* 0x000000ff03037207 */ /* 0x000fc80004000000 */
[----:B------:R-:W-:Y:S02]  /*94a40*/  ISETP.NE.U32.AND P1, PT, R3, RZ, PT ;  /* 0x000000ff0300720c */ /* 0x000fe40003f25070 */
[----:B------:R-:W-:-:S11]  /*94a50*/  IADD3 R3, R2, 0x100000, RZ ;  /* 0x0010000002037810 */ /* 0x000fd60007ffe0ff */
[----:B------:R1:W-:Y:S01]  /*94a60*/  LDGSTS.E [R3+-0x31000], [R176.64], P1 ;  /* 0xcf000000b0037fae */ /* 0x0003e20008921848 */
[----:B------:R-:W-:Y:S02]  /*94a70*/  ISETP.GT.AND P1, PT, R0, 0x7c, PT ;  /* 0x0000007c0000780c */ /* 0x000fe40003f24270 */
[----:B------:R-:W-:Y:S02]  /*94a80*/  IADD3 R179, P2, R179, R183, RZ ;  /* 0x000000b7b3b37210 */ /* 0x000fe40007f5e0ff */
[----:B-1----:R-:W-:-:S04]  /*94a90*/  SEL R3, RZ, 0x4, !P1 ;  /* 0x00000004ff037807 */ /* 0x002fc80004800000 */
[----:B------:R-:W-:Y:S01]  /*94aa0*/  SEL R3, R3, RZ, !P0 ;  /* 0x000000ff03037207 */ /* 0x000fe20004000000 */
[----:B------:R-:W-:Y:S01]  /*94ab0*/  STL [R1+0x1a40], R179 ;  /* 0x001a40b301007387 */ /* 0x000fe20000100800 */
[----:B------:R-:W-:Y:S02]  /*94ac0*/  IADD3 R176, R2, 0x100000, RZ ;  /* 0x0010000002b07810 */ /* 0x000fe40007ffe0ff */
[----:B------:R-:W-:Y:S01]  /*94ad0*/  ISETP.NE.U32.AND P1, PT, R3, RZ, PT ;  /* 0x000000ff0300720c */ /* 0x000fe20003f25070 */
[----:B------:R-:W-:Y:S02]  /*94ae0*/  IMAD.MOV.U32 R2, RZ, RZ, R179 ;  /* 0x000000ffff027224 */ /* 0x000fe400078e00b3 */
[----:B--2---:R-:W-:-:S04]  /*94af0*/  IMAD.X R180, R180, 0x1, R181, P2 ;  /* 0x00000001b4b47824 */ /* 0x004fc800010e06b5 */
[----:B------:R-:W-:Y:S01]  /*94b00*/  IMAD.MOV.U32 R3, RZ, RZ, R180 ;  /* 0x000000ffff037224 */ /* 0x000fe200078e00b4 */
[----:B------:R1:W-:Y:S01]  /*94b10*/  STL [R1+0x1a34], R180 ;  /* 0x001a34b401007387 */ /* 0x0003e20000100800 */
[----:B---3--:R-:W-:-:S04]  /*94b20*/  IADD3 R184, P2, R184, R183, RZ ;  /* 0x000000b7b8b87210 */ /* 0x008fc80007f5e0ff */
[----:B------:R2:W-:Y:S04]  /*94b30*/  LDGSTS.E [R176+-0x30800], [R2.64], P1 ;  /* 0xcf80000002b07fae */ /* 0x0005e80008921848 */
[----:B-1----:R-:W3:Y:S04]  /*94b40*/  LDL.LU R180, [R1+0x1dcc] ;  /* 0x001dcc0001b47983 */ /* 0x002ee80000300800 */
[----:B------:R-:W3:Y:S01]  /*94b50*/  LDL.LU R179, [R1+0x1dd8] ;  /* 0x001dd80001b37983 */ /* 0x000ee20000300800 */
[----:B----4-:R-:W-:-:S03]  /*94b60*/  IMAD.X R185, R185, 0x1, R181, P2 ;  /* 0x00000001b9b97824 */ /* 0x010fc600010e06b5 */
[----:B------:R-:W-:Y:S01]  /*94b70*/  STL [R1+0x1e18], R184 ;  /* 0x001e18b801007387 */ /* 0x000fe20000100800 */
[----:B--2---:R-:W-:Y:S02]  /*94b80*/  IMAD.MOV.U32 R176, RZ, RZ, R184 ;  /* 0x000000ffffb07224 */ /* 0x004fe400078e00b8 */
[----:B------:R-:W-:Y:S01]  /*94b90*/  IMAD.MOV.U32 R177, RZ, RZ, R185 ;  /* 0x000000ffffb17224 */ /* 0x000fe200078e00b9 */
[----:B------:R1:W-:Y:S04]  /*94ba0*/  STL [R1+0x1e0c], R185 ;  /* 0x001e0cb901007387 */ /* 0x0003e80000100800 */
[----:B-1----:R-:W3:Y:S04]  /*94bb0*/  LDL.LU R185, [R1+0x1dac] ;  /* 0x001dac0001b97983 */ /* 0x002ee80000300800 */
[----:B------:R-:W4:Y:S04]  /*94bc0*/  LDL.LU R184, [R1+0x1db8] ;  /* 0x001db80001b87983 */ /* 0x000f280000300800 */
[----:B------:R-:W1:Y:S01]  /*94bd0*/  S2R R205, SR_TID.X ;  /* 0x0000000000cd7919 */ /* 0x000e620000002100 */
[----:B------:R-:W-:-:S04]  /*94be0*/  ISETP.GT.AND P1, PT, R0, 0x1, PT ;  /* 0x000000010000780c */ /* 0x000fc80003f24270 */
[----:B------:R-:W-:-:S04]  /*94bf0*/  SEL R2, RZ, 0x4, !P1 ;  /* 0x00000004ff027807 */ /* 0x000fc80004800000 */
[----:B------:R-:W-:-:S04]  /*94c00*/  SEL R2, R2, RZ, !P0 ;  /* 0x000000ff02027207 */ /* 0x000fc80004000000 */
[----:B------:R-:W-:Y:S02]  /*94c10*/  ISETP.NE.U32.AND P1, PT, R2, RZ, PT ;  /* 0x000000ff0200720c */ /* 0x000fe40003f25070 */
[----:B-1----:R-:W-:-:S05]  /*94c20*/  LOP3.LUT R205, R205, 0x7f, RZ, 0xc0, !PT ;  /* 0x0000007fcdcd7812 */ /* 0x002fca00078ec0ff */
[----:B------:R-:W-:Y:S01]  /*94c30*/  IMAD.SHL.U32 R205, R205, 0x4, RZ ;  /* 0x00000004cdcd7824 */ /* 0x000fe200078e00ff */
[----:B------:R-:W-:Y:S01]  /*94c40*/  IADD3 R178, P2, R178, R183, RZ ;  /* 0x000000b7b2b27210 */ /* 0x000fe20007f5e0ff */
[----:B------:R-:W-:-:S03]  /*94c50*/  IMAD.U32 R2, RZ, RZ, UR5 ;  /* 0x00000005ff027e24 */ /* 0x000fc6000f8e00ff */
[----:B------:R-:W-:Y:S01]  /*94c60*/  LOP3.LUT R186, R205, 0x20, RZ, 0x3c, !PT ;  /* 0x00000020cdba7812 */ /* 0x000fe200078e3cff */
[----:B------:R-:W-:-:S04]  /*94c70*/  IMAD.X R182, R182, 0x1, R181, P2 ;  /* 0x00000001b6b67824 */ /* 0x000fc800010e06b5 */
[----:B------:R-:W-:Y:S01]  /*94c80*/  IMAD R2, R2, 0x10000, R186 ;  /* 0x0001000002027824 */ /* 0x000fe200078e02ba */
[----:B------:R-:W-:Y:S04]  /*94c90*/  STL [R1+0x1df8], R178 ;  /* 0x001df8b201007387 */ /* 0x000fe80000100800 */
[----:B------:R-:W-:Y:S01]  /*94ca0*/  IADD3 R3, R2, 0x100000, RZ ;  /* 0x0010000002037810 */ /* 0x000fe20007ffe0ff */
[----:B------:R1:W-:Y:S04]  /*94cb0*/  STL [R1+0x1dec], R182 ;  /* 0x001decb601007387 */ /* 0x0003e80000100800 */
[----:B------:R-:W3:Y:S04]  /*94cc0*/  LDL.LU R187, [R1+0x1d8c] ;  /* 0x001d8c0001bb7983 */ /* 0x000ee80000300800 */
[----:B------:R-:W3:Y:S04]  /*94cd0*/  LDL.LU R186, [R1+0x1d98] ;  /* 0x001d980001ba7983 */ /* 0x000ee80000300800 */
[----:B------:R1:W-:Y:S02]  /*94ce0*/  LDGSTS.E [R3+-0x3fe00], [R176.64], P1 ;  /* 0xc0200000b0037fae */ /* 0x0003e40008921848 */
[----:B-1----:R-:W-:-:S02]  /*94cf0*/  IMAD.MOV.U32 R177, RZ, RZ, R182 ;  /* 0x000000ffffb17224 */ /* 0x002fc400078e00b6 */
[----:B------:R-:W-:Y:S01]  /*94d00*/  IMAD.MOV.U32 R176, RZ, RZ, R178 ;  /* 0x000000ffffb07224 */ /* 0x000fe200078e00b2 */
[----:B------:R-:W3:Y:S04]  /*94d10*/  LDL.LU R182, [R1+0x1d6c] ;  /* 0x001d6c0001b67983 */ /* 0x000ee80000300800 */
        /* <DEDUP_REMOVED lines=10> */
[----:B------:R-:W-:Y:S02]  /*94dc0*/  ISETP.NE.U32.AND P1, PT, R3, RZ, PT ;  /* 0x000000ff0300720c */ /* 0x000fe40003f25070 */
[----:B------:R-:W-:Y:S02]  /*94dd0*/  IADD3 R3, R2, 0x100000, RZ ;  /* 0x0010000002037810 */ /* 0x000fe40007ffe0ff */
[----:B---3--:R-:W-:-:S05]  /*94de0*/  IADD3 R179, P2, R179, R183, RZ ;  /* 0x000000b7b3b37210 */ /* 0x008fca0007f5e0ff */
[----:B------:R-:W-:Y:S01]  /*94df0*/  IMAD.X R180, R180, 0x1, R181, P2 ;  /* 0x00000001b4b47824 */ /* 0x000fe200010e06b5 */
[----:B------:R-:W-:Y:S01]  /*94e00*/  STL [R1+0x1dd8], R179 ;  /* 0x001dd8b301007387 */ /* 0x000fe20000100800 */
[----:B------:R-:W-:Y:S02]  /*94e10*/  IMAD.MOV.U32 R176, RZ, RZ, R179 ;  /* 0x000000ffffb07224 */ /* 0x000fe400078e00b3 */
[----:B------:R-:W-:Y:S01]  /*94e20*/  IMAD.MOV.U32 R177, RZ, RZ, R180 ;  /* 0x000000ffffb17224 */ /* 0x000fe200078e00b4 */
[----:B------:R1:W-:Y:S04]  /*94e30*/  STL [R1+0x1dcc], R180 ;  /* 0x001dccb401007387 */ /* 0x0003e80000100800 */
[----:B------:R3:W-:Y:S04]  /*94e40*/  LDGSTS.E [R3+-0x3ee00], [R176.64], P1 ;  /* 0xc1200000b0037fae */ /* 0x0007e80008921848 */
[----:B-1----:R-:W2:Y:S04]  /*94e50*/  LDL.LU R180, [R1+0x1d4c] ;  /* 0x001d4c0001b47983 */ /* 0x002ea80000300800 */
[----:B------:R-:W2:Y:S01]  /*94e60*/  LDL.LU R179, [R1+0x1d58] ;  /* 0x001d580001b37983 */ /* 0x000ea20000300800 */
[----:B----4-:R-:W-:-:S05]  /*94e70*/  IADD3 R184, P2, R184, R183, RZ ;  /* 0x000000b7b8b87210 */ /* 0x010fca0007f5e0ff */
[----:B---3--:R-:W-:Y:S01]  /*94e80*/  IMAD.X R185, R185, 0x1, R181, P2 ;  /* 0x00000001b9b97824 */ /* 0x008fe200010e06b5 */
[----:B------:R-:W-:Y:S01]  /*94e90*/  STL [R1+0x1db8], R184 ;  /* 0x001db8b801007387 */ /* 0x000fe20000100800 */
[----:B------:R-:W-:Y:S02]  /*94ea0*/  IMAD.MOV.U32 R176, RZ, RZ, R184 ;  /* 0x000000ffffb07224 */ /* 0x000fe400078e00b8 */
[----:B------:R-:W-:Y:S01]  /*94eb0*/  IMAD.MOV.U32 R177, RZ, RZ, R185 ;  /* 0x000000ffffb17224 */ /* 0x000fe200078e00b9 */
[----:B------:R1:W-:Y:S04]  /*94ec0*/  STL [R1+0x1dac], R185 ;  /* 0x001dacb901007387 */ /* 0x0003e80000100800 */
[----:B-1----:R-:W2:Y:S04]  /*94ed0*/  LDL.LU R185, [R1+0x1d2c] ;  /* 0x001d2c0001b97983 */ /* 0x002ea80000300800 */
[----:B------:R-:W4:Y:S01]  /*94ee0*/  LDL.LU R184, [R1+0x1d38] ;  /* 0x001d380001b87983 */ /* 0x000f220000300800 */
[----:B------:R-:W-:-:S04]  /*94ef0*/  ISETP.GT.AND P1, PT, R0, 0xd, PT ;  /* 0x0000000d0000780c */ /* 0x000fc80003f24270 */
        /* <DEDUP_REMOVED lines=9> */
[----:B------:R-:W-:-:S03]  /*94f90*/  IMAD.X R187, R187, 0x1, R181, P2 ;  /* 0x00000001bbbb7824 */ /* 0x000fc600010e06b5 */
[----:B------:R-:W-:Y:S01]  /*94fa0*/  ISETP.NE.U32.AND P1, PT, R3, RZ, PT ;  /* 0x000000ff0300720c */ /* 0x000fe20003f25070 */
[----:B------:R-:W-:Y:S01]  /*94fb0*/  IMAD.MOV.U32 R176, RZ, RZ, R186 ;  /* 0x000000ffffb07224 */ /* 0x000fe200078e00ba */
[----:B------:R-:W-:Y:S01]  /*94fc0*/  IADD3 R3, R2, 0x100000, RZ ;  /* 0x0010000002037810 */ /* 0x000fe20007ffe0ff */
[----:B------:R-:W-:Y:S01]  /*94fd0*/  IMAD.MOV.U32 R177, RZ, RZ, R187 ;  /* 0x000000ffffb17224 */ /* 0x000fe200078e00bb */
[----:B------:R-:W-:Y:S01]  /*94fe0*/  IADD3 R178, P2, R178, R183, RZ ;  /* 0x000000b7b2b27210 */ /* 0x000fe20007f5e0ff */
[----:B------:R-:W-:Y:S04]  /*94ff0*/  STL [R1+0x1d98], R186 ;  /* 0x001d98ba01007387 */ /* 0x000fe80000100800 */
[----:B------:R-:W-:Y:S01]  /*95000*/  IMAD.X R182, R182, 0x1, R181, P2 ;  /* 0x00000001b6b67824 */ /* 0x000fe200010e06b5 */
[----:B------:R-:W-:Y:S04]  /*95010*/  STL [R1+0x1d8c], R187 ;  /* 0x001d8cbb01007387 */ /* 0x000fe80000100800 */
[----:B------:R1:W-:Y:S04]  /*95020*/  LDGSTS.E [R3+-0x3de00], [R176.64], P1 ;  /* 0xc2200000b0037fae */ /* 0x0003e80008921848 */
[----:B------:R-:W-:Y:S04]  /*95030*/  STL [R1+0x1d78], R178 ;  /* 0x001d78b201007387 */ /* 0x000fe80000100800 */
[----:B------:R1:W-:Y:S02]  /*95040*/  STL [R1+0x1d6c], R182 ;  /* 0x001d6cb601007387 */ /* 0x0003e40000100800 */
[----:B-1----:R-:W-:-:S02]  /*95050*/  IMAD.MOV.U32 R177, RZ, RZ, R182 ;  /* 0x000000ffffb17224 */ /* 0x002fc400078e00b6 */
[----:B------:R-:W-:Y:S01]  /*95060*/  IMAD.MOV.U32 R176, RZ, RZ, R178 ;  /* 0x000000ffffb07224 */ /* 0x000fe200078e00b2 */
[----:B------:R-:W2:Y:S04]  /*95070*/  LDL.LU R182, [R1+0x1d0c] ;  /* 0x001d0c0001b67983 */ /* 0x000ea80000300800 */
        /* <DEDUP_REMOVED lines=12> */
[----:B--2---:R-:W-:-:S05]  /*95140*/  IADD3 R179, P2, R179, R183, RZ ;  /* 0x000000b7b3b37210 */ /* 0x004fca0007f5e0ff */
[----:B------:R-:W-:Y:S01]  /*95150*/  IMAD.X R180, R180, 0x1, R181, P2 ;  /* 0x00000001b4b47824 */ /* 0x000fe200010e06b5 */
[----:B------:R-:W-:Y:S01]  /*95160*/  STL [R1+0x1d58], R179 ;  /* 0x001d58b301007387 */ /* 0x000fe20000100800 */
[----:B------:R-:W-:Y:S02]  /*95170*/  IMAD.MOV.U32 R176, RZ, RZ, R179 ;  /* 0x000000ffffb07224 */ /* 0x000fe400078e00b3 */
[----:B------:R-:W-:Y:S01]  /*95180*/  IMAD.MOV.U32 R177, RZ, RZ, R180 ;  /* 0x000000ffffb17224 */ /* 0x000fe200078e00b4 */
[----:B------:R1:W-:Y:S04]  /*95190*/  STL [R1+0x1d4c], R180 ;  /* 0x001d4cb401007387 */ /* 0x0003e80000100800 */
[----:B------:R2:W-:Y:S04]  /*951a0*/  LDGSTS.E [R3+-0x3ce00], [R176.64], P1 ;  /* 0xc3200000b0037fae */ /* 0x0005e80008921848 */
[----:B-1----:R-:W3:Y:S01]  /*951b0*/  LDL.LU R180, [R1+0x1cec] ;  /* 0x001cec0001b47983 */ /* 0x002ee20000300800 */
[----:B------:R-:W3:Y:S01]  /*951c0*/  LDL.LU R179, [R1+0x1cf8] ;  /* 0x001cf80001b37983 */ /* 0x000ee20000300800 */
[----:B----4-:R-:W-:-:S05]  /*951d0*/  IADD3 R184, P2, R184, R183, RZ ;  /* 0x000000b7b8b87210 */ /* 0x010fca0007f5e0ff */
[----:B--2---:R-:W-:Y:S01]  /*951e0*/  IMAD.X R185, R185, 0x1, R181, P2 ;  /* 0x00000001b9b97824 */ /* 0x004fe200010e06b5 */
[----:B------:R-:W-:Y:S04]  /*951f0*/  STL [R1+0x1d38], R184 ;  /* 0x001d38b801007387 */ /* 0x000fe80000100800 */
[----:B------:R1:W-:Y:S01]  /*95200*/  STL [R1+0x1d2c], R185 ;  /* 0x001d2cb901007387 */ /* 0x0003e20000100800 */
[----:B------:R-:W4:Y:S02]  /*95210*/  LDL.LU R187, [R1+0x1ccc] ;  /* 0x001ccc0001bb7983 */ /* 0x000f240000300800 */
[----:B------:R-:W4:Y:S02]  /*95220*/  LDL.LU R186, [R1+0x1cd8] ;  /* 0x001cd80001ba7983 */ /* 0x000f240000300800 */
[----:B------:R-:W-:-:S02]  /*95230*/  IMAD.MOV.U32 R177, RZ, RZ, R185 ;  /* 0x000000ffffb17224 */ /* 0x000fc400078e00b9 */
[----:B------:R-:W-:Y:S01]  /*95240*/  IMAD.MOV.U32 R176, RZ, RZ, R184 ;  /* 0x000000ffffb07224 */ /* 0x000fe200078e00b8 */
[----:B-1----:R-:W4:Y:S01]  /*95250*/  LDL.LU R185, [R1+0x1cac] ;  /* 0x001cac0001b97983 */ /* 0x002f220000300800 */
[----:B------:R-:W4:Y:S01]  /*95260*/  LDL.LU R184, [R1+0x1cb8] ;  /* 0x001cb80001b87983 */ /* 0x000f220000300800 */
[----:B------:R-:W-:-:S04]  /*95270*/  ISETP.GT.AND P1, PT, R0, 0x1d, PT ;  /* 0x0000001d0000780c */ /* 0x000fc80003f24270 */
[----:B------:R-:W-:-:S04]  /*95280*/  SEL R3, RZ, 0x4, !P1 ;  /* 0x00000004ff037807 */ /* 0x000fc80004800000 */
[----:B------:R-:W-:-:S04]  /*95290*/  SEL R3, R3, RZ, !P0 ;  /* 0x000000ff03037207 */ /* 0x000fc80004000000 */
[----:B------:R-:W-:Y:S01]  /*952a0*/  ISETP.NE.U32.AND P1, PT, R3, RZ, PT ;  /* 0x000000ff0300720c */ /* 0x000fe20003f25070 */
[----:B------:R-:W-:Y:S11]  /*952b0*/  IADD3 R3, R2, 0x100000, RZ ;  /* 0x0010000002037810 */ /* 0x000ff60007ffe0ff */
[----:B------:R-:W-:Y:S01]  /*952c0*/  @!UPT UIADD3 URZ, URZ, URZ, URZ ;  /* 0x0000003f3f3ff290 */ /* 0x000fe2000fffe03f */
[----:B------:R1:W-:Y:S01]  /*952d0*/  LDGSTS.E [R3+-0x3c600], [R176.64], P1 ;  /* 0xc3a00000b0037fae */ /* 0x0003e20008921848 */
[----:B------:R-:W-:-:S04]  /*952e0*/  ISETP.GT.AND P1, PT, R0, 0x21, PT ;  /* 0x000000210000780c */ /* 0x000fc80003f24270 */
[----:B-1----:R-:W-:-:S04]  /*952f0*/  SEL R3, RZ, 0x4, !P1 ;  /* 0x00000004ff037807 */ /* 0x002fc80004800000 */
[----:B------:R-:W-:-:S04]  /*95300*/  SEL R3, R3, RZ, !P0 ;  /* 0x000000ff03037207 */ /* 0x000fc80004000000 */
[----:B------:R-:W-:Y:S02]  /*95310*/  ISETP.NE.U32.AND P1, PT, R3, RZ, PT ;  /* 0x000000ff0300720c */ /* 0x000fe40003f25070 */
[----:B------:R-:W-:-:S05]  /*95320*/  IADD3 R178, P2, R178, R183, RZ ;  /* 0x000000b7b2b27210 */ /* 0x000fca0007f5e0ff */
[----:B------:R-:W-:Y:S01]  /*95330*/  IMAD.X R182, R182, 0x1, R181, P2 ;  /* 0x00000001b6b67824 */ /* 0x000fe200010e06b5 */
[----:B------:R-:W-:Y:S01]  /*95340*/  STL [R1+0x1d18], R178 ;  /* 0x001d18b201007387 */ /* 0x000fe20000100800 */
[----:B------:R-:W-:Y:S02]  /*95350*/  IMAD.MOV.U32 R176, RZ, RZ, R178 ;  /* 0x000000ffffb07224 */ /* 0x000fe400078e00b2 */
[----:B------:R-:W-:Y:S01]  /*95360*/  IMAD.MOV.U32 R177, RZ, RZ, R182 ;  /* 0x000000ffffb17224 */ /* 0x000fe200078e00b6 */
[----:B------:R1:W-:Y:S04]  /*95370*/  STL [R1+0x1d0c], R182 ;  /* 0x001d0cb601007387 */ /* 0x0003e80000100800 */
[----:B-1----:R-:W4:Y:S01]  /*95380*/  LDL.LU R182, [R1+0x1c8c] ;  /* 0x001c8c0001b67983 */ /* 0x002f220000300800 */
[----:B------:R-:W4:Y:S01]  /*95390*/  LDL.LU R178, [R1+0x1c98] ;  /* 0x001c980001b27983 */ /* 0x000f220000300800 */
[----:B------:R-:W-:-:S05]  /*953a0*/  IADD3 R3, R2, 0x100000, RZ ;  /* 0x0010000002037810 */ /* 0x000fca0007ffe0ff */
[----:B------:R1:W-:Y:S01]  /*953b0*/  LDGSTS.E [R3+-0x3be00], [R176.64], P1 ;  /* 0xc4200000b0037fae */ /* 0x0003e20008921848 */
[----:B------:R-:W-:-:S04]  /*953c0*/  ISETP.GT.AND P1, PT, R0, 0x25, PT ;  /* 0x000000250000780c */ /* 0x000fc80003f24270 */
[----:B-1----:R-:W-:-:S04]  /*953d0*/  SEL R3, RZ, 0x4, !P1 ;  /* 0x00000004ff037807 */ /* 0x002fc80004800000 */
[----:B------:R-:W-:-:S04]  /*953e0*/  SEL R3, R3, RZ, !P0 ;  /* 0x000000ff03037207 */ /* 0x000fc80004000000 */
[----:B------:R-:W-:Y:S01]  /*953f0*/  ISETP.NE.U32.AND P1, PT, R3, RZ, PT ;  /* 0x000000ff0300720c */ /* 0x000fe20003f25070 */
[----:B------:R-:W-:Y:S01]  /*95400*/  IADD3 R3, R2, 0x100000, RZ ;  /* 0x0010000002037810 */ /* 0x000fe20007ffe0ff */
[----:B---3--:R-:W-:-:S05]  /*95410*/  IADD3 R179, P2, R179, R183, RZ ;  /* 0x000000b7b3b37210 */ /* 0x008fca0007f5e0ff */
[----:B------:R-:W-:Y:S01]  /*95420*/  IMAD.X R180, R180, 0x1, R181, P2 ;  /* 0x00000001b4b47824 */ /* 0x000fe200010e06b5 */
[----:B------:R-:W-:Y:S01]  /*95430*/  STL [R1+0x1cf8], R179 ;  /* 0x001cf8b301007387 */ /* 0x000fe20000100800 */
[----:B------:R-:W-:Y:S02]  /*95440*/  IMAD.MOV.U32 R176, RZ, RZ, R179 ;  /* 0x000000ffffb07224 */ /* 0x000fe400078e00b3 */
[----:B------:R-:W-:Y:S01]  /*95450*/  IMAD.MOV.U32 R177, RZ, RZ, R180 ;  /* 0x000000ffffb17224 */ /* 0x000fe200078e00b4 */
[----:B------:R1:W-:Y:S04]  /*95460*/  STL [R1+0x1cec], R180 ;  /* 0x001cecb401007387 */ /* 0x0003e80000100800 */
[----:B------:R3:W-:Y:S01]  /*95470*/  LDGSTS.E [R3+-0x3b600], [R176.64], P1 ;  /* 0xc4a00000b0037fae */ /* 0x0007e20008921848 */
[----:B------:R-:W-:-:S03]  /*95480*/  ISETP.GT.AND P1, PT, R0, 0x29, PT ;  /* 0x000000290000780c */ /* 0x000fc60003f24270 */
[----:B-1----:R-:W2:Y:S01]  /*95490*/  LDL.LU R180, [R1+0x1c6c] ;  /* 0x001c6c0001b47983 */ /* 0x002ea20000300800 */
[----:B------:R-:W2:Y:S01]  /*954a0*/  LDL.LU R179, [R1+0x1c78] ;  /* 0x001c780001b37983 */ /* 0x000ea20000300800 */
[----:B---3--:R-:W-:Y:S02]  /*954b0*/  SEL R3, RZ, 0x4, !P1 ;  /* 0x00000004ff037807 */ /* 0x008fe40004800000 */
[----:B----4-:R-:W-:Y:S02]  /*954c0*/  IADD3 R186, P2, R186, R183, RZ ;  /* 0x000000b7baba7210 */ /* 0x010fe40007f5e0ff */
[----:B------:R-:W-:-:S04]  /*954d0*/  SEL R3, R3, RZ, !P0 ;  /* 0x000000ff03037207 */ /* 0x000fc80004000000 */
[----:B------:R-:W-:Y:S01]  /*954e0*/  ISETP.NE.U32.AND P1, PT, R3, RZ, PT ;  /* 0x000000ff0300720c */ /* 0x000fe20003f25070 */
[----:B------:R-:W-:Y:S01]  /*954f0*/  IMAD.X R187, R187, 0x1, R181, P2 ;  /* 0x00000001bbbb7824 */ /* 0x000fe200010e06b5 */
[----:B------:R-:W-:Y:S02]  /*95500*/  IADD3 R184, P2, R184, R183, RZ ;  /* 0x000000b7b8b87210 */ /* 0x000fe40007f5e0ff */
[----:B------:R-:W-:Y:S01]  /*95510*/  IADD3 R3, R2, 0x100000, RZ ;  /* 0x0010000002037810 */ /* 0x000fe20007ffe0ff */
[----:B------:R-:W-:Y:S02]  /*95520*/  IMAD.MOV.U32 R176, RZ, RZ, R186 ;  /* 0x000000ffffb07224 */ /* 0x000fe400078e00ba */
[----:B------:R-:W-:Y:S02]  /*95530*/  IMAD.MOV.U32 R177, RZ, RZ, R187 ;  /* 0x000000ffffb17224 */ /* 0x000fe400078e00bb */
[----:B------:R-:W-:Y:S01]  /*95540*/  IMAD.X R185, R185, 0x1, R181, P2 ;  /* 0x00000001b9b97824 */ /* 0x000fe200010e06b5 */
[----:B------:R-:W-:Y:S01]  /*95550*/  STL [R1+0x1cd8], R186 ;  /* 0x001cd8ba01007387 */ /* 0x000fe20000100800 */
[----:B------:R-:W-:Y:S02]  /*95560*/  STL [R1+0x1ccc], R187 ;  /* 0x001cccbb01007387 */ /* 0x000fe40000100800 */
[----:B------:R-:W-:Y:S01]  /*95570*/  STL [R1+0x1cb8], R184 ;  /* 0x001cb8b801007387 */ /* 0x000fe20000100800 */
[----:B------:R1:W-:Y:S04]  /*95580*/  STL [R1+0x1cac], R185 ;  /* 0x001cacb901007387 */ /* 0x0003e80000100800 */
[----:B------:R3:W-:Y:S02]  /*95590*/  LDGSTS.E [R3+-0x3ae00], [R176.64], P1 ;  /* 0xc5200000b0037fae */ /* 0x0007e40008921848 */
[----:B---3--:R-:W-:-:S02]  /*955a0*/  IMAD.MOV.U32 R177, RZ, RZ, R185 ;  /* 0x000000ffffb17224 */ /* 0x008fc400078e00b9 */
[----:B------:R-:W-:Y:S01]  /*955b0*/  IMAD.MOV.U32 R176, RZ, RZ, R184 ;  /* 0x000000ffffb07224 */ /* 0x000fe200078e00b8 */
[----:B-1----:R-:W3:Y:S01]  /*955c0*/  LDL.LU R185, [R1+0x1c4c] ;  /* 0x001c4c0001b97983 */ /* 0x002ee20000300800 */
        /* <DEDUP_REMOVED lines=8> */
[----:B------:R-:W-:-:S05]  /*95650*/  IADD3 R178, P2, R178, R183, RZ ;  /* 0x000000b7b2b27210 */ /* 0x000fca0007f5e0ff */
[----:B------:R-:W-:Y:S01]  /*95660*/  IMAD.X R182, R182, 0x1, R181, P2 ;  /* 0x00000001b6b67824 */ /* 0x000fe200010e06b5 */
[----:B------:R-:W-:Y:S01]  /*95670*/  STL [R1+0x1c98], R178 ;  /* 0x001c98b201007387 */ /* 0x000fe20000100800 */
[----:B-1----:R-:W-:Y:S02]  /*95680*/  IMAD.MOV.U32 R176, RZ, RZ, R178 ;  /* 0x000000ffffb07224 */ /* 0x002fe400078e00b2 */
[----:B------:R-:W-:Y:S01]  /*95690*/  IMAD.MOV.U32 R177, RZ, RZ, R182 ;  /* 0x000000ffffb17224 */ /* 0x000fe200078e00b6 */
[----:B------:R1:W-:Y:S04]  /*956a0*/  STL [R1+0x1c8c], R182 ;  /* 0x001c8cb601007387 */ /* 0x0003e80000100800 */
[----:B-1----:R-:W3:Y:S01]  /*956b0*/  LDL.LU R182, [R1+0x1c2c] ;  /* 0x001c2c0001b67983 */ /* 0x002ee20000300800 */
[----:B------:R-:W3:Y:S01]  /*956c0*/  LDL.LU R178, [R1+0x1c38] ;  /* 0x001c380001b27983 */ /* 0x000ee20000300800 */
        /* <DEDUP_REMOVED lines=10> */
[----:B------:R-:W-:Y:S01]  /*95770*/  ISETP.NE.U32.AND P1, PT, R3, RZ, PT ;  /* 0x000000ff0300720c */ /* 0x000fe20003f25070 */
[----:B------:R-:W-:Y:S01]  /*95780*/  IADD3 R3, R2, 0x100000, RZ ;  /* 0x0010000002037810 */ /* 0x000fe20007ffe0ff */
[----:B--2---:R-:W-:-:S05]  /*95790*/  IADD3 R179, P2, R179, R183, RZ ;  /* 0x000000b7b3b37210 */ /* 0x004fca0007f5e0ff */
[----:B------:R-:W-:Y:S01]  /*957a0*/  IMAD.X R180, R180, 0x1, R181, P2 ;  /* 0x00000001b4b47824 */ /* 0x000fe200010e06b5 */
[----:B------:R-:W-:Y:S04]  /*957b0*/  STL [R1+0x1c78], R179 ;  /* 0x001c78b301007387 */ /* 0x000fe80000100800 */
[----:B------:R1:W-:Y:S01]  /*957c0*/  STL [R1+0x1c6c], R180 ;  /* 0x001c6cb401007387 */ /* 0x0003e20000100800 */
[----:B------:R-:W2:Y:S02]  /*957d0*/  LDL.LU R187, [R1+0x1c0c] ;  /* 0x001c0c0001bb7983 */ /* 0x000ea40000300800 */
[----:B------:R-:W2:Y:S02]  /*957e0*/  LDL.LU R186, [R1+0x1c18] ;  /* 0x001c180001ba7983 */ /* 0x000ea40000300800 */
[----:B------:R-:W-:-:S02]  /*957f0*/  IMAD.MOV.U32 R177, RZ, RZ, R180 ;  /* 0x000000ffffb17224 */ /* 0x000fc400078e00b4 */
[----:B------:R-:W-:-:S05]  /*95800*/  IMAD.MOV.U32 R176, RZ, RZ, R179 ;  /* 0x000000ffffb07224 */ /* 0x000fca00078e00b3 */
[----:B------:R3:W-:Y:S04]  /*95810*/  LDGSTS.E [R3+-0x39600], [R176.64], P1 ;  /* 0xc6a00000b0037fae */ /* 0x0007e80008921848 */
[----:B-1----:R-:W2:Y:S01]  /*95820*/  LDL.LU R180, [R1+0x1bec] ;  /* 0x001bec0001b47983 */ /* 0x002ea20000300800 */
[----:B------:R-:W2:Y:S01]  /*95830*/  LDL.LU R179, [R1+0x1bf8] ;  /* 0x001bf80001b37983 */ /* 0x000ea20000300800 */
[----:B----4-:R-:W-:-:S05]  /*95840*/  IADD3 R184, P2, R184, R183, RZ ;  /* 0x000000b7b8b87210 */ /* 0x010fca0007f5e0ff */
[----:B---3--:R-:W-:Y:S01]  /*95850*/  IMAD.X R185, R185, 0x1, R181, P2 ;  /* 0x00000001b9b97824 */ /* 0x008fe200010e06b5 */
[----:B------:R-:W-:Y:S01]  /*95860*/  STL [R1+0x1c58], R184 ;  /* 0x001c58b801007387 */ /* 0x000fe20000100800 */
[----:B------:R-:W-:Y:S02]  /*95870*/  IMAD.MOV.U32 R176, RZ, RZ, R184 ;  /* 0x000000ffffb07224 */ /* 0x000fe400078e00b8 */
[----:B------:R-:W-:Y:S01]  /*95880*/  IMAD.MOV.U32 R177, RZ, RZ, R185 ;  /* 0x000000ffffb17224 */ /* 0x000fe200078e00b9 */
[----:B------:R1:W-:Y:S04]  /*95890*/  STL [R1+0x1c4c], R185 ;  /* 0x001c4cb901007387 */ /* 0x0003e80000100800 */
        /* <DEDUP_REMOVED lines=10> */
[----:B-1----:R-:W-:Y:S02]  /*95940*/  SEL R3, RZ, 0x4, !P1 ;  /* 0x00000004ff037807 */ /* 0x002fe40004800000 */
[----:B------:R-:W-:-:S05]  /*95950*/  IADD3 R178, P2, R178, R183, RZ ;  /* 0x000000b7b2b27210 */ /* 0x000fca0007f5e0ff */
[----:B------:R-:W-:Y:S01]  /*95960*/  IMAD.X R182, R182, 0x1, R181, P2 ;  /* 0x00000001b6b67824 */ /* 0x000fe200010e06b5 */
[----:B------:R-:W-:Y:S01]  /*95970*/  STL [R1+0x1c38], R178 ;  /* 0x001c38b201007387 */ /* 0x000fe20000100800 */
[----:B------:R-:W-:Y:S02]  /*95980*/  IMAD.MOV.U32 R176, RZ, RZ, R178 ;  /* 0x000000ffffb07224 */ /* 0x000fe400078e00b2 */
[----:B------:R-:W-:Y:S01]  /*95990*/  IMAD.MOV.U32 R177, RZ, RZ, R182 ;  /* 0x000000ffffb17224 */ /* 0x000fe200078e00b6 */
[----:B------:R1:W-:Y:S01]  /*959a0*/  STL [R1+0x1c2c], R182 ;  /* 0x001c2cb601007387 */ /* 0x0003e20000100800 */
[----:B------:R-:W-:-:S04]  /*959b0*/  SEL R3, R3, RZ, !P0 ;  /* 0x000000ff03037207 */ /* 0x000fc80004000000 */
[----:B------:R-:W-:Y:S01]  /*959c0*/  ISETP.NE.U32.AND P1, PT, R3, RZ, PT ;  /* 0x000000ff0300720c */ /* 0x000fe20003f25070 */
[----:B-1----:R-:W3:Y:S01]  /*959d0*/  LDL.LU R182, [R1+0x1bac] ;  /* 0x001bac0001b67983 */ /* 0x002ee20000300800 */
[----:B------:R-:W3:Y:S01]  /*959e0*/  LDL.LU R178, [R1+0x1bb8] ;  /* 0x001bb80001b27983 */ /* 0x000ee20000300800 */
[----:B------:R-:W-:-:S10]  /*959f0*/  IADD3 R3, R2, 0x100000, RZ ;  /* 0x0010000002037810 */ /* 0x000fd40007ffe0ff */
[----:B------:R1:W-:Y:S01]  /*95a00*/  LDGSTS.E [R3+-0x38600], [R176.64], P1 ;  /* 0xc7a00000b0037fae */ /* 0x0003e20008921848 */
[----:B------:R-:W-:-:S04]  /*95a10*/  ISETP.GT.AND P1, PT, R0, 0x41, PT ;  /* 0x000000410000780c */ /* 0x000fc80003f24270 */
[----:B-1----:R-:W-:-:S04]  /*95a20*/  SEL R3, RZ, 0x4, !P1 ;  /* 0x00000004ff037807 */ /* 0x002fc80004800000 */
[----:B------:R-:W-:-:S04]  /*95a30*/  SEL R3, R3, RZ, !P0 ;  /* 0x000000ff03037207 */ /* 0x000fc80004000000 */
[----:B------:R-:W-:Y:S01]  /*95a40*/  ISETP.NE.U32.AND P1, PT, R3, RZ, PT ;  /* 0x000000ff0300720c */ /* 0x000fe20003f25070 */
[----:B------:R-:W-:Y:S01]  /*95a50*/  IADD3 R3, R2, 0x100000, RZ ;  /* 0x0010000002037810 */ /* 0x000fe20007ffe0ff */
[----:B--2---:R-:W-:-:S05]  /*95a60*/  IADD3 R186, P2, R186, R183, RZ ;  /* 0x000000b7baba7210 */ /* 0x004fca0007f5e0ff */
[----:B------:R-:W-:Y:S02]  /*95a70*/  IMAD.X R187, R187, 0x1, R181, P2 ;  /* 0x00000001bbbb7824 */ /* 0x000fe400010e06b5 */
[----:B------:R-:W-:Y:S01]  /*95a80*/  IMAD.MOV.U32 R176, RZ, RZ, R186 ;  /* 0x000000ffffb07224 */ /* 0x000fe200078e00ba */
[----:B------:R-:W-:Y:S01]  /*95a90*/  IADD3 R179, P2, R179, R183, RZ ;  /* 0x000000b7b3b37210 */ /* 0x000fe20007f5e0ff */
[----:B------:R-:W-:Y:S01]  /*95aa0*/  IMAD.MOV.U32 R177, RZ, RZ, R187 ;  /* 0x000000ffffb17224 */ /* 0x000fe200078e00bb */
[----:B------:R-:W-:Y:S03]  /*95ab0*/  STL [R1+0x1c18], R186 ;  /* 0x001c18ba01007387 */ /* 0x000fe60000100800 */
[----:B------:R-:W-:Y:S01]  /*95ac0*/  IMAD.X R180, R180, 0x1, R181, P2 ;  /* 0x00000001b4b47824 */ /* 0x000fe200010e06b5 */
[----:B------:R-:W-:Y:S04]  /*95ad0*/  STL [R1+0x1c0c], R187 ;  /* 0x001c0cbb01007387 */ /* 0x000fe80000100800 */
[----:B------:R1:W-:Y:S01]  /*95ae0*/  LDGSTS.E [R3+-0x37e00], [R176.64], P1 ;  /* 0xc8200000b0037fae */ /* 0x0003e20008921848 */
[----:B------:R-:W-:Y:S01]  /*95af0*/  ISETP.GT.AND P1, PT, R0, 0x45, PT ;  /* 0x000000450000780c */ /* 0x000fe20003f24270 */
[----:B------:R-:W-:Y:S02]  /*95b00*/  STL [R1+0x1bf8], R179 ;  /* 0x001bf8b301007387 */ /* 0x000fe40000100800 */
[----:B------:R2:W-:Y:S02]  /*95b10*/  STL [R1+0x1bec], R180 ;  /* 0x001becb401007387 */ /* 0x0005e40000100800 */
[----:B-1----:R-:W-:-:S02]  /*95b20*/  IMAD.MOV.U32 R177, RZ, RZ, R180 ;  /* 0x000000ffffb17224 */ /* 0x002fc400078e00b4 */
[----:B------:R-:W-:Y:S01]  /*95b30*/  IMAD.MOV.U32 R176, RZ, RZ, R179 ;  /* 0x000000ffffb07224 */ /* 0x000fe200078e00b3 */
[----:B--2---:R-:W2:Y:S01]  /*95b40*/  LDL.LU R180, [R1+0x1b8c] ;  /* 0x001b8c0001b47983 */ /* 0x004ea20000300800 */
[----:B------:R-:W2:Y:S01]  /*95b50*/  LDL.LU R179, [R1+0x1b98] ;  /* 0x001b980001b37983 */ /* 0x000ea20000300800 */
[----:B------:R-:W-:-:S04]  /*95b60*/  SEL R3, RZ, 0x4, !P1 ;  /* 0x00000004ff037807 */ /* 0x000fc80004800000 */
[----:B------:R-:W-:-:S04]  /*95b70*/  SEL R3, R3, RZ, !P0 ;  /* 0x000000ff03037207 */ /* 0x000fc80004000000 */
[----:B------:R-:W-:Y:S01]  /*95b80*/  ISETP.NE.U32.AND P1, PT, R3, RZ, PT ;  /* 0x000000ff0300720c */ /* 0x000fe20003f25070 */
[----:B------:R-:W-:Y:S01]  /*95b90*/  IADD3 R3, R2, 0x100000, RZ ;  /* 0x0010000002037810 */ /* 0x000fe20007ffe0ff */
[----:B----4-:R-:W-:-:S11]  /*95ba0*/  IADD3 R184, P2, R184, R183, RZ ;  /* 0x000000b7b8b87210 */ /* 0x010fd60007f5e0ff */
[----:B------:R1:W-:Y:S01]  /*95bb0*/  LDGSTS.E [R3+-0x37600], [R176.64], P1 ;  /* 0xc8a00000b0037fae */ /* 0x0003e20008921848 */
[----:B---3--:R-:W-:-:S03]  /*95bc0*/  IMAD.X R185, R185, 0x1, R181, P2 ;  /* 0x00000001b9b97824 */ /* 0x008fc600010e06b5 */
[----:B------:R-:W-:Y:S04]  /*95bd0*/  STL [R1+0x1bd8], R184 ;  /* 0x001bd8b801007387 */ /* 0x000fe80000100800 */
[----:B------:R3:W-:Y:S01]  /*95be0*/  STL [R1+0x1bcc], R185 ;  /* 0x001bccb901007387 */ /* 0x0007e20000100800 */
[----:B-1----:R-:W-:Y:S02]  /*95bf0*/  IMAD.MOV.U32 R177, RZ, RZ, R185 ;  /* 0x000000ffffb17224 */ /* 0x002fe400078e00b9 */
[----:B------:R-:W-:Y:S01]  /*95c00*/  IMAD.MOV.U32 R176, RZ, RZ, R184 ;  /* 0x000000ffffb07224 */ /* 0x000fe200078e00b8 */
[----:B---3--:R-:W2:Y:S01]  /*95c10*/  LDL.LU R185, [R1+0x1b6c] ;  /* 0x001b6c0001b97983 */ /* 0x008ea20000300800 */
        /* <DEDUP_REMOVED lines=10> */
[----:B------:R-:W-:Y:S04]  /*95cc0*/  STL [R1+0x1bb8], R178 ;  /* 0x001bb8b201007387 */ /* 0x000fe80000100800 */
[----:B------:R1:W-:Y:S01]  /*95cd0*/  STL [R1+0x1bac], R182 ;  /* 0x001bacb601007387 */ /* 0x0003e20000100800 */
[----:B------:R-:W2:Y:S02]  /*95ce0*/  LDL.LU R187, [R1+0x1b4c] ;  /* 0x001b4c0001bb7983 */ /* 0x000ea40000300800 */
[----:B------:R-:W2:Y:S02]  /*95cf0*/  LDL.LU R186, [R1+0x1b58] ;  /* 0x001b580001ba7983 */ /* 0x000ea40000300800 */
[----:B-1----:R-:W-:-:S02]  /*95d00*/  IMAD.MOV.U32 R177, RZ, RZ, R182 ;  /* 0x000000ffffb17224 */ /* 0x002fc400078e00b6 */
[----:B------:R-:W-:Y:S01]  /*95d10*/  IMAD.MOV.U32 R176, RZ, RZ, R178 ;  /* 0x000000ffffb07224 */ /* 0x000fe200078e00b2 */
[----:B------:R-:W2:Y:S01]  /*95d20*/  LDL.LU R182, [R1+0x1b2c] ;  /* 0x001b2c0001b67983 */ /* 0x000ea20000300800 */
[----:B------:R-:W2:Y:S01]  /*95d30*/  LDL.LU R178, [R1+0x1b38] ;  /* 0x001b380001b27983 */ /* 0x000ea20000300800 */
        /* <DEDUP_REMOVED lines=38> */
[----:B------:R-:W-:Y:S02]  /*95fa0*/  SEL R3, R3, RZ, !P0 ;  /* 0x000000ff03037207 */ /* 0x000fe40004000000 */
[----:B------:R-:W-:Y:S02]  /*95fb0*/  IADD3 R186, P2, R186, R183, RZ ;  /* 0x000000b7baba7210 */ /* 0x000fe40007f5e0ff */
[----:B------:R-:W-:-:S03]  /*95fc0*/  ISETP.NE.U32.AND P1, PT, R3, RZ, PT ;  /* 0x000000ff0300720c */ /* 0x000fc60003f25070 */
[----:B------:R-:W-:Y:S01]  /*95fd0*/  IMAD.X R187, R187, 0x1, R181, P2 ;  /* 0x00000001bbbb7824 */ /* 0x000fe200010e06b5 */
[----:B------:R-:W-:Y:S02]  /*95fe0*/  IADD3 R178, P2, R178, R183, RZ ;  /* 0x000000b7b2b27210 */ /* 0x000fe40007f5e0ff */
[----:B------:R-:W-:Y:S01]  /*95ff0*/  IADD3 R3, R2, 0x100000, RZ ;  /* 0x0010000002037810 */ /* 0x000fe20007ffe0ff */
[----:B------:R-:W-:Y:S02]  /*96000*/  IMAD.MOV.U32 R176, RZ, RZ, R186 ;  /* 0x000000ffffb07224 */ /* 0x000fe400078e00ba */
[----:B------:R-:W-:Y:S02]  /*96010*/  IMAD.MOV.U32 R177, RZ, RZ, R187 ;  /* 0x000000ffffb17224 */ /* 0x000fe400078e00bb */
[----:B------:R-:W-:Y:S01]  /*96020*/  IMAD.X R182, R182, 0x1, R181, P2 ;  /* 0x00000001b6b67824 */ /* 0x000fe200010e06b5 */
[----:B------:R-:W-:Y:S01]  /*96030*/  STL [R1+0x1b58], R186 ;  /* 0x001b58ba01007387 */ /* 0x000fe20000100800 */
[----:B------:R-:W-:Y:S03]  /*96040*/  STL [R1+0x1b4c], R187 ;  /* 0x001b4cbb01007387 */ /* 0x000fe60000100800 */
[----:B------:R1:W-:Y:S01]  /*96050*/  LDGSTS.E [R3+-0x34e00], [R176.64], P1 ;  /* 0xcb200000b0037fae */ /* 0x0003e20008921848 */
[----:B------:R-:W-:Y:S02]  /*96060*/  STL [R1+0x1b38], R178 ;  /* 0x001b38b201007387 */ /* 0x000fe40000100800 */
[----:B------:R1:W-:Y:S02]  /*96070*/  STL [R1+0x1b2c], R182 ;  /* 0x001b2cb601007387 */ /* 0x0003e40000100800 */
[----:B-1----:R-:W-:-:S02]  /*96080*/  IMAD.MOV.U32 R177, RZ, RZ, R182 ;  /* 0x000000ffffb17224 */ /* 0x002fc400078e00b6 */
[----:B------:R-:W-:Y:S01]  /*96090*/  IMAD.MOV.U32 R176, RZ, RZ, R178 ;  /* 0x000000ffffb07224 */ /* 0x000fe200078e00b2 */
[----:B------:R-:W3:Y:S01]  /*960a0*/  LDL.LU R182, [R1+0x1acc] ;  /* 0x001acc0001b67983 */ /* 0x000ee20000300800 */
        /* <DEDUP_REMOVED lines=19> */
[----:B------:R3:W-:Y:S04]  /*961e0*/  LDGSTS.E [R3+-0x33e00], [R176.64], P1 ;  /* 0xcc200000b0037fae */ /* 0x0007e80008921848 */
[----:B-1----:R-:W2:Y:S01]  /*961f0*/  LDL.LU R180, [R1+0x1aac] ;  /* 0x001aac0001b47983 */ /* 0x002ea20000300800 */
[----:B------:R-:W2:Y:S01]  /*96200*/  LDL.LU R179, [R1+0x1ab8] ;  /* 0x001ab80001b37983 */ /* 0x000ea20000300800 */
[----:B----4-:R-:W-:-:S05]  /*96210*/  IADD3 R184, P2, R184, R183, RZ ;  /* 0x000000b7b8b87210 */ /* 0x010fca0007f5e0ff */
[----:B---3--:R-:W-:Y:S01]  /*96220*/  IMAD.X R185, R185, 0x1, R181, P2 ;  /* 0x00000001b9b97824 */ /* 0x008fe200010e06b5 */
        /* <DEDUP_REMOVED lines=25> */
[----:B-1----:R-:W4:Y:S01]  /*963c0*/  LDL.LU R182, [R1+0x1a4c] ;  /* 0x001a4c0001b67983 */ /* 0x002f220000300800 */
[----:B------:R-:W4:Y:S01]  /*963d0*/  LDL.LU R178, [R1+0x1a58] ;  /* 0x001a580001b27983 */ /* 0x000f220000300800 */
        /* <DEDUP_REMOVED lines=9> */
[----:B------:R-:W-:Y:S02]  /*96470*/  IMAD.MOV.U32 R176, RZ, RZ, R179 ;  /* 0x000000ffffb07224 */ /* 0x000fe400078e00b3 */
[----:B------:R-:W-:Y:S01]  /*96480*/  IMAD.MOV.U32 R177, RZ, RZ, R180 ;  /* 0x000000ffffb17224 */ /* 0x000fe200078e00b4 */
[----:B------:R-:W-:Y:S01]  /*96490*/  STL [R1+0x1ab8], R179 ;  /* 0x001ab8b301007387 */ /* 0x000fe20000100800 */
[----:B------:R1:W-:Y:S03]  /*964a0*/  STL [R1+0x1aac], R180 ;  /* 0x001aacb401007387 */ /* 0x0003e60000100800 */
[----:B------:R2:W-:Y:S01]  /*964b0*/  LDGSTS.E [R3+-0x32600], [R176.64], P1 ;  /* 0xcda00000b0037fae */ /* 0x0005e20008921848 */
[----:B------:R-:W-:-:S03]  /*964c0*/  ISETP.GT.AND P1, PT, R0, 0x71, PT ;  /* 0x000000710000780c */ /* 0x000fc60003f24270 */
[----:B-1----:R-:W3:Y:S01]  /*964d0*/  LDL.LU R180, [R1+0x1a2c] ;  /* 0x001a2c0001b47983 */ /* 0x002ee20000300800 */
[----:B------:R-:W3:Y:S01]  /*964e0*/  LDL.LU R179, [R1+0x1a38] ;  /* 0x001a380001b37983 */ /* 0x000ee20000300800 */
[----:B--2---:R-:W-:-:S04]  /*964f0*/  SEL R3, RZ, 0x4, !P1 ;  /* 0x00000004ff037807 */ /* 0x004fc80004800000 */
[----:B------:R-:W-:Y:S02]  /*96500*/  SEL R3, R3, RZ, !P0 ;  /* 0x000000ff03037207 */ /* 0x000fe40004000000 */
[----:B----4-:R-:W-:Y:S02]  /*96510*/  IADD3 R186, P2, R186, R183, RZ ;  /* 0x000000b7baba7210 */ /* 0x010fe40007f5e0ff */
        /* <DEDUP_REMOVED lines=14> */
[----:B--2---:R-:W3:Y:S01]  /*96600*/  LDL.LU R185, [R1+0x1e04] ;  /* 0x001e040001b97983 */ /* 0x004ee20000300800 */
        /* <DEDUP_REMOVED lines=8> */
[----:B------:R-:W-:Y:S02]  /*96690*/  ISETP.GT.AND P1, PT, R0, 0x79, PT ;  /* 0x000000790000780c */ /* 0x000fe40003f24270 */
        /* <DEDUP_REMOVED lines=17> */
[----:B------:R-:W-:Y:S02]  /*967b0*/  IADD3 R176, R2, 0x100000, RZ ;  /* 0x0010000002b07810 */ /* 0x000fe40007ffe0ff */
[----:B------:R-:W-:Y:S02]  /*967c0*/  ISETP.NE.U32.AND P1, PT, R3, RZ, PT ;  /* 0x000000ff0300720c */ /* 0x000fe40003f25070 */
        /* <DEDUP_REMOVED lines=15> */
[----:B-1----:R-:W2:Y:S01]  /*968c0*/  LDL.LU R185, [R1+0x1da4] ;  /* 0x001da40001b97983 */ /* 0x002ea20000300800 */
[----:B------:R-:W4:Y:S01]  /*968d0*/  LDL.LU R184, [R1+0x1db0] ;  /* 0x001db00001b87983 */ /* 0x000f220000300800 */
[----:B------:R-:W-:-:S02]  /*968e0*/  ISETP.GT.AND P1, PT, R0, 0x2, PT ;  /* 0x000000020000780c */ /* 0x000fc40003f24270 */
[----:B------:R-:W-:Y:S02]  /*968f0*/  LOP3.LUT R208, R208, 0x7f, RZ, 0xc0, !PT ;  /* 0x0000007fd0d07812 */ /* 0x000fe400078ec0ff */
[----:B------:R-:W-:-:S03]  /*96900*/  SEL R2, RZ, 0x4, !P1 ;  /* 0x00000004ff027807 */ /* 0x000fc60004800000 */
[----:B------:R-:W-:Y:S01]  /*96910*/  IMAD.SHL.U32 R208, R208, 0x4, RZ ;  /* 0x00000004d0d07824 */ /* 0x000fe200078e00ff */
[----:B------:R-:W-:-:S04]  /*96920*/  SEL R2, R2, RZ, !P0 ;  /* 0x000000ff02027207 */ /* 0x000fc80004000000 */
[----:B------:R-:W-:Y:S02]  /*96930*/  LOP3.LUT R252, R208, 0x40, RZ, 0x3c, !PT ;  /* 0x00000040d0fc7812 */ /* 0x000fe400078e3cff */
[----:B------:R-:W-:Y:S01]  /*96940*/  ISETP.NE.U32.AND P1, PT, R2, RZ, PT ;  /* 0x000000ff0200720c */ /* 0x000fe20003f25070 */
[----:B------:R-:W-:-:S04]  /*96950*/  IMAD.U32 R2, RZ, RZ, UR5 ;  /* 0x00000005ff027e24 */ /* 0x000fc8000f8e00ff */
[----:B------:R-:W-:-:S05]  /*96960*/  IMAD R2, R2, 0x10000, R252 ;  /* 0x0001000002027824 */ /* 0x000fca00078e02fc */
[----:B------:R-:W-:-:S05]  /*96970*/  IADD3 R3, R2, 0x100000, RZ ;  /* 0x0010000002037810 */ /* 0x000fca0007ffe0ff */
        /* <DEDUP_REMOVED lines=151> */
[----:B--2---:R-:W2:Y:S01]  /*972f0*/  LDL.LU R185, [R1+0x1c44] ;  /* 0x001c440001b97983 */ /* 0x004ea20000300800 */
        /* <DEDUP_REMOVED lines=14> */
[----:B-1----:R-:W2:Y:S01]  /*973e0*/  LDL.LU R182, [R1+0x1c24] ;  /* 0x001c240001b67983 */ /* 0x002ea20000300800 */
        /* <DEDUP_REMOVED lines=15> */
[----:B------:R-:W-:Y:S04]  /*974e0*/  STL [R1+0x1c70], R179 ;  /* 0x001c70b301007387 */ /* 0x000fe80000100800 */
[----:B------:R1:W-:Y:S01]  /*974f0*/  STL [R1+0x1c64], R180 ;  /* 0x001c64b401007387 */ /* 0x0003e20000100800 */
[----:B------:R-:W3:Y:S02]  /*97500*/  LDL.LU R187, [R1+0x1c04] ;  /* 0x001c040001bb7983 */ /* 0x000ee40000300800 */
[----:B------:R-:W3:Y:S02]  /*97510*/  LDL.LU R186, [R1+0x1c10] ;  /* 0x001c100001ba7983 */ /* 0x000ee40000300800 */
[----:B------:R-:W-:-:S02]  /*97520*/  IMAD.MOV.U32 R177, RZ, RZ, R180 ;  /* 0x000000ffffb17224 */ /* 0x000fc400078e00b4 */
[----:B------:R-:W-:-:S05]  /*97530*/  IMAD.MOV.U32 R176, RZ, RZ, R179 ;  /* 0x000000ffffb07224 */ /* 0x000fca00078e00b3 */
        /* <DEDUP_REMOVED lines=9> */
[----:B-1----:R-:W2:Y:S01]  /*975d0*/  LDL.LU R185, [R1+0x1bc4] ;  /* 0x001bc40001b97983 */ /* 0x002ea20000300800 */
        /* <DEDUP_REMOVED lines=18> */
[----:B-1----:R-:W2:Y:S01]  /*97700*/  LDL.LU R182, [R1+0x1ba4] ;  /* 0x001ba40001b67983 */ /* 0x002ea20000300800 */
[----:B------:R-:W2:Y:S01]  /*97710*/  LDL.LU R178, [R1+0x1bb0] ;  /* 0x001bb00001b27983 */ /* 0x000ea20000300800 */
[----:B------:R-:W-:-:S10]  /*97720*/  IADD3 R3, R2, 0x100000, RZ ;  /* 0x0010000002037810 */ /* 0x000fd40007ffe0ff */
[----:B------:R1:W-:Y:S01]  /*97730*/  LDGSTS.E [R3+-0x38400], [R176.64], P1 ;  /* 0xc7c00000b0037fae */ /* 0x0003e20008921848 */
[----:B------:R-:W-:-:S04]  /*97740*/  ISETP.GT.AND P1, PT, R0, 0x42, PT ;  /* 0x000000420000780c */ /* 0x000fc80003f24270 */
[----:B-1----:R-:W-:-:S04]  /*97750*/  SEL R3, RZ, 0x4, !P1 ;  /* 0x00000004ff037807 */ /* 0x002fc80004800000 */
[----:B------:R-:W-:-:S04]  /*97760*/  SEL R3, R3, RZ, !P0 ;  /* 0x000000ff03037207 */ /* 0x000fc80004000000 */
[----:B------:R-:W-:Y:S01]  /*97770*/  ISETP.NE.U32.AND P1, PT, R3, RZ, PT ;  /* 0x000000ff0300720c */ /* 0x000fe20003f25070 */
[----:B------:R-:W-:Y:S01]  /*97780*/  IADD3 R3, R2, 0x100000, RZ ;  /* 0x0010000002037810 */ /* 0x000fe20007ffe0ff */
[----:B---3--:R-:W-:-:S05]  /*97790*/  IADD3 R186, P2, R186, R183, RZ ;  /* 0x000000b7baba7210 */ /* 0x008fca0007f5e0ff */
        /* <DEDUP_REMOVED lines=13> */
[----:B---3--:R-:W3:Y:S01]  /*97870*/  LDL.LU R180, [R1+0x1b84] ;  /* 0x001b840001b47983 */ /* 0x008ee20000300800 */
[----:B------:R-:W3:Y:S01]  /*97880*/  LDL.LU R179, [R1+0x1b90] ;  /* 0x001b900001b37983 */ /* 0x000ee20000300800 */
[----:B------:R-:W-:-:S04]  /*97890*/  SEL R3, RZ, 0x4, !P1 ;  /* 0x00000004ff037807 */ /* 0x000fc80004800000 */
[----:B------:R-:W-:-:S04]  /*978a0*/  SEL R3, R3, RZ, !P0 ;  /* 0x000000ff03037207 */ /* 0x000fc80004000000 */
[----:B------:R-:W-:Y:S01]  /*978b0*/  ISETP.NE.U32.AND P1, PT, R3, RZ, PT ;  /* 0x000000ff0300720c */ /* 0x000fe20003f25070 */
[----:B------:R-:W-:Y:S01]  /*978c0*/  IADD3 R3, R2, 0x100000, RZ ;  /* 0x0010000002037810 */ /* 0x000fe20007ffe0ff */
[----:B----4-:R-:W-:-:S11]  /*978d0*/  IADD3 R184, P2, R184, R183, RZ ;  /* 0x000000b7b8b87210 */ /* 0x010fd60007f5e0ff */
[----:B------:R1:W-:Y:S01]  /*978e0*/  LDGSTS.E [R3+-0x37400], [R176.64], P1 ;  /* 0xc8c00000b0037fae */ /* 0x0003e20008921848 */
[----:B--2---:R-:W-:-:S03]  /*978f0*/  IMAD.X R185, R185, 0x1, R181, P2 ;  /* 0x00000001b9b97824 */ /* 0x004fc600010e06b5 */
[----:B------:R-:W-:Y:S04]  /*97900*/  STL [R1+0x1bd0], R184 ;  /* 0x001bd0b801007387 */ /* 0x000fe80000100800 */
[----:B------:R2:W-:Y:S01]  /*97910*/  STL [R1+0x1bc4], R185 ;  /* 0x001bc4b901007387 */ /* 0x0005e20000100800 */
[----:B-1----:R-:W-:Y:S02]  /*97920*/  IMAD.MOV.U32 R177, RZ, RZ, R185 ;  /* 0x000000ffffb17224 */ /* 0x002fe400078e00b9 */
        /* <DEDUP_REMOVED lines=14> */
[----:B------:R-:W3:Y:S02]  /*97a10*/  LDL.LU R187, [R1+0x1b44] ;  /* 0x001b440001bb7983 */ /* 0x000ee40000300800 */
[----:B------:R-:W3:Y:S02]  /*97a20*/  LDL.LU R186, [R1+0x1b50] ;  /* 0x001b500001ba7983 */ /* 0x000ee40000300800 */
        /* <DEDUP_REMOVED lines=127> */
[----:B---3--:R-:W-:-:S04]  /*98220*/  SEL R3, RZ, 0x4, !P1 ;  /* 0x00000004ff037807 */ /* 0x008fc80004800000 */
        /* <DEDUP_REMOVED lines=31> */
[----:B------:R1:W-:Y:S01]  /*98420*/  STL [R1+0x1a44], R182 ;  /* 0x001a44b601007387 */ /* 0x0003e20000100800 */
[----:B------:R-:W-:-:S03]  /*98430*/  SEL R3, RZ, 0x4, !P1 ;  /* 0x00000004ff037807 */ /* 0x000fc60004800000 */
[----:B-1----:R-:W2:Y:S01]  /*98440*/  LDL.LU R182, [R1+0x1ddc] ;  /* 0x001ddc0001b67983 */ /* 0x002ea20000300800 */
[----:B------:R-:W2:Y:S01]  /*98450*/  LDL.LU R178, [R1+0x1de8] ;  /* 0x001de80001b27983 */ /* 0x000ea20000300800 */
        /* <DEDUP_REMOVED lines=27> */
[----:B------:R-:W-:Y:S01]  /*98610*/  ISETP.GT.AND P1, PT, R0, 0x3, PT ;  /* 0x000000030000780c */ /* 0x000fe20003f24270 */
[----:B------:R-:W-:-:S03]  /*98620*/  IMAD.SHL.U32 R213, R209, 0x4, RZ ;  /* 0x00000004d1d57824 */ /* 0x000fc600078e00ff */
[----:B------:R-:W-:-:S04]  /*98630*/  SEL R2, RZ, 0x4, !P1 ;  /* 0x00000004ff027807 */ /* 0x000fc80004800000 */
[----:B------:R-:W-:Y:S02]  /*98640*/  SEL R2, R2, RZ, !P0 ;  /* 0x000000ff02027207 */ /* 0x000fe40004000000 */
        /* <DEDUP_REMOVED lines=232> */
[----:B------:R-:W-:Y:S02]  /*994d0*/  IMAD.MOV.U32 R176, RZ, RZ, R179 ;  /* 0x000000ffffb07224 */ /* 0x000fe400078e00b3 */
[----:B------:R-:W-:Y:S01]  /*994e0*/  IMAD.MOV.U32 R177, RZ, RZ, R180 ;  /* 0x000000ffffb17224 */ /* 0x000fe200078e00b4 */
[----:B------:R-:W-:Y:S01]  /*994f0*/  STL [R1+0x1c08], R179 ;  /* 0x001c08b301007387 */ /* 0x000fe20000100800 */
[----:B------:R1:W-:Y:S03]  /*99500*/  STL [R1+0x1bfc], R180 ;  /* 0x001bfcb401007387 */ /* 0x0003e60000100800 */
        /* <DEDUP_REMOVED lines=21> */
[----:B---3--:R-:W3:Y:S01]  /*99660*/  LDL.LU R185, [R1+0x1b5c] ;  /* 0x001b5c0001b97983 */ /* 0x008ee20000300800 */
        /* <DEDUP_REMOVED lines=62> */
[----:B-1----:R-:W3:Y:S01]  /*99a50*/  LDL.LU R182, [R1+0x1abc] ;  /* 0x001abc0001b67983 */ /* 0x002ee20000300800 */
[----:B------:R-:W3:Y:S01]  /*99a60*/  LDL.LU R178, [R1+0x1ac8] ;  /* 0x001ac80001b27983 */ /* 0x000ee20000300800 */
        /* <DEDUP_REMOVED lines=12> */
[----:B------:R-:W-:Y:S01]  /*99b30*/  IADD3 R179, P2, R179, R183, RZ ;  /* 0x000000b7b3b37210 */ /* 0x000fe20007f5e0ff */
[----:B------:R-:W-:Y:S02]  /*99b40*/  IMAD.MOV.U32 R176, RZ, RZ, R186 ;  /* 0x000000ffffb07224 */ /* 0x000fe400078e00ba */
[----:B------:R-:W-:Y:S01]  /*99b50*/  IMAD.MOV.U32 R177, RZ, RZ, R187 ;  /* 0x000000ffffb17224 */ /* 0x000fe200078e00bb */
[----:B------:R-:W-:Y:S01]  /*99b60*/  STL [R1+0x1b28], R186 ;  /* 0x001b28ba01007387 */ /* 0x000fe20000100800 */
[----:B------:R-:W-:Y:S02]  /*99b70*/  IMAD.X R180, R180, 0x1, R181, P2 ;  /* 0x00000001b4b47824 */ /* 0x000fe400010e06b5 */
[----:B------:R-:W-:Y:S01]  /*99b80*/  STL [R1+0x1b1c], R187 ;  /* 0x001b1cbb01007387 */ /* 0x000fe20000100800 */
[----:B------:R1:W-:Y:S04]  /*99b90*/  LDGSTS.E [R3+-0x34200], [R176.64], P1 ;  /* 0xcbe00000b0037fae */ /* 0x0003e80008921848 */
[----:B------:R-:W-:Y:S01]  /*99ba0*/  STL [R1+0x1b08], R179 ;  /* 0x001b08b301007387 */ /* 0x000fe20000100800 */
[----:B------:R2:W-:Y:S02]  /*99bb0*/  STL [R1+0x1afc], R180 ;  /* 0x001afcb401007387 */ /* 0x0005e40000100800 */
[----:B-1----:R-:W-:-:S02]  /*99bc0*/  IMAD.MOV.U32 R177, RZ, RZ, R180 ;  /* 0x000000ffffb17224 */ /* 0x002fc400078e00b4 */
[----:B------:R-:W-:Y:S01]  /*99bd0*/  IMAD.MOV.U32 R176, RZ, RZ, R179 ;  /* 0x000000ffffb07224 */ /* 0x000fe200078e00b3 */
[----:B--2---:R-:W2:Y:S01]  /*99be0*/  LDL.LU R180, [R1+0x1a9c] ;  /* 0x001a9c0001b47983 */ /* 0x004ea20000300800 */
[----:B------:R-:W2:Y:S01]  /*99bf0*/  LDL.LU R179, [R1+0x1aa8] ;  /* 0x001aa80001b37983 */ /* 0x000ea20000300800 */
[----:B----4-:R-:W-:-:S05]  /*99c00*/  IADD3 R184, P2, R184, R183, RZ ;  /* 0x000000b7b8b87210 */ /* 0x010fca0007f5e0ff */
[----:B---3--:R-:W-:Y:S01]  /*99c10*/  IMAD.X R185, R185, 0x1, R181, P2 ;  /* 0x00000001b9b97824 */ /* 0x008fe200010e06b5 */
[----:B------:R-:W-:Y:S04]  /*99c20*/  STL [R1+0x1ae8], R184 ;  /* 0x001ae8b801007387 */ /* 0x000fe80000100800 */
[----:B------:R1:W-:Y:S01]  /*99c30*/  STL [R1+0x1adc], R185 ;  /* 0x001adcb901007387 */ /* 0x0003e20000100800 */
[----:B------:R-:W3:Y:S02]  /*99c40*/  LDL.LU R187, [R1+0x1a7c] ;  /* 0x001a7c0001bb7983 */ /* 0x000ee40000300800 */
        /* <DEDUP_REMOVED lines=8> */
[----:B------:R-:W-:Y:S01]  /*99cd0*/  ISETP.GT.AND P1, PT, R0, 0x67, PT ;  /* 0x000000670000780c */ /* 0x000fe20003f24270 */
[----:B-1----:R-:W-:Y:S02]  /*99ce0*/  IMAD.MOV.U32 R177, RZ, RZ, R185 ;  /* 0x000000ffffb17224 */ /* 0x002fe400078e00b9 */
[----:B------:R-:W-:Y:S01]  /*99cf0*/  IMAD.MOV.U32 R176, RZ, RZ, R184 ;  /* 0x000000ffffb07224 */ /* 0x000fe200078e00b8 */
[----:B------:R-:W-:Y:S02]  /*99d00*/  SEL R3, RZ, 0x4, !P1 ;  /* 0x00000004ff037807 */ /* 0x000fe40004800000 */
[----:B------:R-:W-:-:S05]  /*99d10*/  IADD3 R178, P2, R178, R183, RZ ;  /* 0x000000b7b2b27210 */ /* 0x000fca0007f5e0ff */
[----:B------:R-:W-:Y:S01]  /*99d20*/  IMAD.X R182, R182, 0x1, R181, P2 ;  /* 0x00000001b6b67824 */ /* 0x000fe200010e06b5 */
[----:B------:R-:W-:Y:S04]  /*99d30*/  STL [R1+0x1ac8], R178 ;  /* 0x001ac8b201007387 */ /* 0x000fe80000100800 */
[----:B------:R1:W-:Y:S01]  /*99d40*/  STL [R1+0x1abc], R182 ;  /* 0x001abcb601007387 */ /* 0x0003e20000100800 */
[----:B------:R-:W3:Y:S02]  /*99d50*/  LDL.LU R185, [R1+0x1a5c] ;  /* 0x001a5c0001b97983 */ /* 0x000ee40000300800 */
[----:B------:R-:W3:Y:S01]  /*99d60*/  LDL.LU R184, [R1+0x1a68] ;  /* 0x001a680001b87983 */ /* 0x000ee20000300800 */
        /* <DEDUP_REMOVED lines=8> */
[----:B------:R-:W3:Y:S01]  /*99df0*/  LDL.LU R182, [R1+0x1a3c] ;  /* 0x001a3c0001b67983 */ /* 0x000ee20000300800 */
[----:B------:R-:W3:Y:S01]  /*99e00*/  LDL.LU R178, [R1+0x1a48] ;  /* 0x001a480001b27983 */ /* 0x000ee20000300800 */
[----:B------:R-:W-:-:S04]  /*99e10*/  SEL R3, RZ, 0x4, !P1 ;  /* 0x00000004ff037807 */ /* 0x000fc80004800000 */
[----:B------:R-:W-:-:S04]  /*99e20*/  SEL R3, R3, RZ, !P0 ;  /* 0x000000ff03037207 */ /* 0x000fc80004000000 */
[----:B------:R-:W-:Y:S01]  /*99e30*/  ISETP.NE.U32.AND P1, PT, R3, RZ, PT ;  /* 0x000000ff0300720c */ /* 0x000fe20003f25070 */
[----:B------:R-:W-:Y:S11]  /*99e40*/  IADD3 R3, R2, 0x100000, RZ ;  /* 0x0010000002037810 */ /* 0x000ff60007ffe0ff */
[----:B------:R-:W-:Y:S01]  /*99e50*/  @!UPT UIADD3 URZ, URZ, URZ, URZ ;  /* 0x0000003f3f3ff290 */ /* 0x000fe2000fffe03f */
[----:B------:R1:W-:Y:S01]  /*99e60*/  LDGSTS.E [R3+-0x32a00], [R176.64], P1 ;  /* 0xcd600000b0037fae */ /* 0x0003e20008921848 */
[----:B--2---:R-:W-:-:S05]  /*99e70*/  IADD3 R179, P2, R179, R183, RZ ;  /* 0x000000b7b3b37210 */ /* 0x004fca0007f5e0ff */
[----:B------:R-:W-:Y:S01]  /*99e80*/  IMAD.X R180, R180, 0x1, R181, P2 ;  /* 0x00000001b4b47824 */ /* 0x000fe200010e06b5 */
[----:B------:R-:W-:Y:S01]  /*99e90*/  STL [R1+0x1aa8], R179 ;  /* 0x001aa8b301007387 */ /* 0x000fe20000100800 */
[----:B-1----:R-:W-:Y:S02]  /*99ea0*/  IMAD.MOV.U32 R176, RZ, RZ, R179 ;  /* 0x000000ffffb07224 */ /* 0x002fe400078e00b3 */
[----:B------:R-:W-:Y:S01]  /*99eb0*/  IMAD.MOV.U32 R177, RZ, RZ, R180 ;  /* 0x000000ffffb17224 */ /* 0x000fe200078e00b4 */
[----:B------:R1:W-:Y:S04]  /*99ec0*/  STL [R1+0x1a9c], R180 ;  /* 0x001a9cb401007387 */ /* 0x0003e80000100800 */
[----:B-1----:R-:W2:Y:S01]  /*99ed0*/  LDL.LU R180, [R1+0x1a1c] ;  /* 0x001a1c0001b47983 */ /* 0x002ea20000300800 */
[----:B------:R-:W2:Y:S01]  /*99ee0*/  LDL.LU R179, [R1+0x1a28] ;  /* 0x001a280001b37983 */ /* 0x000ea20000300800 */
[----:B----4-:R-:W-:-:S05]  /*99ef0*/  IADD3 R186, P2, R186, R183, RZ ;  /* 0x000000b7baba7210 */ /* 0x010fca0007f5e0ff */
[----:B---3--:R-:W-:Y:S01]  /*99f00*/  IMAD.X R187, R187, 0x1, R181, P2 ;  /* 0x00000001bbbb7824 */ /* 0x008fe200010e06b5 */
[----:B------:R-:W-:Y:S04]  /*99f10*/  STL [R1+0x1a88], R186 ;  /* 0x001a88ba01007387 */ /* 0x000fe80000100800 */
[----:B------:R-:W-:Y:S01]  /*99f20*/  STL [R1+0x1a7c], R187 ;  /* 0x001a7cbb01007387 */ /* 0x000fe20000100800 */
        /* <DEDUP_REMOVED lines=13> */
[----:B------:R-:W-:Y:S02]  /*9a000*/  IADD3 R3, R2, 0x100000, RZ ;  /* 0x0010000002037810 */ /* 0x000fe40007ffe0ff */
[----:B------:R-:W-:Y:S02]  /*9a010*/  IMAD.MOV.U32 R176, RZ, RZ, R186 ;  /* 0x000000ffffb07224 */ /* 0x000fe400078e00ba */
[----:B------:R-:W-:-:S08]  /*9a020*/  IMAD.MOV.U32 R177, RZ, RZ, R187 ;  /* 0x000000ffffb17224 */ /* 0x000fd000078e00bb */
[----:B------:R1:W-:Y:S01]  /*9a030*/  LDGSTS.E [R3+-0x31a00], [R176.64], P1 ;  /* 0xce600000b0037fae */ /* 0x0003e20008921848 */
[----:B------:R-:W-:Y:S02]  /*9a040*/  ISETP.GT.AND P1, PT, R0, 0x77, PT ;  /* 0x000000770000780c */ /* 0x000fe40003f24270 */
[----:B------:R-:W-:Y:S02]  /*9a050*/  IADD3 R184, P2, R184, R183, RZ ;  /* 0x000000b7b8b87210 */ /* 0x000fe40007f5e0ff */
[----:B-1----:R-:W-:-:S04]  /*9a060*/  SEL R3, RZ, 0x4, !P1 ;  /* 0x00000004ff037807 */ /* 0x002fc80004800000 */
[----:B------:R-:W-:-:S04]  /*9a070*/  SEL R3, R3, RZ, !P0 ;  /* 0x000000ff03037207 */ /* 0x000fc80004000000 */
[----:B------:R-:W-:Y:S01]  /*9a080*/  ISETP.NE.U32.AND P1, PT, R3, RZ, PT ;  /* 0x000000ff0300720c */ /* 0x000fe20003f25070 */
[----:B------:R-:W-:Y:S01]  /*9a090*/  IMAD.X R185, R185, 0x1, R181, P2 ;  /* 0x00000001b9b97824 */ /* 0x000fe200010e06b5 */
[----:B------:R-:W-:Y:S01]  /*9a0a0*/  IADD3 R3, R2, 0x100000, RZ ;  /* 0x0010000002037810 */ /* 0x000fe20007ffe0ff */
        /* <DEDUP_REMOVED lines=11> */
[----:B------:R-:W-:Y:S01]  /*9a160*/  IMAD.MOV.U32 R177, RZ, RZ, R182 ;  /* 0x000000ffffb17224 */ /* 0x000fe200078e00b6 */
[----:B------:R-:W1:Y:S07]  /*9a170*/  S2R R209, SR_TID.X ;  /* 0x0000000000d17919 */ /* 0x000e6e0000002100 */
[----:B------:R1:W-:Y:S01]  /*9a180*/  LDGSTS.E [R3+-0x30a00], [R176.64], P1 ;  /* 0xcf600000b0037fae */ /* 0x0003e20008921848 */
[----:B------:R-:W-:-:S04]  /*9a190*/  ISETP.GT.AND P1, PT, R0, 0x7f, PT ;  /* 0x0000007f0000780c */ /* 0x000fc80003f24270 */
[----:B-1----:R-:W-:-:S04]  /*9a1a0*/  SEL R3, RZ, 0x4, !P1 ;  /* 0x00000004ff037807 */ /* 0x002fc80004800000 */
[----:B------:R-:W-:-:S04]  /*9a1b0*/  SEL R3, R3, RZ, !P0 ;  /* 0x000000ff03037207 */ /* 0x000fc80004000000 */
[----:B------:R-:W-:Y:S01]  /*9a1c0*/  ISETP.NE.U32.AND P1, PT, R3, RZ, PT ;  /* 0x000000ff0300720c */ /* 0x000fe20003f25070 */
[----:B------:R-:W-:Y:S01]  /*9a1d0*/  STL [R1+0x1a68], R184 ;  /* 0x001a68b801007387 */ /* 0x000fe20000100800 */
[----:B------:R-:W-:Y:S01]  /*9a1e0*/  IADD3 R176, R2, 0x100000, RZ ;  /* 0x0010000002b07810 */ /* 0x000fe20007ffe0ff */
[----:B------:R-:W-:Y:S02]  /*9a1f0*/  STL [R1+0x1a5c], R185 ;  /* 0x001a5cb901007387 */ /* 0x000fe40000100800 */
[----:B------:R1:W-:Y:S02]  /*9a200*/  STL [R1+0x1a48], R178 ;  /* 0x001a48b201007387 */ /* 0x0003e40000100800 */
[----:B-1----:R-:W-:Y:S01]  /*9a210*/  LOP3.LUT R178, R209, 0x7f, RZ, 0xc0, !PT ;  /* 0x0000007fd1b27812 */ /* 0x002fe200078ec0ff */
[----:B------:R1:W-:Y:S01]  /*9a220*/  STL [R1+0x1a3c], R182 ;  /* 0x001a3cb601007387 */ /* 0x0003e20000100800 */
[----:B--2---:R-:W-:-:S05]  /*9a230*/  IADD3 R179, P2, R179, R183, RZ ;  /* 0x000000b7b3b37210 */ /* 0x004fca0007f5e0ff */
[----:B------:R-:W-:Y:S02]  /*9a240*/  IMAD.X R180, R180, 0x1, R181, P2 ;  /* 0x00000001b4b47824 */ /* 0x000fe400010e06b5 */
[----:B------:R-:W-:Y:S02]  /*9a250*/  IMAD.MOV.U32 R2, RZ, RZ, R179 ;  /* 0x000000ffff027224 */ /* 0x000fe400078e00b3 */
[----:B------:R-:W-:-:S05]  /*9a260*/  IMAD.MOV.U32 R3, RZ, RZ, R180 ;  /* 0x000000ffff037224 */ /* 0x000fca00078e00b4 */
[----:B------:R1:W-:Y:S01]  /*9a270*/  LDGSTS.E [R176+-0x30200], [R2.64], P1 ;  /* 0xcfe0000002b07fae */ /* 0x0003e20008921848 */
[----:B------:R-:W-:-:S04]  /*9a280*/  ISETP.GE.AND P1, PT, R178, R0, PT ;  /* 0x00000000b200720c */ /* 0x000fc80003f26270 */
[----:B------:R-:W-:Y:S02]  /*9a290*/  SEL R0, RZ, 0x4, P1 ;  /* 0x00000004ff007807 */ /* 0x000fe40000800000 */
[----:B----4-:R-:W-:Y:S01]  /*9a2a0*/  IADD3 R189, P1, R189, UR7, RZ ;  /* 0x00000007bdbd7c10 */ /* 0x010fe2000ff3e0ff */
[----:B------:R1:W-:Y:S03]  /*9a2b0*/  STL [R1+0x1a28], R179 ;  /* 0x001a28b301007387 */ /* 0x0003e60000100800 */
[----:B---3--:R-:W-:Y:S01]  /*9a2c0*/  IADD3.X R190, R190, UR6, RZ, P1, !PT ;  /* 0x00000006bebe7c10 */ /* 0x008fe20008ffe4ff */
[----:B------:R1:W-:Y:S01]  /*9a2d0*/  STL [R1+0x1a1c], R180 ;  /* 0x001a1cb401007387 */ /* 0x0003e20000100800 */
[----:B------:R1:W-:Y:S03]  /*9a2e0*/  STL [R1+0x1a20], R189 ;  /* 0x001a20bd01007387 */ /* 0x0003e60000100800 */
[----:B------:R1:W-:Y:S01]  /*9a2f0*/  STL [R1+0x1a14], R190 ;  /* 0x001a14be01007387 */ /* 0x0003e20000100800 */
[----:B------:R-:W-:Y:S01]  /*9a300*/  SEL R0, R0, RZ, !P0 ;  /* 0x000000ff00007207 */ /* 0x000fe20004000000 */
[----:B------:R-:W-:-:S03]  /*9a310*/  IMAD.U32 R183, RZ, RZ, UR5 ;  /* 0x00000005ffb77e24 */ /* 0x000fc6000f8e00ff */
[----:B------:R-:W-:Y:S01]  /*9a320*/  ISETP.NE.U32.AND P0, PT, R0, RZ, PT ;  /* 0x000000ff0000720c */ /* 0x000fe20003f05070 */
[----:B------:R-:W-:Y:S02]  /*9a330*/  IMAD R183, R183, 0x40000, R215 ;  /* 0x00040000b7b77824 */ /* 0x000fe400078e02d7 */
[----:B------:R-:W2:Y:S04]  /*9a340*/  LDL.LU R188, [R1+0x19d4] ;  /* 0x0019d40001bc7983 */ /* 0x000ea80000300800 */
[----:B------:R-:W3:Y:S04]  /*9a350*/  LDL.LU R187, [R1+0x19e0] ;  /* 0x0019e00001bb7983 */ /* 0x000ee80000300800 */
        /* <DEDUP_REMOVED lines=28> */
[----:B-1----:R-:W4:Y:S04]  /*9a520*/  LDL.LU R8, [R1+0xfb8] ;  /* 0x000fb80001087983 */ /* 0x002f280000300800 */
[----:B------:R-:W4:Y:S04]  /*9a530*/  LDL.LU R0, [R1+0xff8] ;  /* 0x000ff80001007983 */ /* 0x000f280000300800 */
[----:B------:R-:W0:Y:S04]  /*9a540*/  LDGDEPBAR ;  /* 0x00000000000079af */ /* 0x000e280000000000 */
[----:B------:R1:W-:Y:S01]  /*9a550*/  LDGSTS.E [R183], [R2.64], P0 ;  /* 0x0000000002b77fae */ /* 0x0003e20008121848 */
[----:B---3--:R-:W-:-:S04]  /*9a560*/  IADD3 R187, P1, R187, UR7, RZ ;  /* 0x00000007bbbb7c10 */ /* 0x008fc8000ff3e0ff */
[----:B--2---:R-:W-:Y:S01]  /*9a570*/  IADD3.X R188, R188, UR6, RZ, P1, !PT ;  /* 0x00000006bcbc7c10 */ /* 0x004fe20008ffe4ff */
[----:B------:R-:W-:Y:S01]  /*9a580*/  STL [R1+0x19e0], R187 ;  /* 0x0019e0bb01007387 */ /* 0x000fe20000100800 */
[----:B----4-:R-:W-:-:S03]  /*9a590*/  IADD3 R185, P2, R185, UR7, RZ ;  /* 0x00000007b9b97c10 */ /* 0x010fc6000ff5e0ff */
[----:B------:R-:W-:Y:S01]  /*9a5a0*/  STL [R1+0x19d4], R188 ;  /* 0x0019d4bc01007387 */ /* 0x000fe20000100800 */
[----:B------:R-:W-:-:S03]  /*9a5b0*/  IADD3.X R186, R186, UR6, RZ, P2, !PT ;  /* 0x00000006baba7c10 */ /* 0x000fc600097fe4ff */
[----:B------:R-:W-:Y:S01]  /*9a5c0*/  STL [R1+0x198c], R185 ;  /* 0x00198cb901007387 */ /* 0x000fe20000100800 */
[----:B------:R-:W-:-:S03]  /*9a5d0*/  IADD3 R182, P1, R182, UR7, RZ ;  /* 0x00000007b6b67c10 */ /* 0x000fc6000ff3e0ff */
[----:B------:R-:W2:Y:S04]  /*9a5e0*/  LDL.LU R14, [R1+0xfb4] ;  /* 0x000fb400010e7983 */ /* 0x000ea80000300800 */
[----:B------:R-:W-:Y:S01]  /*9a5f0*/  STL [R1+0x1988], R186 ;  /* 0x001988ba01007387 */ /* 0x000fe20000100800 */
[----:B------:R-:W-:Y:S02]  /*9a600*/  IADD3.X R184, R184, UR6, RZ, P1, !PT ;  /* 0x00000006b8b87c10 */ /* 0x000fe40008ffe4ff */
[----:B------:R-:W-:Y:S01]  /*9a610*/  IADD3 R180, P2, R180, UR7, RZ ;  /* 0x00000007b4b47c10 */ /* 0x000fe2000ff5e0ff */
[----:B------:R-:W3:Y:S03]  /*9a620*/  LDL.LU R5, [R1+0xff4] ;  /* 0x000ff40001057983 */ /* 0x000ee60000300800 */
[----:B------:R-:W-:Y:S01]  /*9a630*/  IADD3.X R181, R181, UR6, RZ, P2, !PT ;  /* 0x00000006b5b57c10 */ /* 0x000fe200097fe4ff */
[----:B------:R-:W-:Y:S04]  /*9a640*/  STL [R1+0x194c], R182 ;  /* 0x00194cb601007387 */ /* 0x000fe80000100800 */
[----:B------:R-:W-:Y:S04]  /*9a650*/  STL [R1+0x1948], R184 ;  /* 0x001948b801007387 */ /* 0x000fe80000100800 */
[----:B------:R-:W-:Y:S04]  /*9a660*/  STL [R1+0xef8], R180 ;  /* 0x000ef8b401007387 */ /* 0x000fe80000100800 */
[----:B------:R-:W4:Y:S04]  /*9a670*/  LDL.LU R9, [R1+0x1038] ;  /* 0x0010380001097983 */ /* 0x000f280000300800 */
[----:B------:R-:W-:Y:S04]  /*9a680*/  STL [R1+0xef4], R181 ;  /* 0x000ef4b501007387 */ /* 0x000fe80000100800 */
[----:B------:R-:W4:Y:S04]  /*9a690*/  LDL.LU R4, [R1+0x1078] ;  /* 0x0010780001047983 */ /* 0x000f280000300800 */
[----:B------:R-:W4:Y:S04]  /*9a6a0*/  LDL.LU R10, [R1+0x1034] ;  /* 0x00103400010a7983 */ /* 0x000f280000300800 */
[----:B------:R-:W4:Y:S01]  /*9a6b0*/  LDL.LU R6, [R1+0x1074] ;  /* 0x0010740001067983 */ /* 0x000f220000300800 */
[----:B------:R-:W-:-:S02]  /*9a6c0*/  IADD3 R178, P1, R178, UR7, RZ ;  /* 0x00000007b2b27c10 */ /* 0x000fc4000ff3e0ff */
[----:B------:R-:W-:Y:S02]  /*9a6d0*/  IADD3 R176, P2, R176, UR7, RZ ;  /* 0x00000007b0b07c10 */ /* 0x000fe4000ff5e0ff */
[----:B------:R-:W-:Y:S01]  /*9a6e0*/  IADD3.X R179, R179, UR6, RZ, P1, !PT ;  /* 0x00000006b3b37c10 */ /* 0x000fe20008ffe4ff */
[----:B------:R-:W-:Y:S01]  /*9a6f0*/  STL [R1+0xf38], R178 ;  /* 0x000f38b201007387 */ /* 0x000fe20000100800 */
[----:B------:R-:W-:-:S03]  /*9a700*/  IADD3.X R177, R177, UR6, RZ, P2, !PT ;  /* 0x00000006b1b17c10 */ /* 0x000fc600097fe4ff */
[----:B------:R-:W-:Y:S01]  /*9a710*/  STL [R1+0xf34], R179 ;  /* 0x000f34b301007387 */ /* 0x000fe20000100800 */
[----:B-1----:R-:W-:-:S03]  /*9a720*/  IMAD.MOV.U32 R2, RZ, RZ, R187 ;  /* 0x000000ffff027224 */ /* 0x002fc600078e00bb */
[----:B------:R-:W-:Y:S01]  /*9a730*/  STL [R1+0xf78], R176 ;  /* 0x000f78b001007387 */ /* 0x000fe20000100800 */
[----:B------:R-:W-:-:S03]  /*9a740*/  IMAD.MOV.U32 R3, RZ, RZ, R188 ;  /* 0x000000ffff037224 */ /* 0x000fc600078e00bc */
[----:B------:R-:W4:Y:S04]  /*9a750*/  LDL.LU R11, [R1+0x10b8] ;  /* 0x0010b800010b7983 */ /* 0x000f280000300800 */
[----:B------:R-:W-:Y:S04]  /*9a760*/  STL [R1+0xf74], R177 ;  /* 0x000f74b101007387 */ /* 0x000fe80000100800 */
[----:B------:R-:W4:Y:S04]  /*9a770*/  LDL.LU R7, [R1+0x10f8] ;  /* 0x0010f80001077983 */ /* 0x000f280000300800 */
[----:B------:R-:W4:Y:S04]  /*9a780*/  LDL.LU R13, [R1+0x10b4] ;  /* 0x0010b400010d7983 */ /* 0x000f280000300800 */
[----:B------:R1:W-:Y:S04]  /*9a790*/  LDGSTS.E [R183+0x1000], [R2.64], P0 ;  /* 0x0100000002b77fae */ /* 0x0003e80008121848 */
[----:B------:R-:W4:Y:S01]  /*9a7a0*/  LDL.LU R12, [R1+0x10f4] ;  /* 0x0010f400010c7983 */ /* 0x000f220000300800 */
[----:B-1----:R-:W-:-:S02]  /*9a7b0*/  IMAD.MOV.U32 R2, RZ, RZ, R185 ;  /* 0x000000ffff027224 */ /* 0x002fc400078e00b9 */
[----:B------:R-:W-:-:S05]  /*9a7c0*/  IMAD.MOV.U32 R3, RZ, RZ, R186 ;  /* 0x000000ffff037224 */ /* 0x000fca00078e00ba */
[----:B------:R1:W-:Y:S02]  /*9a7d0*/  LDGSTS.E [R183+0x2000], [R2.64], P0 ;  /* 0x0200000002b77fae */ /* 0x0003e40008121848 */
[----:B-1----:R-:W-:Y:S02]  /*9a7e0*/  IMAD.MOV.U32 R2, RZ, RZ, R182 ;  /* 0x000000ffff027224 */ /* 0x002fe400078e00b6 */
[----:B------:R-:W-:-:S05]  /*9a7f0*/  IMAD.MOV.U32 R3, RZ, RZ, R184 ;  /* 0x000000ffff037224 */ /* 0x000fca00078e00b8 */
[----:B------:R1:W-:Y:S01]  /*9a800*/  LDGSTS.E [R183+0x3000], [R2.64], P0 ;  /* 0x0300000002b77fae */ /* 0x0003e20008121848 */
[----:B------:R-:W-:Y:S01]  /*9a810*/  IADD3 R8, P1, R8, UR7, RZ ;  /* 0x0000000708087c10 */ /* 0x000fe2000ff3e0ff */
[----:B-1----:R-:W-:Y:S02]  /*9a820*/  IMAD.MOV.U32 R2, RZ, RZ, R180 ;  /* 0x000000ffff027224 */ /* 0x002fe400078e00b4 */
[----:B------:R-:W-:-:S05]  /*9a830*/  IMAD.MOV.U32 R3, RZ, RZ, R181 ;  /* 0x000000ffff037224 */ /* 0x000fca00078e00b5 */
[----:B------:R1:W-:Y:S01]  /*9a840*/  LDGSTS.E [R183+0x4000], [R2.64], P0 ;  /* 0x0400000002b77fae */ /* 0x0003e20008121848 */
[----:B------:R-:W-:Y:S01]  /*9a850*/  IADD3 R0, P2, R0, UR7, RZ ;  /* 0x0000000700007c10 */ /* 0x000fe2000ff5e0ff */
[----:B-1----:R-:W-:Y:S02]  /*9a860*/  IMAD.MOV.U32 R2, RZ, RZ, R178 ;  /* 0x000000ffff027224 */ /* 0x002fe400078e00b2 */
[----:B------:R-:W-:-:S05]  /*9a870*/  IMAD.MOV.U32 R3, RZ, RZ, R179 ;  /* 0x000000ffff037224 */ /* 0x000fca00078e00b3 */
[----:B------:R1:W-:Y:S04]  /*9a880*/  LDGSTS.E [R183+0x5000], [R2.64], P0 ;  /* 0x0500000002b77fae */ /* 0x0003e80008121848 */
[----:B------:R2:W-:Y:S01]  /*9a890*/  STL [R1+0xfb8], R8 ;  /* 0x000fb80801007387 */ /* 0x0005e20000100800 */
[----:B-1----:R-:W-:Y:S02]  /*9a8a0*/  IMAD.MOV.U32 R2, RZ, RZ, R176 ;  /* 0x000000ffff027224 */ /* 0x002fe400078e00b0 */
[----:B------:R-:W-:-:S05]  /*9a8b0*/  IMAD.MOV.U32 R3, RZ, RZ, R177 ;  /* 0x000000ffff037224 */ /* 0x000fca00078e00b1 */
[----:B------:R1:W-:Y:S02]  /*9a8c0*/  LDGSTS.E [R183+0x6000], [R2.64], P0 ;  /* 0x0600000002b77fae */ /* 0x0003e40008121848 */
[----:B-1----:R-:W-:Y:S01]  /*9a8d0*/  IMAD.MOV.U32 R2, RZ, RZ, R8 ;  /* 0x000000ffff027224 */ /* 0x002fe200078e0008 */
[----:B--2---:R-:W-:-:S05]  /*9a8e0*/  IADD3.X R14, R14, UR6, RZ, P1, !PT ;  /* 0x000000060e0e7c10 */ /* 0x004fca0008ffe4ff */
[----:B------:R1:W-:Y:S01]  /*9a8f0*/  STL [R1+0xfb4], R14 ;  /* 0x000fb40e01007387 */ /* 0x0003e20000100800 */
[----:B---3--:R-:W-:-:S03]  /*9a900*/  IADD3.X R5, R5, UR6, RZ, P2, !PT ;  /* 0x0000000605057c10 */ /* 0x008fc600097fe4ff */
[----:B------:R2:W-:Y:S01]  /*9a910*/  STL [R1+0xff8], R0 ;  /* 0x000ff80001007387 */ /* 0x0005e20000100800 */
[----:B------:R-:W-:-:S03]  /*9a920*/  IMAD.MOV.U32 R3, RZ, RZ, R14 ;  /* 0x000000ffff037224 */ /* 0x000fc600078e000e */
[----:B------:R-:W3:Y:S04]  /*9a930*/  LDL.LU R8, [R1+0x1138] ;  /* 0x0011380001087983 */ /* 0x000ee80000300800 */
[----:B------:R2:W-:Y:S04]  /*9a940*/  STL [R1+0xff4], R5 ;  /* 0x000ff40501007387 */ /* 0x0005e80000100800 */
[----:B------:R-:W3:Y:S01]  /*9a950*/  LDL.LU R15, [R1+0x1178] ;  /* 0x00117800010f7983 */ /* 0x000ee20000300800 */
[----:B----4-:R-:W-:-:S03]  /*9a960*/  IADD3 R9, P1, R9, UR7, RZ ;  /* 0x0000000709097c10 */ /* 0x010fc6000ff3e0ff */
[----:B-1----:R-:W4:Y:S04]  /*9a970*/  LDL.LU R14, [R1+0x1134] ;  /* 0x00113400010e7983 */ /* 0x002f280000300800 */
[----:B------:R1:W-:Y:S01]  /*9a980*/  LDGSTS.E [R183+0x7000], [R2.64], P0 ;  /* 0x0700000002b77fae */ /* 0x0003e20008121848 */
[----:B------:R-:W-:-:S03]  /*9a990*/  IADD3 R4, P2, R4, UR7, RZ ;  /* 0x0000000704047c10 */ /* 0x000fc6000ff5e0ff */
[----:B------:R-:W4:Y:S01]  /*9a9a0*/  LDL.LU R16, [R1+0x1174] ;  /* 0x0011740001107983 */ /* 0x000f220000300800 */
[----:B------:R-:W-:Y:S01]  /*9a9b0*/  IADD3.X R10, R10, UR6, RZ, P1, !PT ;  /* 0x000000060a0a7c10 */ /* 0x000fe20008ffe4ff */
[----:B-1----:R-:W-:Y:S02]  /*9a9c0*/  IMAD.MOV.U32 R2, RZ, RZ, R0 ;  /* 0x000000ffff027224 */ /* 0x002fe400078e0000 */
[----:B------:R-:W-:Y:S01]  /*9a9d0*/  IMAD.MOV.U32 R3, RZ, RZ, R5 ;  /* 0x000000ffff037224 */ /* 0x000fe200078e0005 */
[----:B--2---:R-:W2:Y:S01]  /*9a9e0*/  LDL.LU R0, [R1+0x11b8] ;  /* 0x0011b80001007983 */ /* 0x004ea20000300800 */
[----:B------:R-:W-:-:S03]  /*9a9f0*/  IADD3.X R6, R6, UR6, RZ, P2, !PT ;  /* 0x0000000606067c10 */ /* 0x000fc600097fe4ff */
[----:B------:R-:W2:Y:S04]  /*9aa00*/  LDL.LU R5, [R1+0x11f8] ;  /* 0x0011f80001057983 */ /* 0x000ea80000300800 */
[----:B------:R1:W-:Y:S04]  /*9aa10*/  STL [R1+0x1038], R9 ;  /* 0x0010380901007387 */ /* 0x0003e80000100800 */
[----:B------:R1:W-:Y:S04]  /*9aa20*/  LDGSTS.E [R183+0x8000], [R2.64], P0 ;  /* 0x0800000002b77fae */ /* 0x0003e80008121848 */
[----:B------:R1:W-:Y:S04]  /*9aa30*/  STL [R1+0x1034], R10 ;  /* 0x0010340a01007387 */ /* 0x0003e80000100800 */
[----:B------:R1:W-:Y:S02]  /*9aa40*/  STL [R1+0x1078], R4 ;  /* 0x0010780401007387 */ /* 0x0003e40000100800 */
[----:B-1----:R-:W-:-:S02]  /*9aa50*/  IMAD.MOV.U32 R2, RZ, RZ, R9 ;  /* 0x000000ffff027224 */ /* 0x002fc400078e0009 */
[----:B------:R-:W2:Y:S01]  /*9aa60*/  LDL.LU R9, [R1+0x11b4] ;  /* 0x0011b40001097983 */ /* 0x000ea20000300800 */
[----:B------:R-:W-:-:S03]  /*9aa70*/  IMAD.MOV.U32 R3, RZ, RZ, R10 ;  /* 0x000000ffff037224 */ /* 0x000fc600078e000a */
[----:B------:R1:W-:Y:S04]  /*9aa80*/  STL [R1+0x1074], R6 ;  /* 0x0010740601007387 */ /* 0x0003e80000100800 */
[----:B------:R-:W2:Y:S01]  /*9aa90*/  LDL.LU R10, [R1+0x11f4] ;  /* 0x0011f400010a7983 */ /* 0x000ea20000300800 */
[----:B------:R-:W-:-:S03]  /*9aaa0*/  IADD3 R11, P1, R11, UR7, RZ ;  /* 0x000000070b0b7c10 */ /* 0x000fc6000ff3e0ff */
[----:B------:R1:W-:Y:S01]  /*9aab0*/  LDGSTS.E [R183+0x9000], [R2.64], P0 ;  /* 0x0900000002b77fae */ /* 0x0003e20008121848 */
[----:B------:R-:W-:Y:S02]  /*9aac0*/  IADD3.X R13, R13, UR6, RZ, P1, !PT ;  /* 0x000000060d0d7c10 */ /* 0x000fe40008ffe4ff */
[----:B------:R-:W-:Y:S01]  /*9aad0*/  IADD3 R7, P2, R7, UR7, RZ ;  /* 0x0000000707077c10 */ /* 0x000fe2000ff5e0ff */
[----:B-1----:R-:W-:Y:S02]  /*9aae0*/  IMAD.MOV.U32 R2, RZ, RZ, R4 ;  /* 0x000000ffff027224 */ /* 0x002fe400078e0004 */
[----:B------:R-:W-:Y:S01]  /*9aaf0*/  IMAD.MOV.U32 R3, RZ, RZ, R6 ;  /* 0x000000ffff037224 */ /* 0x000fe200078e0006 */
[----:B------:R-:W2:Y:S01]  /*9ab00*/  LDL.LU R4, [R1+0x1238] ;  /* 0x0012380001047983 */ /* 0x000ea20000300800 */
[----:B------:R-:W-:-:S03]  /*9ab10*/  IADD3.X R12, R12, UR6, RZ, P2, !PT ;  /* 0x000000060c0c7c10 */ /* 0x000fc600097fe4ff */
[----:B------:R-:W2:Y:S04]  /*9ab20*/  LDL.LU R6, [R1+0x1278] ;  /* 0x0012780001067983 */ /* 0x000ea80000300800 */
[----:B------:R1:W-:Y:S04]  /*9ab30*/  STL [R1+0x10b8], R11 ;  /* 0x0010b80b01007387 */ /* 0x0003e80000100800 */
[----:B------:R1:W-:Y:S04]  /*9ab40*/  LDGSTS.E [R183+0xa000], [R2.64], P0 ;  /* 0x0a00000002b77fae */ /* 0x0003e80008121848 */
[----:B------:R1:W-:Y:S04]  /*9ab50*/  STL [R1+0x10b4], R13 ;  /* 0x0010b40d01007387 */ /* 0x0003e80000100800 */
[----:B------:R-:W-:Y:S01]  /*9ab60*/  STL [R1+0x10f8], R7 ;  /* 0x0010f80701007387 */ /* 0x000fe20000100800 */
[----:B-1----:R-:W-:-:S03]  /*9ab70*/  IMAD.MOV.U32 R2, RZ, RZ, R11 ;  /* 0x000000ffff027224 */ /* 0x002fc600078e000b */
[----:B------:R-:W2:Y:S01]  /*9ab80*/  LDL.LU R11, [R1+0x1234] ;  /* 0x00123400010b7983 */ /* 0x000ea20000300800 */
[----:B------:R-:W-:-:S03]  /*9ab90*/  IMAD.MOV.U32 R3, RZ, RZ, R13 ;  /* 0x000000ffff037224 */ /* 0x000fc600078e000d */
[----:B------:R1:W-:Y:S04]  /*9aba0*/  STL [R1+0x10f4], R12 ;  /* 0x0010f40c01007387 */ /* 0x0003e80000100800 */
[----:B------:R-:W2:Y:S04]  /*9abb0*/  LDL.LU R13, [R1+0x1274] ;  /* 0x00127400010d7983 */ /* 0x000ea80000300800 */
[----:B------:R1:W-:Y:S02]  /*9abc0*/  LDGSTS.E [R183+0xb000], [R2.64], P0 ;  /* 0x0b00000002b77fae */ /* 0x0003e40008121848 */
[----:B-1----:R-:W-:-:S02]  /*9abd0*/  IMAD.MOV.U32 R2, RZ, RZ, R7 ;  /* 0x000000ffff027224 */ /* 0x002fc400078e0007 */
[----:B------:R-:W-:Y:S02]  /*9abe0*/  IMAD.MOV.U32 R3, RZ, RZ, R12 ;  /* 0x000000ffff037224 */ /* 0x000fe400078e000c */
[----:B------:R-:W2:Y:S04]  /*9abf0*/  LDL.LU R12, [R1+0x12b8] ;  /* 0x0012b800010c7983 */ /* 0x000ea80000300800 */
[----:B------:R-:W2:Y:S04]  /*9ac00*/  LDL.LU R7, [R1+0x12f8] ;  /* 0x0012f80001077983 */ /* 0x000ea80000300800 */
[----:B------:R1:W-:Y:S01]  /*9ac10*/  LDGSTS.E [R183+0xc000], [R2.64], P0 ;  /* 0x0c00000002b77fae */ /* 0x0003e20008121848 */
[----:B---3--:R-:W-:-:S05]  /*9ac20*/  IADD3 R8, P1, R8, UR7, RZ ;  /* 0x0000000708087c10 */ /* 0x008fca000ff3e0ff */
[----:B------:R-:W-:Y:S01]  /*9ac30*/  STL [R1+0x1138], R8 ;  /* 0x0011380801007387 */ /* 0x000fe20000100800 */
[----:B------:R-:W-:Y:S02]  /*9ac40*/  IADD3 R15, P2, R15, UR7, RZ ;  /* 0x000000070f0f7c10 */ /* 0x000fe4000ff5e0ff */
[----:B----4-:R-:W-:Y:S01]  /*9ac50*/  IADD3.X R14, R14, UR6, RZ, P1, !PT ;  /* 0x000000060e0e7c10 */ /* 0x010fe20008ffe4ff */
[----:B-1----:R-:W-:-:S04]  /*9ac60*/  IMAD.MOV.U32 R2, RZ, RZ, R8 ;  /* 0x000000ffff027224 */ /* 0x002fc800078e0008 */
[----:B------:R-:W-:Y:S01]  /*9ac70*/  IMAD.MOV.U32 R3, RZ, RZ, R14 ;  /* 0x000000ffff037224 */ /* 0x000fe200078e000e */
[----:B------:R1:W-:Y:S01]  /*9ac80*/  STL [R1+0x1134], R14 ;  /* 0x0011340e01007387 */ /* 0x0003e20000100800 */
[----:B------:R-:W-:-:S03]  /*9ac90*/  IADD3.X R16, R16, UR6, RZ, P2, !PT ;  /* 0x0000000610107c10 */ /* 0x000fc600097fe4ff */
[----:B------:R-:W-:Y:S04]  /*9aca0*/  STL [R1+0x1178], R15 ;  /* 0x0011780f01007387 */ /* 0x000fe80000100800 */
[----:B------:R3:W-:Y:S04]  /*9acb0*/  LDGSTS.E [R183+0xd000], [R2.64], P0 ;  /* 0x0d00000002b77fae */ /* 0x0007e80008121848 */
[----:B-1----:R-:W4:Y:S01]  /*9acc0*/  LDL.LU R14, [R1+0x12b4] ;  /* 0x0012b400010e7983 */ /* 0x002f220000300800 */
[----:B--2---:R-:W-:-:S03]  /*9acd0*/  IADD3 R0, P1, R0, UR7, RZ ;  /* 0x0000000700007c10 */ /* 0x004fc6000ff3e0ff */
[----:B------:R-:W-:Y:S01]  /*9ace0*/  STL [R1+0x1174], R16 ;  /* 0x0011741001007387 */ /* 0x000fe20000100800 */
[----:B------:R-:W-:Y:S01]  /*9acf0*/  IADD3 R5, P2, R5, UR7, RZ ;  /* 0x0000000705057c10 */ /* 0x000fe2000ff5e0ff */
[----:B---3--:R-:W-:Y:S02]  /*9ad00*/  IMAD.MOV.U32 R2, RZ, RZ, R15 ;  /* 0x000000ffff027224 */ /* 0x008fe400078e000f */
[----:B------:R-:W2:Y:S01]  /*9ad10*/  LDL.LU R8, [R1+0x12f4] ;  /* 0x0012f40001087983 */ /* 0x000ea20000300800 */
[----:B------:R-:W-:-:S03]  /*9ad20*/  IMAD.MOV.U32 R3, RZ, RZ, R16 ;  /* 0x000000ffff037224 */ /* 0x000fc600078e0010 */
[----:B------:R-:W-:Y:S04]  /*9ad30*/  STL [R1+0x11b8], R0 ;  /* 0x0011b80001007387 */ /* 0x000fe80000100800 */
[----:B------:R1:W-:Y:S01]  /*9ad40*/  LDGSTS.E [R183+0xe000], [R2.64], P0 ;  /* 0x0e00000002b77fae */ /* 0x0003e20008121848 */
[----:B------:R-:W-:Y:S01]  /*9ad50*/  IADD3.X R9, R9, UR6, RZ, P1, !PT ;  /* 0x0000000609097c10 */ /* 0x000fe20008ffe4ff */
[----:B-1----:R-:W-:-:S04]  /*9ad60*/  IMAD.MOV.U32 R2, RZ, RZ, R0 ;  /* 0x000000ffff027224 */ /* 0x002fc800078e0000 */
[----:B------:R-:W-:Y:S01]  /*9ad70*/  IMAD.MOV.U32 R3, RZ, RZ, R9 ;  /* 0x000000ffff037224 */ /* 0x000fe200078e0009 */
[----:B------:R1:W-:Y:S01]  /*9ad80*/  STL [R1+0x11b4], R9 ;  /* 0x0011b40901007387 */ /* 0x0003e20000100800 */
[----:B------:R-:W-:-:S03]  /*9ad90*/  IADD3.X R10, R10, UR6, RZ, P2, !PT ;  /* 0x000000060a0a7c10 */ /* 0x000fc600097fe4ff */
[----:B------:R-:W-:Y:S04]  /*9ada0*/  STL [R1+0x11f8], R5 ;  /* 0x0011f80501007387 */ /* 0x000fe80000100800 */
[----:B------:R3:W-:Y:S04]  /*9adb0*/  LDGSTS.E [R183+0xf000], [R2.64], P0 ;  /* 0x0f00000002b77fae */ /* 0x0007e80008121848 */
[----:B-1----:R-:W2:Y:S04]  /*9adc0*/  LDL.LU R9, [R1+0x1338] ;  /* 0x0013380001097983 */ /* 0x002ea80000300800 */
[----:B------:R1:W-:Y:S04]  /*9add0*/  STL [R1+0x11f4], R10 ;  /* 0x0011f40a01007387 */ /* 0x0003e80000100800 */
[----:B------:R-:W2:Y:S01]  /*9ade0*/  LDL.LU R0, [R1+0x1378] ;  /* 0x0013780001007983 */ /* 0x000ea20000300800 */
[----:B---3--:R-:W-:-:S03]  /*9adf0*/  IMAD.MOV.U32 R3, RZ, RZ, R10 ;  /* 0x000000ffff037224 */ /* 0x008fc600078e000a */
[----:B-1----:R-:W3:Y:S01]  /*9ae00*/  LDL.LU R10, [R1+0x1334] ;  /* 0x00133400010a7983 */ /* 0x002ee20000300800 */
[----:B------:R-:W-:-:S03]  /*9ae10*/  IMAD.MOV.U32 R2, RZ, RZ, R5 ;  /* 0x000000ffff027224 */ /* 0x000fc600078e0005 */
[----:B------:R-:W3:Y:S01]  /*9ae20*/  LDL.LU R5, [R1+0x1374] ;  /* 0x0013740001057983 */ /* 0x000ee20000300800 */
[----:B------:R-:W-:Y:S02]  /*9ae30*/  IADD3 R4, P1, R4, UR7, RZ ;  /* 0x0000000704047c10 */ /* 0x000fe4000ff3e0ff */
[----:B------:R-:W-:Y:S01]  /*9ae40*/  IADD3 R6, P2, R6, UR7, RZ ;  /* 0x0000000706067c10 */ /* 0x000fe2000ff5e0ff */
[----:B------:R1:W-:Y:S04]  /*9ae50*/  LDGSTS.E [R183+0x10000], [R2.64], P0 ;  /* 0x1000000002b77fae */ /* 0x0003e80008121848 */
[----:B------:R1:W-:Y:S01]  /*9ae60*/  STL [R1+0x1238], R4 ;  /* 0x0012380401007387 */ /* 0x0003e20000100800 */
[----:B------:R-:W-:Y:S01]  /*9ae70*/  IADD3.X R11, R11, UR6, RZ, P1, !PT ;  /* 0x000000060b0b7c10 */ /* 0x000fe20008ffe4ff */
[----:B-1----:R-:W-:-:S04]  /*9ae80*/  IMAD.MOV.U32 R2, RZ, RZ, R4 ;  /* 0x000000ffff027224 */ /* 0x002fc800078e0004 */
[----:B------:R-:W-:Y:S01]  /*9ae90*/  IMAD.MOV.U32 R3, RZ, RZ, R11 ;  /* 0x000000ffff037224 */ /* 0x000fe200078e000b */
[----:B------:R1:W-:Y:S01]  /*9aea0*/  STL [R1+0x1234], R11 ;  /* 0x0012340b01007387 */ /* 0x0003e20000100800 */
[----:B------:R-:W-:-:S03]  /*9aeb0*/  IADD3.X R13, R13, UR6, RZ, P2, !PT ;  /* 0x000000060d0d7c10 */ /* 0x000fc600097fe4ff */
[----:B------:R1:W-:Y:S04]  /*9aec0*/  STL [R1+0x1278], R6 ;  /* 0x0012780601007387 */ /* 0x0003e80000100800 */
[----:B------:R-:W3:Y:S04]  /*9aed0*/  LDL.LU R4, [R1+0x13b8] ;  /* 0x0013b80001047983 */ /* 0x000ee80000300800 */
[----:B------:R1:W-:Y:S04]  /*9aee0*/  STL [R1+0x1274], R13 ;  /* 0x0012740d01007387 */ /* 0x0003e80000100800 */
[----:B------:R1:W-:Y:S04]  /*9aef0*/  LDGSTS.E [R183+0x11000], [R2.64], P0 ;  /* 0x1100000002b77fae */ /* 0x0003e80008121848 */
[----:B-1----:R-:W3:Y:S01]  /*9af00*/  LDL.LU R11, [R1+0x13f8] ;  /* 0x0013f800010b7983 */ /* 0x002ee20000300800 */
[----:B------:R-:W-:-:S03]  /*9af10*/  IMAD.MOV.U32 R2, RZ, RZ, R6 ;  /* 0x000000ffff027224 */ /* 0x000fc600078e0006 */
[----:B------:R-:W3:Y:S01]  /*9af20*/  LDL.LU R6, [R1+0x13b4] ;  /* 0x0013b40001067983 */ /* 0x000ee20000300800 */
[----:B------:R-:W-:-:S03]  /*9af30*/  IMAD.MOV.U32 R3, RZ, RZ, R13 ;  /* 0x000000ffff037224 */ /* 0x000fc600078e000d */
[----:B------:R-:W3:Y:S01]  /*9af40*/  LDL.LU R13, [R1+0x13f4] ;  /* 0x0013f400010d7983 */ /* 0x000ee20000300800 */
[----:B------:R-:W-:Y:S02]  /*9af50*/  IADD3 R12, P1, R12, UR7, RZ ;  /* 0x000000070c0c7c10 */ /* 0x000fe4000ff3e0ff */
[----:B------:R-:W-:Y:S01]  /*9af60*/  IADD3 R7, P2, R7, UR7, RZ ;  /* 0x0000000707077c10 */ /* 0x000fe2000ff5e0ff */
[----:B------:R1:W-:Y:S04]  /*9af70*/  LDGSTS.E [R183+0x12000], [R2.64], P0 ;  /* 0x1200000002b77fae */ /* 0x0003e80008121848 */
[----:B------:R2:W-:Y:S01]  /*9af80*/  STL [R1+0x12b8], R12 ;  /* 0x0012b80c01007387 */ /* 0x0005e20000100800 */
[----:B-1----:R-:W-:Y:S01]  /*9af90*/  IMAD.MOV.U32 R2, RZ, RZ, R12 ;  /* 0x000000ffff027224 */ /* 0x002fe200078e000c */
[----:B----4-:R-:W-:-:S05]  /*9afa0*/  IADD3.X R14, R14, UR6, RZ, P1, !PT ;  /* 0x000000060e0e7c10 */ /* 0x010fca0008ffe4ff */
[----:B------:R1:W-:Y:S01]  /*9afb0*/  STL [R1+0x12b4], R14 ;  /* 0x0012b40e01007387 */ /* 0x0003e20000100800 */
[----:B--2---:R-:W-:-:S03]  /*9afc0*/  IADD3.X R8, R8, UR6, RZ, P2, !PT ;  /* 0x0000000608087c10 */ /* 0x004fc600097fe4ff */
[----:B------:R2:W-:Y:S01]  /*9afd0*/  STL [R1+0x12f8], R7 ;  /* 0x0012f80701007387 */ /* 0x0005e20000100800 */
[----:B------:R-:W-:-:S03]  /*9afe0*/  IMAD.MOV.U32 R3, RZ, RZ, R14 ;  /* 0x000000ffff037224 */ /* 0x000fc600078e000e */
[----:B------:R-:W4:Y:S04]  /*9aff0*/  LDL.LU R12, [R1+0x1438] ;  /* 0x00143800010c7983 */ /* 0x000f280000300800 */
[----:B------:R2:W-:Y:S04]  /*9b000*/  STL [R1+0x12f4], R8 ;  /* 0x0012f40801007387 */ /* 0x0005e80000100800 */
[----:B------:R-:W4:Y:S04]  /*9b010*/  LDL.LU R15, [R1+0x1478] ;  /* 0x00147800010f7983 */ /* 0x000f280000300800 */
[----:B-1----:R-:W4:Y:S04]  /*9b020*/  LDL.LU R14, [R1+0x1434] ;  /* 0x00143400010e7983 */ /* 0x002f280000300800 */
[----:B------:R1:W-:Y:S04]  /*9b030*/  LDGSTS.E [R183+0x13000], [R2.64], P0 ;  /* 0x1300000002b77fae */ /* 0x0003e80008121848 */
[----:B------:R-:W4:Y:S01]  /*9b040*/  LDL.LU R16, [R1+0x1474] ;  /* 0x0014740001107983 */ /* 0x000f220000300800 */
[----:B------:R-:W-:Y:S01]  /*9b050*/  IADD3 R9, P1, R9, UR7, RZ ;  /* 0x0000000709097c10 */ /* 0x000fe2000ff3e0ff */
[----:B-1----:R-:W-:-:S02]  /*9b060*/  IMAD.MOV.U32 R2, RZ, RZ, R7 ;  /* 0x000000ffff027224 */ /* 0x002fc400078e0007 */
[----:B------:R-:W-:Y:S01]  /*9b070*/  IMAD.MOV.U32 R3, RZ, RZ, R8 ;  /* 0x000000ffff037224 */ /* 0x000fe200078e0008 */
[----:B--2---:R-:W2:Y:S01]  /*9b080*/  LDL.LU R7, [R1+0x14b8] ;  /* 0x0014b80001077983 */ /* 0x004ea20000300800 */
[----:B------:R-:W-:-:S03]  /*9b090*/  IADD3 R0, P2, R0, UR7, RZ ;  /* 0x0000000700007c10 */ /* 0x000fc6000ff5e0ff */
[----:B------:R-:W2:Y:S01]  /*9b0a0*/  LDL.LU R8, [R1+0x14f8] ;  /* 0x0014f80001087983 */ /* 0x000ea20000300800 */
[----:B---3--:R-:W-:-:S03]  /*9b0b0*/  IADD3.X R10, R10, UR6, RZ, P1, !PT ;  /* 0x000000060a0a7c10 */ /* 0x008fc60008ffe4ff */
[----:B------:R1:W-:Y:S01]  /*9b0c0*/  STL [R1+0x1338], R9 ;  /* 0x0013380901007387 */ /* 0x0003e20000100800 */
[----:B------:R-:W-:-:S03]  /*9b0d0*/  IADD3.X R5, R5, UR6, RZ, P2, !PT ;  /* 0x0000000605057c10 */ /* 0x000fc600097fe4ff */
[----:B------:R3:W-:Y:S04]  /*9b0e0*/  LDGSTS.E [R183+0x14000], [R2.64], P0 ;  /* 0x1400000002b77fae */ /* 0x0007e80008121848 */
[----:B------:R1:W-:Y:S04]  /*9b0f0*/  STL [R1+0x1334], R10 ;  /* 0x0013340a01007387 */ /* 0x0003e80000100800 */
[----:B------:R-:W-:Y:S01]  /*9b100*/  STL [R1+0x1378], R0 ;  /* 0x0013780001007387 */ /* 0x000fe20000100800 */
[----:B---3--:R-:W-:-:S03]  /*9b110*/  IMAD.MOV.U32 R2, RZ, RZ, R9 ;  /* 0x000000ffff027224 */ /* 0x008fc600078e0009 */
[----:B-1----:R-:W4:Y:S01]  /*9b120*/  LDL.LU R9, [R1+0x14b4] ;  /* 0x0014b40001097983 */ /* 0x002f220000300800 */
[----:B------:R-:W-:-:S03]  /*9b130*/  IMAD.MOV.U32 R3, RZ, RZ, R10 ;  /* 0x000000ffff037224 */ /* 0x000fc600078e000a */
[----:B------:R1:W-:Y:S04]  /*9b140*/  STL [R1+0x1374], R5 ;  /* 0x0013740501007387 */ /* 0x0003e80000100800 */
[----:B------:R-:W4:Y:S04]  /*9b150*/  LDL.LU R10, [R1+0x14f4] ;  /* 0x0014f400010a7983 */ /* 0x000f280000300800 */
[----:B------:R1:W-:Y:S01]  /*9b160*/  LDGSTS.E [R183+0x15000], [R2.64], P0 ;  /* 0x1500000002b77fae */ /* 0x0003e20008121848 */
[----:B------:R-:W-:Y:S01]  /*9b170*/  IADD3 R4, P1, R4, UR7, RZ ;  /* 0x0000000704047c10 */ /* 0x000fe2000ff3e0ff */
[----:B-1----:R-:W-:-:S02]  /*9b180*/  IMAD.MOV.U32 R2, RZ, RZ, R0 ;  /* 0x000000ffff027224 */ /* 0x002fc400078e0000 */
[----:B------:R-:W-:Y:S01]  /*9b190*/  IMAD.MOV.U32 R3, RZ, RZ, R5 ;  /* 0x000000ffff037224 */ /* 0x000fe200078e0005 */
[----:B------:R-:W-:Y:S01]  /*9b1a0*/  IADD3 R11, P2, R11, UR7, RZ ;  /* 0x000000070b0b7c10 */ /* 0x000fe2000ff5e0ff */
[----:B------:R-:W4:Y:S04]  /*9b1b0*/  LDL.LU R5, [R1+0x1538] ;  /* 0x0015380001057983 */ /* 0x000f280000300800 */
[----:B------:R-:W4:Y:S01]  /*9b1c0*/  LDL.LU R0, [R1+0x1578] ;  /* 0x0015780001007983 */ /* 0x000f220000300800 */
[----:B------:R-:W-:-:S03]  /*9b1d0*/  IADD3.X R6, R6, UR6, RZ, P1, !PT ;  /* 0x0000000606067c10 */ /* 0x000fc60008ffe4ff */
[----:B------:R-:W-:Y:S01]  /*9b1e0*/  STL [R1+0x13b8], R4 ;  /* 0x0013b80401007387 */ /* 0x000fe20000100800 */
[----:B------:R-:W-:-:S03]  /*9b1f0*/  IADD3.X R13, R13, UR6, RZ, P2, !PT ;  /* 0x000000060d0d7c10 */ /* 0x000fc600097fe4ff */
[----:B------:R1:W-:Y:S04]  /*9b200*/  LDGSTS.E [R183+0x16000], [R2.64], P0 ;  /* 0x1600000002b77fae */ /* 0x0003e80008121848 */
[----:B------:R1:W-:Y:S04]  /*9b210*/  STL [R1+0x13b4], R6 ;  /* 0x0013b40601007387 */ /* 0x0003e80000100800 */
[----:B------:R-:W-:Y:S01]  /*9b220*/  STL [R1+0x13f8], R11 ;  /* 0x0013f80b01007387 */ /* 0x000fe20000100800 */
[----:B-1----:R-:W-:-:S03]  /*9b230*/  IMAD.MOV.U32 R3, RZ, RZ, R6 ;  /* 0x000000ffff037224 */ /* 0x002fc600078e0006 */
[----:B------:R-:W4:Y:S01]  /*9b240*/  LDL.LU R6, [R1+0x1534] ;  /* 0x0015340001067983 */ /* 0x000f220000300800 */
[----:B------:R-:W-:-:S03]  /*9b250*/  IMAD.MOV.U32 R2, RZ, RZ, R4 ;  /* 0x000000ffff027224 */ /* 0x000fc600078e0004 */
[----:B------:R1:W-:Y:S04]  /*9b260*/  STL [R1+0x13f4], R13 ;  /* 0x0013f40d01007387 */ /* 0x0003e80000100800 */
[----:B------:R-:W4:Y:S04]  /*9b270*/  LDL.LU R4, [R1+0x1574] ;  /* 0x0015740001047983 */ /* 0x000f280000300800 */
[----:B------:R1:W-:Y:S02]  /*9b280*/  LDGSTS.E [R183+0x17000], [R2.64], P0 ;  /* 0x1700000002b77fae */ /* 0x0003e40008121848 */
[----:B-1----:R-:W-:-:S02]  /*9b290*/  IMAD.MOV.U32 R2, RZ, RZ, R11 ;  /* 0x000000ffff027224 */ /* 0x002fc400078e000b */
[----:B------:R-:W-:Y:S02]  /*9b2a0*/  IMAD.MOV.U32 R3, RZ, RZ, R13 ;  /* 0x000000ffff037224 */ /* 0x000fe400078e000d */
[----:B------:R-:W4:Y:S04]  /*9b2b0*/  LDL.LU R13, [R1+0x15b8] ;  /* 0x0015b800010d7983 */ /* 0x000f280000300800 */
[----:B------:R1:W-:Y:S04]  /*9b2c0*/  LDGSTS.E [R183+0x18000], [R2.64], P0 ;  /* 0x1800000002b77fae */ /* 0x0003e80008121848 */
[----:B------:R-:W4:Y:S02]  /*9b2d0*/  LDL.LU R11, [R1+0x15f8] ;  /* 0x0015f800010b7983 */ /* 0x000f240000300800 */
[----:B----4-:R-:W-:-:S05]  /*9b2e0*/  IADD3 R12, P1, R12, UR7, RZ ;  /* 0x000000070c0c7c10 */ /* 0x010fca000ff3e0ff */
[----:B-1----:R-:W-:Y:S01]  /*9b2f0*/  IMAD.MOV.U32 R2, RZ, RZ, R12 ;  /* 0x000000ffff027224 */ /* 0x002fe200078e000c */
[----:B------:R-:W-:Y:S02]  /*9b300*/  IADD3 R15, P2, R15, UR7, RZ ;  /* 0x000000070f0f7c10 */ /* 0x000fe4000ff5e0ff */
[----:B------:R-:W-:Y:S01]  /*9b310*/  IADD3.X R14, R14, UR6, RZ, P1, !PT ;  /* 0x000000060e0e7c10 */ /* 0x000fe20008ffe4ff */
[----:B------:R-:W-:Y:S04]  /*9b320*/  STL [R1+0x1438], R12 ;  /* 0x0014380c01007387 */ /* 0x000fe80000100800 */
[----:B------:R-:W-:Y:S01]  /*9b330*/  IMAD.MOV.U32 R3, RZ, RZ, R14 ;  /* 0x000000ffff037224 */ /* 0x000fe200078e000e */
[----:B------:R-:W-:Y:S01]  /*9b340*/  IADD3.X R16, R16, UR6, RZ, P2, !PT ;  /* 0x0000000610107c10 */ /* 0x000fe200097fe4ff */
[----:B------:R1:W-:Y:S04]  /*9b350*/  STL [R1+0x1434], R14 ;  /* 0x0014340e01007387 */ /* 0x0003e80000100800 */
[----:B------:R-:W-:Y:S04]  /*9b360*/  STL [R1+0x1478], R15 ;  /* 0x0014780f01007387 */ /* 0x000fe80000100800 */
[----:B------:R4:W-:Y:S04]  /*9b370*/  LDGSTS.E [R183+0x19000], [R2.64], P0 ;  /* 0x1900000002b77fae */ /* 0x0009e80008121848 */
[----:B-1----:R-:W3:Y:S01]  /*9b380*/  LDL.LU R14, [R1+0x15b4] ;  /* 0x0015b400010e7983 */ /* 0x002ee20000300800 */
[----:B--2---:R-:W-:-:S03]  /*9b390*/  IADD3 R7, P1, R7, UR7, RZ ;  /* 0x0000000707077c10 */ /* 0x004fc6000ff3e0ff */
[----:B------:R-:W-:Y:S01]  /*9b3a0*/  STL [R1+0x1474], R16 ;  /* 0x0014741001007387 */ /* 0x000fe20000100800 */
[----:B----4-:R-:W-:-:S03]  /*9b3b0*/  IMAD.MOV.U32 R2, RZ, RZ, R15 ;  /* 0x000000ffff027224 */ /* 0x010fc600078e000f */
[----:B------:R-:W2:Y:S01]  /*9b3c0*/  LDL.LU R12, [R1+0x15f4] ;  /* 0x0015f400010c7983 */ /* 0x000ea20000300800 */
[----:B------:R-:W-:Y:S01]  /*9b3d0*/  IMAD.MOV.U32 R3, RZ, RZ, R16 ;  /* 0x000000ffff037224 */ /* 0x000fe200078e0010 */
[----:B------:R-:W-:Y:S02]  /*9b3e0*/  IADD3 R8, P2, R8, UR7, RZ ;  /* 0x0000000708087c10 */ /* 0x000fe4000ff5e0ff */
        /* <DEDUP_REMOVED lines=12> */
[----:B----4-:R-:W-:-:S02]  /*9b4b0*/  IMAD.MOV.U32 R3, RZ, RZ, R10 ;  /* 0x000000ffff037224 */ /* 0x010fc400078e000a */
[----:B------:R-:W-:Y:S01]  /*9b4c0*/  IMAD.MOV.U32 R2, RZ, RZ, R8 ;  /* 0x000000ffff027224 */ /* 0x000fe200078e0008 */
[----:B-1----:R-:W4:Y:S04]  /*9b4d0*/  LDL.LU R10, [R1+0x1634] ;  /* 0x00163400010a7983 */ /* 0x002f280000300800 */
[----:B------:R-:W4:Y:S01]  /*9b4e0*/  LDL.LU R8, [R1+0x1674] ;  /* 0x0016740001087983 */ /* 0x000f220000300800 */
[----:B------:R-:W-:Y:S02]  /*9b4f0*/  IADD3 R5, P1, R5, UR7, RZ ;  /* 0x0000000705057c10 */ /* 0x000fe4000ff3e0ff */
[----:B------:R-:W-:Y:S01]  /*9b500*/  IADD3 R0, P2, R0, UR7, RZ ;  /* 0x0000000700007c10 */ /* 0x000fe2000ff5e0ff */
[----:B------:R1:W-:Y:S04]  /*9b510*/  LDGSTS.E [R183+0x1c000], [R2.64], P0 ;  /* 0x1c00000002b77fae */ /* 0x0003e80008121848 */
[----:B------:R-:W-:Y:S01]  /*9b520*/  STL [R1+0x1538], R5 ;  /* 0x0015380501007387 */ /* 0x000fe20000100800 */
[----:B-1----:R-:W-:Y:S01]  /*9b530*/  IMAD.MOV.U32 R2, RZ, RZ, R5 ;  /* 0x000000ffff027224 */ /* 0x002fe200078e0005 */
[----:B------:R-:W-:-:S05]  /*9b540*/  IADD3.X R6, R6, UR6, RZ, P1, !PT ;  /* 0x0000000606067c10 */ /* 0x000fca0008ffe4ff */
[----:B------:R-:W-:Y:S01]  /*9b550*/  IMAD.MOV.U32 R3, RZ, RZ, R6 ;  /* 0x000000ffff037224 */ /* 0x000fe200078e0006 */
[----:B------:R-:W-:Y:S01]  /*9b560*/  IADD3.X R4, R4, UR6, RZ, P2, !PT ;  /* 0x0000000604047c10 */ /* 0x000fe200097fe4ff */
[----:B------:R1:W-:Y:S04]  /*9b570*/  STL [R1+0x1534], R6 ;  /* 0x0015340601007387 */ /* 0x0003e80000100800 */
[----:B------:R-:W-:Y:S04]  /*9b580*/  STL [R1+0x1578], R0 ;  /* 0x0015780001007387 */ /* 0x000fe80000100800 */
[----:B------:R1:W-:Y:S04]  /*9b590*/  STL [R1+0x1574], R4 ;  /* 0x0015740401007387 */ /* 0x0003e80000100800 */
[----:B------:R1:W-:Y:S04]  /*9b5a0*/  LDGSTS.E [R183+0x1d000], [R2.64], P0 ;  /* 0x1d00000002b77fae */ /* 0x0003e80008121848 */
[----:B-1----:R-:W4:Y:S04]  /*9b5b0*/  LDL.LU R6, [R1+0x16b4] ;  /* 0x0016b40001067983 */ /* 0x002f280000300800 */
[----:B------:R-:W4:Y:S01]  /*9b5c0*/  LDL.LU R5, [R1+0x16b8] ;  /* 0x0016b80001057983 */ /* 0x000f220000300800 */
[----:B------:R-:W-:-:S02]  /*9b5d0*/  IMAD.MOV.U32 R3, RZ, RZ, R4 ;  /* 0x000000ffff037224 */ /* 0x000fc400078e0004 */
[----:B------:R-:W-:Y:S01]  /*9b5e0*/  IMAD.MOV.U32 R2, RZ, RZ, R0 ;  /* 0x000000ffff027224 */ /* 0x000fe200078e0000 */
[----:B------:R-:W4:Y:S04]  /*9b5f0*/  LDL.LU R4, [R1+0x16f4] ;  /* 0x0016f40001047983 */ /* 0x000f280000300800 */
[----:B------:R-:W4:Y:S01]  /*9b600*/  LDL.LU R0, [R1+0x16f8] ;  /* 0x0016f80001007983 */ /* 0x000f220000300800 */
[----:B------:R-:W-:Y:S02]  /*9b610*/  IADD3 R13, P1, R13, UR7, RZ ;  /* 0x000000070d0d7c10 */ /* 0x000fe4000ff3e0ff */
[----:B------:R-:W-:Y:S01]  /*9b620*/  IADD3 R11, P2, R11, UR7, RZ ;  /* 0x000000070b0b7c10 */ /* 0x000fe2000ff5e0ff */
[----:B------:R1:W-:Y:S04]  /*9b630*/  LDGSTS.E [R183+0x1e000], [R2.64], P0 ;  /* 0x1e00000002b77fae */ /* 0x0003e80008121848 */
[----:B------:R2:W-:Y:S01]  /*9b640*/  STL [R1+0x15b8], R13 ;  /* 0x0015b80d01007387 */ /* 0x0005e20000100800 */
[----:B-1----:R-:W-:Y:S01]  /*9b650*/  IMAD.MOV.U32 R2, RZ, RZ, R13 ;  /* 0x000000ffff027224 */ /* 0x002fe200078e000d */
[----:B---3--:R-:W-:-:S05]  /*9b660*/  IADD3.X R14, R14, UR6, RZ, P1, !PT ;  /* 0x000000060e0e7c10 */ /* 0x008fca0008ffe4ff */
[----:B------:R-:W-:Y:S01]  /*9b670*/  STL [R1+0x15b4], R14 ;  /* 0x0015b40e01007387 */ /* 0x000fe20000100800 */
[----:B--2---:R-:W-:-:S03]  /*9b680*/  IADD3.X R12, R12, UR6, RZ, P2, !PT ;  /* 0x000000060c0c7c10 */ /* 0x004fc600097fe4ff */
[----:B------:R1:W-:Y:S01]  /*9b690*/  STL [R1+0x15f8], R11 ;  /* 0x0015f80b01007387 */ /* 0x0003e20000100800 */
[----:B------:R-:W-:-:S03]  /*9b6a0*/  IMAD.MOV.U32 R3, RZ, RZ, R14 ;  /* 0x000000ffff037224 */ /* 0x000fc600078e000e */
[----:B------:R2:W-:Y:S04]  /*9b6b0*/  STL [R1+0x15f4], R12 ;  /* 0x0015f40c01007387 */ /* 0x0005e80000100800 */
[----:B------:R-:W3:Y:S04]  /*9b6c0*/  LDL.LU R18, [R1+0x1734] ;  /* 0x0017340001127983 */ /* 0x000ee80000300800 */
[----:B------:R-:W3:Y:S04]  /*9b6d0*/  LDL.LU R17, [R1+0x1738] ;  /* 0x0017380001117983 */ /* 0x000ee80000300800 */
[----:B------:R-:W3:Y:S04]  /*9b6e0*/  LDL.LU R16, [R1+0x1774] ;  /* 0x0017740001107983 */ /* 0x000ee80000300800 */
[----:B------:R-:W3:Y:S04]  /*9b6f0*/  LDL.LU R15, [R1+0x1778] ;  /* 0x00177800010f7983 */ /* 0x000ee80000300800 */
[----:B------:R1:W-:Y:S04]  /*9b700*/  LDGSTS.E [R183+0x1f000], [R2.64], P0 ;  /* 0x1f00000002b77fae */ /* 0x0003e80008121848 */
[----:B------:R-:W3:Y:S01]  /*9b710*/  LDL.LU R13, [R1+0x17b8] ;  /* 0x0017b800010d7983 */ /* 0x000ee20000300800 */
[----:B------:R-:W-:Y:S01]  /*9b720*/  IADD3 R9, P1, R9, UR7, RZ ;  /* 0x0000000709097c10 */ /* 0x000fe2000ff3e0ff */
[----:B-1----:R-:W-:-:S02]  /*9b730*/  IMAD.MOV.U32 R2, RZ, RZ, R11 ;  /* 0x000000ffff027224 */ /* 0x002fc400078e000b */
[----:B------:R-:W3:Y:S01]  /*9b740*/  LDL.LU R11, [R1+0x17f8] ;  /* 0x0017f800010b7983 */ /* 0x000ee20000300800 */
[----:B------:R-:W-:-:S03]  /*9b750*/  IADD3 R7, P2, R7, UR7, RZ ;  /* 0x0000000707077c10 */ /* 0x000fc6000ff5e0ff */
[----:B------:R-:W-:Y:S01]  /*9b760*/  STL [R1+0x1638], R9 ;  /* 0x0016380901007387 */ /* 0x000fe20000100800 */
[----:B----4-:R-:W-:Y:S01]  /*9b770*/  IADD3.X R10, R10, UR6, RZ, P1, !PT ;  /* 0x000000060a0a7c10 */ /* 0x010fe20008ffe4ff */
[----:B------:R-:W-:Y:S01]  /*9b780*/  IMAD.MOV.U32 R3, RZ, RZ, R12 ;  /* 0x000000ffff037224 */ /* 0x000fe200078e000c */
[----:B------:R-:W-:-:S03]  /*9b790*/  IADD3.X R8, R8, UR6, RZ, P2, !PT ;  /* 0x0000000608087c10 */ /* 0x000fc600097fe4ff */
[----:B------:R1:W-:Y:S04]  /*9b7a0*/  STL [R1+0x1634], R10 ;  /* 0x0016340a01007387 */ /* 0x0003e80000100800 */
[----:B------:R-:W-:Y:S04]  /*9b7b0*/  STL [R1+0x1678], R7 ;  /* 0x0016780701007387 */ /* 0x000fe80000100800 */
[----:B------:R-:W4:Y:S04]  /*9b7c0*/  LDL.LU R14, [R1+0x17b4] ;  /* 0x0017b400010e7983 */ /* 0x000f280000300800 */
[----:B------:R1:W-:Y:S04]  /*9b7d0*/  STL [R1+0x1674], R8 ;  /* 0x0016740801007387 */ /* 0x0003e80000100800 */
[----:B--2---:R-:W2:Y:S04]  /*9b7e0*/  LDL.LU R12, [R1+0x17f4] ;  /* 0x0017f400010c7983 */ /* 0x004ea80000300800 */
[----:B------:R1:W-:Y:S02]  /*9b7f0*/  LDGSTS.E [R183+0x20000], [R2.64], P0 ;  /* 0x2000000002b77fae */ /* 0x0003e40008121848 */
[----:B-1----:R-:W-:-:S02]  /*9b800*/  IMAD.MOV.U32 R2, RZ, RZ, R9 ;  /* 0x000000ffff027224 */ /* 0x002fc400078e0009 */
[----:B------:R-:W-:Y:S02]  /*9b810*/  IMAD.MOV.U32 R3, RZ, RZ, R10 ;  /* 0x000000ffff037224 */ /* 0x000fe400078e000a */
[----:B------:R-:W2:Y:S04]  /*9b820*/  LDL.LU R10, [R1+0x1834] ;  /* 0x00183400010a7983 */ /* 0x000ea80000300800 */
[----:B------:R-:W2:Y:S04]  /*9b830*/  LDL.LU R9, [R1+0x1838] ;  /* 0x0018380001097983 */ /* 0x000ea80000300800 */
[----:B------:R1:W-:Y:S02]  /*9b840*/  LDGSTS.E [R183+0x21000], [R2.64], P0 ;  /* 0x2100000002b77fae */ /* 0x0003e40008121848 */
[----:B-1----:R-:W-:-:S02]  /*9b850*/  IMAD.MOV.U32 R3, RZ, RZ, R8 ;  /* 0x000000ffff037224 */ /* 0x002fc400078e0008 */
[----:B------:R-:W-:Y:S01]  /*9b860*/  IMAD.MOV.U32 R2, RZ, RZ, R7 ;  /* 0x000000ffff027224 */ /* 0x000fe200078e0007 */
[----:B------:R-:W2:Y:S04]  /*9b870*/  LDL.LU R8, [R1+0x1874] ;  /* 0x0018740001087983 */ /* 0x000ea80000300800 */
[----:B------:R-:W2:Y:S01]  /*9b880*/  LDL.LU R7, [R1+0x1878] ;  /* 0x0018780001077983 */ /* 0x000ea20000300800 */
[----:B------:R-:W-:Y:S02]  /*9b890*/  IADD3 R5, P1, R5, UR7, RZ ;  /* 0x0000000705057c10 */ /* 0x000fe4000ff3e0ff */
[----:B------:R-:W-:Y:S01]  /*9b8a0*/  IADD3 R0, P2, R0, UR7, RZ ;  /* 0x0000000700007c10 */ /* 0x000fe2000ff5e0ff */
[----:B------:R1:W-:Y:S01]  /*9b8b0*/  LDGSTS.E [R183+0x22000], [R2.64], P0 ;  /* 0x2200000002b77fae */ /* 0x0003e20008121848 */
[----:B------:R-:W-:-:S02]  /*9b8c0*/  IADD3.X R6, R6, UR6, RZ, P1, !PT ;  /* 0x0000000606067c10 */ /* 0x000fc40008ffe4ff */
[----:B------:R-:W-:Y:S01]  /*9b8d0*/  IADD3.X R4, R4, UR6, RZ, P2, !PT ;  /* 0x0000000604047c10 */ /* 0x000fe200097fe4ff */
[----:B------:R-:W-:Y:S04]  /*9b8e0*/  STL [R1+0x16b8], R5 ;  /* 0x0016b80501007387 */ /* 0x000fe80000100800 */
[----:B------:R1:W-:Y:S02]  /*9b8f0*/  STL [R1+0x16b4], R6 ;  /* 0x0016b40601007387 */ /* 0x0003e40000100800 */
[----:B-1----:R-:W-:Y:S02]  /*9b900*/  IMAD.MOV.U32 R2, RZ, RZ, R5 ;  /* 0x000000ffff027224 */ /* 0x002fe400078e0005 */
[----:B------:R-:W-:Y:S01]  /*9b910*/  STL [R1+0x16f8], R0 ;  /* 0x0016f80001007387 */ /* 0x000fe20000100800 */
[----:B------:R-:W-:-:S03]  /*9b920*/  IMAD.MOV.U32 R3, RZ, RZ, R6 ;  /* 0x000000ffff037224 */ /* 0x000fc600078e0006 */
[----:B------:R1:W-:Y:S04]  /*9b930*/  STL [R1+0x16f4], R4 ;  /* 0x0016f40401007387 */ /* 0x0003e80000100800 */
[----:B------:R-:W2:Y:S04]  /*9b940*/  LDL.LU R6, [R1+0x188c] ;  /* 0x00188c0001067983 */ /* 0x000ea80000300800 */
[----:B------:R-:W2:Y:S04]  /*9b950*/  LDL.LU R5, [R1+0x1890] ;  /* 0x0018900001057983 */ /* 0x000ea80000300800 */
[----:B------:R1:W-:Y:S02]  /*9b960*/  LDGSTS.E [R183+0x23000], [R2.64], P0 ;  /* 0x2300000002b77fae */ /* 0x0003e40008121848 */
[----:B-1----:R-:W-:-:S02]  /*9b970*/  IMAD.MOV.U32 R3, RZ, RZ, R4 ;  /* 0x000000ffff037224 */ /* 0x002fc400078e0004 */
[----:B------:R-:W-:Y:S01]  /*9b980*/  IMAD.MOV.U32 R2, RZ, RZ, R0 ;  /* 0x000000ffff027224 */ /* 0x000fe200078e0000 */
[----:B------:R-:W2:Y:S04]  /*9b990*/  LDL.LU R4, [R1+0x1894] ;  /* 0x0018940001047983 */ /* 0x000ea80000300800 */
[----:B------:R-:W2:Y:S04]  /*9b9a0*/  LDL.LU R0, [R1+0x1898] ;  /* 0x0018980001007983 */ /* 0x000ea80000300800 */
[----:B------:R1:W-:Y:S01]  /*9b9b0*/  LDGSTS.E [R183+0x24000], [R2.64], P0 ;  /* 0x2400000002b77fae */ /* 0x0003e20008121848 */
[----:B---3--:R-:W-:-:S04]  /*9b9c0*/  IADD3 R17, P1, R17, UR7, RZ ;  /* 0x0000000711117c10 */ /* 0x008fc8000ff3e0ff */
[----:B------:R-:W-:Y:S02]  /*9b9d0*/  IADD3.X R18, R18, UR6, RZ, P1, !PT ;  /* 0x0000000612127c10 */ /* 0x000fe40008ffe4ff */
[----:B------:R-:W-:Y:S01]  /*9b9e0*/  IADD3 R15, P2, R15, UR7, RZ ;  /* 0x000000070f0f7c10 */ /* 0x000fe2000ff5e0ff */
[----:B-1----:R-:W-:Y:S02]  /*9b9f0*/  IMAD.MOV.U32 R2, RZ, RZ, R17 ;  /* 0x000000ffff027224 */ /* 0x002fe400078e0011 */
[----:B------:R-:W-:Y:S01]  /*9ba00*/  IMAD.MOV.U32 R3, RZ, RZ, R18 ;  /* 0x000000ffff037224 */ /* 0x000fe200078e0012 */
[----:B------:R-:W-:Y:S02]  /*9ba10*/  IADD3.X R16, R16, UR6, RZ, P2, !PT ;  /* 0x0000000610107c10 */ /* 0x000fe400097fe4ff */
[----:B------:R-:W-:Y:S01]  /*9ba20*/  IADD3 R13, P1, R13, UR7, RZ ;  /* 0x000000070d0d7c10 */ /* 0x000fe2000ff3e0ff */
[----:B------:R-:W-:Y:S04]  /*9ba30*/  STL [R1+0x1738], R17 ;  /* 0x0017381101007387 */ /* 0x000fe80000100800 */
[----:B------:R-:W-:Y:S04]  /*9ba40*/  STL [R1+0x1734], R18 ;  /* 0x0017341201007387 */ /* 0x000fe80000100800 */
[----:B------:R-:W-:Y:S04]  /*9ba50*/  STL [R1+0x1778], R15 ;  /* 0x0017780f01007387 */ /* 0x000fe80000100800 */
[----:B------:R1:W-:Y:S01]  /*9ba60*/  LDGSTS.E [R183+0x25000], [R2.64], P0 ;  /* 0x2500000002b77fae */ /* 0x0003e20008121848 */
[----:B------:R-:W-:-:S03]  /*9ba70*/  IADD3 R11, P2, R11, UR7, RZ ;  /* 0x000000070b0b7c10 */ /* 0x000fc6000ff5e0ff */
[----:B------:R3:W-:Y:S04]  /*9ba80*/  STL [R1+0x1774], R16 ;  /* 0x0017741001007387 */ /* 0x0007e80000100800 */
[----:B------:R-:W-:Y:S01]  /*9ba90*/  STL [R1+0x17b8], R13 ;  /* 0x0017b80d01007387 */ /* 0x000fe20000100800 */
[----:B-1----:R-:W-:Y:S02]  /*9baa0*/  IMAD.MOV.U32 R2, RZ, RZ, R15 ;  /* 0x000000ffff027224 */ /* 0x002fe400078e000f */
[----:B------:R-:W-:-:S05]  /*9bab0*/  IMAD.MOV.U32 R3, RZ, RZ, R16 ;  /* 0x000000ffff037224 */ /* 0x000fca00078e0010 */
[----:B------:R1:W-:Y:S01]  /*9bac0*/  LDGSTS.E [R183+0x26000], [R2.64], P0 ;  /* 0x2600000002b77fae */ /* 0x0003e20008121848 */
[----:B----4-:R-:W-:-:S05]  /*9bad0*/  IADD3.X R14, R14, UR6, RZ, P1, !PT ;  /* 0x000000060e0e7c10 */ /* 0x010fca0008ffe4ff */
[----:B------:R4:W-:Y:S01]  /*9bae0*/  STL [R1+0x17b4], R14 ;  /* 0x0017b40e01007387 */ /* 0x0009e20000100800 */
[----:B--2---:R-:W-:-:S03]  /*9baf0*/  IADD3.X R12, R12, UR6, RZ, P2, !PT ;  /* 0x000000060c0c7c10 */ /* 0x004fc600097fe4ff */
[----:B------:R-:W-:Y:S01]  /*9bb00*/  STL [R1+0x17f8], R11 ;  /* 0x0017f80b01007387 */ /* 0x000fe20000100800 */
[----:B-1----:R-:W-:-:S03]  /*9bb10*/  IMAD.MOV.U32 R2, RZ, RZ, R13 ;  /* 0x000000ffff027224 */ /* 0x002fc600078e000d */
[----:B------:R1:W-:Y:S01]  /*9bb20*/  STL [R1+0x17f4], R12 ;  /* 0x0017f40c01007387 */ /* 0x0003e20000100800 */
[----:B------:R-:W-:-:S03]  /*9bb30*/  IMAD.MOV.U32 R3, RZ, RZ, R14 ;  /* 0x000000ffff037224 */ /* 0x000fc600078e000e */
[----:B---3--:R-:W2:Y:S04]  /*9bb40*/  LDL.LU.64 R16, [R1+0xee8] ;  /* 0x000ee80001107983 */ /* 0x008ea80000300a00 */
[----:B----4-:R-:W3:Y:S04]  /*9bb50*/  LDL.LU.64 R14, [R1+0xee0] ;  /* 0x000ee000010e7983 */ /* 0x010ee80000300a00 */
[----:B------:R4:W-:Y:S01]  /*9bb60*/  LDGSTS.E [R183+0x27000], [R2.64], P0 ;  /* 0x2700000002b77fae */ /* 0x0009e20008121848 */
[----:B------:R-:W-:-:S04]  /*9bb70*/  IADD3 R9, P1, R9, UR7, RZ ;  /* 0x0000000709097c10 */ /* 0x000fc8000ff3e0ff */
[----:B------:R-:W-:Y:S01]  /*9bb80*/  IADD3.X R10, R10, UR6, RZ, P1, !PT ;  /* 0x000000060a0a7c10 */ /* 0x000fe20008ffe4ff */
[----:B------:R-:W-:Y:S01]  /*9bb90*/  STL [R1+0x1838], R9 ;  /* 0x0018380901007387 */ /* 0x000fe20000100800 */
[----:B----4-:R-:W-:Y:S02]  /*9bba0*/  IMAD.MOV.U32 R2, RZ, RZ, R11 ;  /* 0x000000ffff027224 */ /* 0x010fe400078e000b */
[----:B------:R-:W-:Y:S01]  /*9bbb0*/  IMAD.MOV.U32 R3, RZ, RZ, R12 ;  /* 0x000000ffff037224 */ /* 0x000fe200078e000c */
[----:B------:R4:W-:Y:S04]  /*9bbc0*/  STL [R1+0x1834], R10 ;  /* 0x0018340a01007387 */ /* 0x0009e80000100800 */
[----:B------:R1:W-:Y:S01]  /*9bbd0*/  LDGSTS.E [R183+0x28000], [R2.64], P0 ;  /* 0x2800000002b77fae */ /* 0x0003e20008121848 */
[----:B------:R-:W-:-:S04]  /*9bbe0*/  IADD3 R7, P2, R7, UR7, RZ ;  /* 0x0000000707077c10 */ /* 0x000fc8000ff5e0ff */
[----:B------:R-:W-:Y:S01]  /*9bbf0*/  IADD3.X R8, R8, UR6, RZ, P2, !PT ;  /* 0x0000000608087c10 */ /* 0x000fe200097fe4ff */
[----:B------:R-:W-:Y:S04]  /*9bc00*/  STL [R1+0x1878], R7 ;  /* 0x0018780701007387 */ /* 0x000fe80000100800 */
[----:B-1----:R-:W3:Y:S01]  /*9bc10*/  LDL.LU.64 R12, [R1+0xed8] ;  /* 0x000ed800010c7983 */ /* 0x002ee20000300a00 */
[----:B------:R-:W-:Y:S02]  /*9bc20*/  IMAD.MOV.U32 R3, RZ, RZ, R10 ;  /* 0x000000ffff037224 */ /* 0x000fe400078e000a */
[----:B------:R-:W-:Y:S01]  /*9bc30*/  IMAD.MOV.U32 R2, RZ, RZ, R9 ;  /* 0x000000ffff027224 */ /* 0x000fe200078e0009 */
[----:B------:R1:W-:Y:S04]  /*9bc40*/  STL [R1+0x1874], R8 ;  /* 0x0018740801007387 */ /* 0x0003e80000100800 */
[----:B----4-:R-:W4:Y:S04]  /*9bc50*/  LDL.LU.64 R10, [R1+0xed0] ;  /* 0x000ed000010a7983 */ /* 0x010f280000300a00 */
[----:B------:R1:W-:Y:S02]  /*9bc60*/  LDGSTS.E [R183+0x29000], [R2.64], P0 ;  /* 0x2900000002b77fae */ /* 0x0003e40008121848 */
[----:B-1----:R-:W-:-:S02]  /*9bc70*/  IMAD.MOV.U32 R3, RZ, RZ, R8 ;  /* 0x000000ffff037224 */ /* 0x002fc400078e0008 */
[----:B------:R-:W4:Y:S01]  /*9bc80*/  LDL.LU.64 R8, [R1+0xec8] ;  /* 0x000ec80001087983 */ /* 0x000f220000300a00 */
[----:B------:R-:W-:-:S03]  /*9bc90*/  IADD3 R5, P1, R5, UR7, RZ ;  /* 0x0000000705057c10 */ /* 0x000fc6000ff3e0ff */
[----:B------:R-:W4:Y:S01]  /*9bca0*/  LDL.LU.64 R34, [R1+0xec0] ;  /* 0x000ec00001227983 */ /* 0x000f220000300a00 */
[----:B------:R-:W-:-:S03]  /*9bcb0*/  IADD3.X R6, R6, UR6, RZ, P1, !PT ;  /* 0x0000000606067c10 */ /* 0x000fc60008ffe4ff */
[----:B------:R-:W-:Y:S04]  /*9bcc0*/  STL [R1+0x1890], R5 ;  /* 0x0018900501007387 */ /* 0x000fe80000100800 */
[----:B------:R1:W-:Y:S01]  /*9bcd0*/  STL [R1+0x188c], R6 ;  /* 0x00188c0601007387 */ /* 0x0003e20000100800 */
[----:B------:R-:W-:-:S04]  /*9bce0*/  IADD3 R0, P2, R0, UR7, RZ ;  /* 0x0000000700007c10 */ /* 0x000fc8000ff5e0ff */
[----:B------:R-:W-:Y:S01]  /*9bcf0*/  IADD3.X R4, R4, UR6, RZ, P2, !PT ;  /* 0x0000000604047c10 */ /* 0x000fe200097fe4ff */
[----:B------:R2:W-:Y:S04]  /*9bd00*/  STL [R1+0x1898], R0 ;  /* 0x0018980001007387 */ /* 0x0005e80000100800 */
[----:B------:R-:W4:Y:S04]  /*9bd10*/  LDL.LU.64 R32, [R1+0xeb8] ;  /* 0x000eb80001207983 */ /* 0x000f280000300a00 */
[----:B------:R1:W-:Y:S04]  /*9bd20*/  STL [R1+0x1894], R4 ;  /* 0x0018940401007387 */ /* 0x0003e80000100800 */
[----:B------:R-:W4:Y:S04]  /*9bd30*/  LDL.LU.64 R30, [R1+0xeb0] ;  /* 0x000eb000011e7983 */ /* 0x000f280000300a00 */
[----:B------:R-:W4:Y:S04]  /*9bd40*/  LDL.LU.64 R28, [R1+0xea8] ;  /* 0x000ea800011c7983 */ /* 0x000f280000300a00 */
[----:B------:R-:W4:Y:S01]  /*9bd50*/  LDL.LU.64 R26, [R1+0xea0] ;  /* 0x000ea000011a7983 */ /* 0x000f220000300a00 */
[----:B------:R-:W-:-:S03]  /*9bd60*/  IMAD.MOV.U32 R2, RZ, RZ, R7 ;  /* 0x000000ffff027224 */ /* 0x000fc600078e0007 */
[----:B------:R-:W4:Y:S04]  /*9bd70*/  LDL.LU.64 R24, [R1+0xe98] ;  /* 0x000e980001187983 */ /* 0x000f280000300a00 */
[----:B------:R-:W4:Y:S04]  /*9bd80*/  LDL.LU.64 R22, [R1+0xe90] ;  /* 0x000e900001167983 */ /* 0x000f280000300a00 */
[----:B------:R1:W-:Y:S04]  /*9bd90*/  LDGSTS.E [R183+0x2a000], [R2.64], P0 ;  /* 0x2a00000002b77fae */ /* 0x0003e80008121848 */
[----:B------:R-:W4:Y:S01]  /*9bda0*/  LDL.LU.64 R20, [R1+0xe88] ;  /* 0x000e880001147983 */ /* 0x000f220000300a00 */
[----:B-1----:R-:W-:-:S02]  /*9bdb0*/  IMAD.MOV.U32 R2, RZ, RZ, R5 ;  /* 0x000000ffff027224 */ /* 0x002fc400078e0005 */
[----:B------:R-:W-:Y:S02]  /*9bdc0*/  IMAD.MOV.U32 R3, RZ, RZ, R6 ;  /* 0x000000ffff037224 */ /* 0x000fe400078e0006 */
[----:B------:R-:W4:Y:S04]  /*9bdd0*/  LDL.LU R6, [R1+0x1a0c] ;  /* 0x001a0c0001067983 */ /* 0x000f280000300800 */
[----:B------:R1:W-:Y:S04]  /*9bde0*/  LDGSTS.E [R183+0x2b000], [R2.64], P0 ;  /* 0x2b00000002b77fae */ /* 0x0003e80008121848 */
[----:B------:R-:W4:Y:S04]  /*9bdf0*/  LDL.LU R5, [R1+0x1a18] ;  /* 0x001a180001057983 */ /* 0x000f280000300800 */
[----:B------:R-:W4:Y:S01]  /*9be00*/  LDL.LU.64 R18, [R1+0xe80] ;  /* 0x000e800001127983 */ /* 0x000f220000300a00 */
[----:B-1----:R-:W-:-:S02]  /*9be10*/  IMAD.MOV.U32 R2, RZ, RZ, R0 ;  /* 0x000000ffff027224 */ /* 0x002fc400078e0000 */
[----:B------:R-:W-:-:S05]  /*9be20*/  IMAD.MOV.U32 R3, RZ, RZ, R4 ;  /* 0x000000ffff037224 */ /* 0x000fca00078e0004 */
[----:B------:R1:W-:Y:S01]  /*9be30*/  LDGSTS.E [R183+0x2c000], [R2.64], P0 ;  /* 0x2c00000002b77fae */ /* 0x0003e20008121848 */
[----:B--2---:R-:W-:-:S04]  /*9be40*/  IADD3 R0, P1, R16, UR7, RZ ;  /* 0x0000000710007c10 */ /* 0x004fc8000ff3e0ff */
[----:B-1----:R-:W-:Y:S02]  /*9be50*/  IADD3.X R2, R17, UR6, RZ, P1, !PT ;  /* 0x0000000611027c10 */ /* 0x002fe40008ffe4ff */
[----:B------:R-:W2:Y:S01]  /*9be60*/  LDL.LU.64 R16, [R1+0xe78] ;  /* 0x000e780001107983 */ /* 0x000ea20000300a00 */
[----:B---3--:R-:W-:-:S04]  /*9be70*/  IADD3 R182, P1, R14, UR7, RZ ;  /* 0x000000070eb67c10 */ /* 0x008fc8000ff3e0ff */
[----:B------:R-:W-:Y:S02]  /*9be80*/  IADD3.X R3, R15, UR6, RZ, P1, !PT ;  /* 0x000000060f037c10 */ /* 0x000fe40008ffe4ff */
[----:B------:R-:W3:Y:S01]  /*9be90*/  LDL.LU.64 R14, [R1+0xe70] ;  /* 0x000e7000010e7983 */ /* 0x000ee20000300a00 */
[----:B------:R-:W-:-:S04]  /*9bea0*/  IADD3 R181, P1, R12, UR7, RZ ;  /* 0x000000070cb57c10 */ /* 0x000fc8000ff3e0ff */
[----:B------:R-:W-:Y:S02]  /*9beb0*/  IADD3.X R176, R13, UR6, RZ, P1, !PT ;  /* 0x000000060db07c10 */ /* 0x000fe40008ffe4ff */
[----:B------:R-:W3:Y:S01]  /*9bec0*/  LDL.LU.64 R12, [R1+0xe68] ;  /* 0x000e6800010c7983 */ /* 0x000ee20000300a00 */
[----:B----4-:R-:W-:-:S04]  /*9bed0*/  IADD3 R180, P1, R10, UR7, RZ ;  /* 0x000000070ab47c10 */ /* 0x010fc8000ff3e0ff */
[----:B------:R-:W-:Y:S02]  /*9bee0*/  IADD3.X R177, R11, UR6, RZ, P1, !PT ;  /* 0x000000060bb17c10 */ /* 0x000fe40008ffe4ff */
[----:B------:R-:W4:Y:S01]  /*9bef0*/  LDL.LU.64 R10, [R1+0xe60] ;  /* 0x000e6000010a7983 */ /* 0x000f220000300a00 */
[----:B------:R-:W-:-:S04]  /*9bf00*/  IADD3 R179, P1, R8, UR7, RZ ;  /* 0x0000000708b37c10 */ /* 0x000fc8000ff3e0ff */
[----:B------:R-:W-:Y:S02]  /*9bf10*/  IADD3.X R178, R9, UR6, RZ, P1, !PT ;  /* 0x0000000609b27c10 */ /* 0x000fe40008ffe4ff */
[----:B------:R-:W4:Y:S01]  /*9bf20*/  LDL.LU.64 R8, [R1+0xe58] ;  /* 0x000e580001087983 */ /* 0x000f220000300a00 */
[----:B------:R-:W-:-:S04]  /*9bf30*/  IADD3 R185, P1, R34, UR7, RZ ;  /* 0x0000000722b97c10 */ /* 0x000fc8000ff3e0ff */
[----:B------:R-:W-:Y:S02]  /*9bf40*/  IADD3.X R184, R35, UR6, RZ, P1, !PT ;  /* 0x0000000623b87c10 */ /* 0x000fe40008ffe4ff */
        /* <DEDUP_REMOVED lines=15> */
[----:B------:R-:W-:Y:S01]  /*9c040*/  IADD3.X R200, R19, UR6, RZ, P1, !PT ;  /* 0x0000000613c87c10 */ /* 0x000fe20008ffe4ff */
[----:B------:R-:W1:Y:S01]  /*9c050*/  S2R R21, SR_TID.X ;  /* 0x0000000000157919 */ /* 0x000e620000002100 */
[----:B------:R-:W-:Y:S02]  /*9c060*/  LOP3.LUT R185, R185, R184, RZ, 0x3c, !PT ;  /* 0x000000b8b9b97212 */ /* 0x000fe400078e3cff */
[----:B------:R-:W-:Y:S01]  /*9c070*/  LOP3.LUT R187, R187, R186, RZ, 0x3c, !PT ;  /* 0x000000babbbb7212 */ /* 0x000fe200078e3cff */
[----:B------:R-:W-:Y:S01]  /*9c080*/  IMAD.MOV.U32 R34, RZ, RZ, R0 ;  /* 0x000000ffff227224 */ /* 0x000fe200078e0000 */
[----:B------:R-:W-:Y:S01]  /*9c090*/  LOP3.LUT R189, R189, R188, RZ, 0x3c, !PT ;  /* 0x000000bcbdbd7212 */ /* 0x000fe200078e3cff */
[----:B------:R-:W-:Y:S01]  /*9c0a0*/  IMAD.MOV.U32 R35, RZ, RZ, R2 ;  /* 0x000000ffff237224 */ /* 0x000fe200078e0002 */
[----:B------:R-:W-:Y:S02]  /*9c0b0*/  LOP3.LUT R191, R191, R190, RZ, 0x3c, !PT ;  /* 0x000000bebfbf7212 */ /* 0x000fe400078e3cff */
[----:B------:R-:W-:Y:S01]  /*9c0c0*/  LOP3.LUT R184, R185, R184, RZ, 0x3c, !PT ;  /* 0x000000b8b9b87212 */ /* 0x000fe200078e3cff */
[----:B------:R-:W-:Y:S01]  /*9c0d0*/  IMAD.MOV.U32 R2, RZ, RZ, R180 ;  /* 0x000000ffff027224 */ /* 0x000fe200078e00b4 */
        /* <DEDUP_REMOVED lines=14> */
[----:B-1----:R-:W-:Y:S01]  /*9c1c0*/  LOP3.LUT R21, R21, 0x7f, RZ, 0xc0, !PT ;  /* 0x0000007f15157812 */ /* 0x002fe200078ec0ff */
[----:B------:R-:W-:Y:S01]  /*9c1d0*/  IMAD.MOV.U32 R27, RZ, RZ, R200 ;  /* 0x000000ffff1b7224 */ /* 0x000fe200078e00c8 */
[----:B------:R1:W-:Y:S03]  /*9c1e0*/  LDGSTS.E [R183+0x2d000], [R34.64], P0 ;  /* 0x2d00000022b77fae */ /* 0x0003e60008121848 */
[----:B------:R-:W-:-:S05]  /*9c1f0*/  IMAD.SHL.U32 R19, R21, 0x4, RZ ;  /* 0x0000000415137824 */ /* 0x000fca00078e00ff */
[----:B------:R-:W-:Y:S02]  /*9c200*/  LOP3.LUT R4, R19, 0x10, RZ, 0x3c, !PT ;  /* 0x0000001013047812 */ /* 0x000fe400078e3cff */
[----:B--2---:R-:W-:-:S04]  /*9c210*/  IADD3 R203, P1, R16, UR7, RZ ;  /* 0x0000000710cb7c10 */ /* 0x004fc8000ff3e0ff */
[----:B------:R-:W-:Y:S02]  /*9c220*/  IADD3.X R202, R17, UR6, RZ, P1, !PT ;  /* 0x0000000611ca7c10 */ /* 0x000fe40008ffe4ff */
[----:B---3--:R-:W-:-:S04]  /*9c230*/  IADD3 R205, P1, R14, UR7, RZ ;  /* 0x000000070ecd7c10 */ /* 0x008fc8000ff3e0ff */
[----:B------:R-:W-:Y:S01]  /*9c240*/  IADD3.X R204, R15, UR6, RZ, P1, !PT ;  /* 0x000000060fcc7c10 */ /* 0x000fe20008ffe4ff */
[----:B------:R-:W-:Y:S02]  /*9c250*/  IMAD.MOV.U32 R16, RZ, RZ, R182 ;  /* 0x000000ffff107224 */ /* 0x000fe400078e00b6 */
[----:B------:R-:W-:Y:S02]  /*9c260*/  IMAD.MOV.U32 R17, RZ, RZ, R3 ;  /* 0x000000ffff117224 */ /* 0x000fe400078e0003 */
[----:B------:R-:W-:Y:S02]  /*9c270*/  IMAD.MOV.U32 R3, RZ, RZ, R177 ;  /* 0x000000ffff037224 */ /* 0x000fe400078e00b1 */
[----:B------:R-:W-:Y:S01]  /*9c280*/  IMAD.MOV.U32 R14, RZ, RZ, R195 ;  /* 0x000000ffff0e7224 */ /* 0x000fe200078e00c3 */
[----:B------:R2:W-:Y:S01]  /*9c290*/  LDGSTS.E [R183+0x2e000], [R16.64], P0 ;  /* 0x2e00000010b77fae */ /* 0x0005e20008121848 */
[----:B------:R-:W-:Y:S01]  /*9c2a0*/  IMAD.MOV.U32 R15, RZ, RZ, R194 ;  /* 0x000000ffff0f7224 */ /* 0x000fe200078e00c2 */
[----:B------:R-:W-:-:S04]  /*9c2b0*/  IADD3 R207, P1, R12, UR7, RZ ;  /* 0x000000070ccf7c10 */ /* 0x000fc8000ff3e0ff */
[----:B------:R-:W-:Y:S02]  /*9c2c0*/  IADD3.X R206, R13, UR6, RZ, P1, !PT ;  /* 0x000000060dce7c10 */ /* 0x000fe40008ffe4ff */
[----:B----4-:R-:W-:-:S04]  /*9c2d0*/  IADD3 R209, P1, R10, UR7, RZ ;  /* 0x000000070ad17c10 */ /* 0x010fc8000ff3e0ff */
[----:B------:R-:W-:Y:S02]  /*9c2e0*/  IADD3.X R208, R11, UR6, RZ, P1, !PT ;  /* 0x000000060bd07c10 */ /* 0x000fe40008ffe4ff */
[----:B------:R-:W-:-:S04]  /*9c2f0*/  IADD3 R5, P1, R5, UR7, RZ ;  /* 0x0000000705057c10 */ /* 0x000fc8000ff3e0ff */
[----:B------:R-:W-:Y:S01]  /*9c300*/  IADD3.X R6, R6, UR6, RZ, P1, !PT ;  /* 0x0000000606067c10 */ /* 0x000fe20008ffe4ff */
[----:B------:R-:W-:Y:S01]  /*9c310*/  STL [R1+0x1a18], R5 ;  /* 0x001a180501007387 */ /* 0x000fe20000100800 */
[----:B------:R-:W-:Y:S01]  /*9c320*/  IADD3 R211, P2, R8, UR7, RZ ;  /* 0x0000000708d37c10 */ /* 0x000fe2000ff5e0ff */
[----:B------:R-:W-:-:S03]  /*9c330*/  IMAD.MOV.U32 R8, RZ, RZ, R181 ;  /* 0x000000ffff087224 */ /* 0x000fc600078e00b5 */
[----:B------:R-:W-:Y:S01]  /*9c340*/  IADD3.X R210, R9, UR6, RZ, P2, !PT ;  /* 0x0000000609d27c10 */ /* 0x000fe200097fe4ff */
[----:B------:R-:W-:Y:S01]  /*9c350*/  IMAD.MOV.U32 R9, RZ, RZ, R176 ;  /* 0x000000ffff097224 */ /* 0x000fe200078e00b0 */
[----:B------:R-:W-:Y:S01]  /*9c360*/  STL [R1+0x1a0c], R6 ;  /* 0x001a0c0601007387 */ /* 0x000fe20000100800 */
[----:B------:R-:W-:Y:S02]  /*9c370*/  IMAD.MOV.U32 R12, RZ, RZ, R179 ;  /* 0x000000ffff0c7224 */ /* 0x000fe400078e00b3 */
[----:B------:R-:W-:Y:S01]  /*9c380*/  IMAD.MOV.U32 R13, RZ, RZ, R178 ;  /* 0x000000ffff0d7224 */ /* 0x000fe200078e00b2 */
[----:B------:R1:W-:Y:S04]  /*9c390*/  STL.64 [R1+0xee8], R34 ;  /* 0x000ee82201007387 */ /* 0x0003e80000100a00 */
[----:B------:R-:W-:Y:S04]  /*9c3a0*/  STL.64 [R1+0xee0], R16 ;  /* 0x000ee01001007387 */ /* 0x000fe80000100a00 */
[----:B------:R3:W-:Y:S04]  /*9c3b0*/  STL.64 [R1+0xed8], R8 ;  /* 0x000ed80801007387 */ /* 0x0007e80000100a00 */
[----:B------:R-:W-:Y:S04]  /*9c3c0*/  STL.64 [R1+0xed0], R2 ;  /* 0x000ed00201007387 */ /* 0x000fe80000100a00 */
[----:B------:R4:W-:Y:S04]  /*9c3d0*/  STL.64 [R1+0xec8], R12 ;  /* 0x000ec80c01007387 */ /* 0x0009e80000100a00 */
        /* <DEDUP_REMOVED lines=8> */
[----:B------:R-:W-:Y:S01]  /*9c460*/  STL.64 [R1+0xea0], R32 ;  /* 0x000ea02001007387 */ /* 0x000fe20000100a00 */
[----:B------:R-:W-:Y:S02]  /*9c470*/  IMAD.MOV.U32 R10, RZ, RZ, R207 ;  /* 0x000000ffff0a7224 */ /* 0x000fe400078e00cf */
[----:B------:R-:W-:Y:S01]  /*9c480*/  IMAD.MOV.U32 R11, RZ, RZ, R206 ;  /* 0x000000ffff0b7224 */ /* 0x000fe200078e00ce */
[----:B------:R1:W-:Y:S01]  /*9c490*/  STL.64 [R1+0xe98], R14 ;  /* 0x000e980e01007387 */ /* 0x0003e20000100a00 */
[----:B------:R-:W-:-:S03]  /*9c4a0*/  IMAD.MOV.U32 R20, RZ, RZ, R209 ;  /* 0x000000ffff147224 */ /* 0x000fc600078e00d1 */
[----:B------:R-:W-:Y:S01]  /*9c4b0*/  STL.64 [R1+0xe90], R30 ;  /* 0x000e901e01007387 */ /* 0x000fe20000100a00 */
[----:B------:R-:W-:-:S03]  /*9c4c0*/  IMAD.MOV.U32 R21, RZ, RZ, R208 ;  /* 0x000000ffff157224 */ /* 0x000fc600078e00d0 */
[----:B------:R-:W-:Y:S01]  /*9c4d0*/  STL.64 [R1+0xe88], R28 ;  /* 0x000e881c01007387 */ /* 0x000fe20000100a00 */
[----:B------:R-:W-:Y:S02]  /*9c4e0*/  IMAD.MOV.U32 R18, RZ, RZ, R211 ;  /* 0x000000ffff127224 */ /* 0x000fe400078e00d3 */
[----:B------:R-:W-:Y:S01]  /*9c4f0*/  IMAD.MOV.U32 R19, RZ, RZ, R210 ;  /* 0x000000ffff137224 */ /* 0x000fe200078e00d2 */
[----:B------:R-:W-:Y:S04]  /*9c500*/  STL.64 [R1+0xe80], R26 ;  /* 0x000e801a01007387 */ /* 0x000fe80000100a00 */
[----:B------:R-:W-:Y:S04]  /*9c510*/  STL.64 [R1+0xe78], R24 ;  /* 0x000e781801007387 */ /* 0x000fe80000100a00 */
[----:B------:R-:W-:Y:S04]  /*9c520*/  STL.64 [R1+0xe70], R22 ;  /* 0x000e701601007387 */ /* 0x000fe80000100a00 */
[----:B------:R2:W-:Y:S04]  /*9c530*/  STL.64 [R1+0xe68], R10 ;  /* 0x000e680a01007387 */ /* 0x0005e80000100a00 */
[----:B-1----:R1:W5:Y:S04]  /*9c540*/  LDL.LU.64 R34, [R1+0x2af0] ;  /* 0x002af00001227983 */ /* 0x0023680000300a00 */
[----:B------:R-:W-:Y:S04]  /*9c550*/  STL.64 [R1+0xe60], R20 ;  /* 0x000e601401007387 */ /* 0x000fe80000100a00 */
[----:B------:R-:W-:Y:S04]  /*9c560*/  STL.64 [R1+0xe58], R18 ;  /* 0x000e581201007387 */ /* 0x000fe80000100a00 */
[----:B------:R3:W-:Y:S04]  /*9c570*/  LDGSTS.E [R183+0x2f000], [R8.64], P0 ;  /* 0x2f00000008b77fae */ /* 0x0007e80008121848 */
[----:B------:R1:W-:Y:S04]  /*9c580*/  LDGSTS.E [R183+0x30000], [R2.64], P0 ;  /* 0x3000000002b77fae */ /* 0x0003e80008121848 */
[----:B------:R4:W-:Y:S04]  /*9c590*/  LDGSTS.E [R183+0x31000], [R12.64], P0 ;  /* 0x310000000cb77fae */ /* 0x0009e80008121848 */
[----:B---3--:R-:W3:Y:S04]  /*9c5a0*/  LDL.LU R9, [R1+0x19d8] ;  /* 0x0019d80001097983 */ /* 0x008ee80000300800 */
[----:B--2---:R-:W2:Y:S04]  /*9c5b0*/  LDL.LU R16, [R1+0x1994] ;  /* 0x0019940001107983 */ /* 0x004ea80000300800 */
[----:B----4-:R-:W4:Y:S04]  /*9c5c0*/  LDL.LU R13, [R1+0x19cc] ;  /* 0x0019cc00010d7983 */ /* 0x010f280000300800 */
[----:B------:R-:W4:Y:S04]  /*9c5d0*/  LDL.LU R17, [R1+0x1990] ;  /* 0x0019900001117983 */ /* 0x000f280000300800 */
[----:B------:R-:W4:Y:S04]  /*9c5e0*/  LDL.LU R7, [R1+0x1954] ;  /* 0x0019540001077983 */ /* 0x000f280000300800 */
[----:B------:R1:W-:Y:S04]  /*9c5f0*/  LDGSTS.E [R183+0x32000], [R184.64], P0 ;  /* 0x32000000b8b77fae */ /* 0x0003e80008121848 */
[----:B------:R-:W4:Y:S04]  /*9c600*/  LDL.LU R12, [R1+0xf00] ;  /* 0x000f0000010c7983 */ /* 0x000f280000300800 */
[----:B------:R1:W-:Y:S04]  /*9c610*/  LDGSTS.E [R183+0x33000], [R186.64], P0 ;  /* 0x33000000bab77fae */ /* 0x0003e80008121848 */
[----:B------:R-:W4:Y:S04]  /*9c620*/  LDL.LU R8, [R1+0x1950] ;  /* 0x0019500001087983 */ /* 0x000f280000300800 */
[----:B------:R1:W-:Y:S04]  /*9c630*/  LDGSTS.E [R183+0x34000], [R188.64], P0 ;  /* 0x34000000bcb77fae */ /* 0x0003e80008121848 */
[----:B------:R1:W-:Y:S04]  /*9c640*/  LDGSTS.E [R183+0x35000], [R190.64], P0 ;  /* 0x35000000beb77fae */ /* 0x0003e80008121848 */
[----:B------:R1:W-:Y:S04]  /*9c650*/  LDGSTS.E [R183+0x36000], [R32.64], P0 ;  /* 0x3600000020b77fae */ /* 0x0003e80008121848 */
[----:B------:R1:W-:Y:S01]  /*9c660*/  LDGSTS.E [R183+0x37000], [R14.64], P0 ;  /* 0x370000000eb77fae */ /* 0x0003e20008121848 */
[----:B------:R-:W-:-:S03]  /*9c670*/  IMAD.U32 R0, RZ, RZ, UR5 ;  /* 0x00000005ff007e24 */ /* 0x000fc6000f8e00ff */
[----:B------:R2:W-:Y:S04]  /*9c680*/  LDGSTS.E [R183+0x38000], [R30.64], P0 ;  /* 0x380000001eb77fae */ /* 0x0005e80008121848 */
[----:B-1----:R-:W4:Y:S01]  /*9c690*/  LDL.LU R14, [R1+0xefc] ;  /* 0x000efc00010e7983 */ /* 0x002f220000300800 */
[----:B------:R-:W-:-:S03]  /*9c6a0*/  IMAD R0, R0, 0x40000, R4 ;  /* 0x0004000000007824 */ /* 0x000fc600078e0204 */
[----:B------:R1:W-:Y:S04]  /*9c6b0*/  LDGSTS.E [R183+0x39000], [R28.64], P0 ;  /* 0x390000001cb77fae */ /* 0x0003e80008121848 */
[----:B------:R1:W-:Y:S04]  /*9c6c0*/  LDGSTS.E [R183+0x3a000], [R26.64], P0 ;  /* 0x3a0000001ab77fae */ /* 0x0003e80008121848 */
[----:B------:R1:W-:Y:S04]  /*9c6d0*/  LDGSTS.E [R183+0x3b000], [R24.64], P0 ;  /* 0x3b00000018b77fae */ /* 0x0003e80008121848 */
[----:B------:R-:W4:Y:S04]  /*9c6e0*/  LDL.LU R4, [R1+0xf40] ;  /* 0x000f400001047983 */ /* 0x000f280000300800 */
[----:B------:R1:W-:Y:S04]  /*9c6f0*/  LDGSTS.E [R183+0x3c000], [R22.64], P0 ;  /* 0x3c00000016b77fae */ /* 0x0003e80008121848 */
[----:B------:R1:W-:Y:S01]  /*9c700*/  LDGSTS.E [R183+0x3d000], [R10.64], P0 ;  /* 0x3d0000000ab77fae */ /* 0x0003e20008121848 */
[----:B------:R-:W-:-:S02]  /*9c710*/  IMAD.MOV.U32 R2, RZ, RZ, R5 ;  /* 0x000000ffff027224 */ /* 0x000fc400078e0005 */
[----:B------:R-:W-:Y:S01]  /*9c720*/  IMAD.MOV.U32 R3, RZ, RZ, R6 ;  /* 0x000000ffff037224 */ /* 0x000fe200078e0006 */
[----:B------:R2:W-:Y:S04]  /*9c730*/  LDGSTS.E [R183+0x3e000], [R20.64], P0 ;  /* 0x3e00000014b77fae */ /* 0x0005e80008121848 */
[----:B------:R2:W-:Y:S04]  /*9c740*/  LDGSTS.E [R183+0x3f000], [R18.64], P0 ;  /* 0x3f00000012b77fae */ /* 0x0005e80008121848 */
[----:B-1----:R-:W4:Y:S04]  /*9c750*/  LDL.LU R11, [R1+0xf80] ;  /* 0x000f8000010b7983 */ /* 0x002f280000300800 */
[----:B------:R-:W4:Y:S04]  /*9c760*/  LDL.LU R10, [R1+0xf3c] ;  /* 0x000f3c00010a7983 */ /* 0x000f280000300800 */
[----:B------:R-:W4:Y:S04]  /*9c770*/  LDL.LU R15, [R1+0xf7c] ;  /* 0x000f7c00010f7983 */ /* 0x000f280000300800 */
[----:B------:R-:W4:Y:S04]  /*9c780*/  LDL.LU R5, [R1+0xfc0] ;  /* 0x000fc00001057983 */ /* 0x000f280000300800 */
[----:B------:R-:W4:Y:S04]  /*9c790*/  LDL.LU R6, [R1+0x1000] ;  /* 0x0010000001067983 */ /* 0x000f280000300800 */
[----:B------:R1:W-:Y:S01]  /*9c7a0*/  LDGSTS.E [R0+0x200], [R2.64], P0 ;  /* 0x0020000002007fae */ /* 0x0003e20008121848 */
[----:B---3--:R-:W-:-:S02]  /*9c7b0*/  IADD3 R9, P1, R9, UR7, RZ ;  /* 0x0000000709097c10 */ /* 0x008fc4000ff3e0ff */
[----:B--2---:R-:W-:Y:S02]  /*9c7c0*/  IADD3 R16, P2, R16, UR7, RZ ;  /* 0x0000000710107c10 */ /* 0x004fe4000ff5e0ff */
[----:B----4-:R-:W-:Y:S01]  /*9c7d0*/  IADD3.X R13, R13, UR6, RZ, P1, !PT ;  /* 0x000000060d0d7c10 */ /* 0x010fe20008ffe4ff */
[----:B------:R-:W-:Y:S01]  /*9c7e0*/  STL [R1+0x19d8], R9 ;  /* 0x0019d80901007387 */ /* 0x000fe20000100800 */
[----:B-1----:R-:W-:Y:S01]  /*9c7f0*/  IMAD.MOV.U32 R2, RZ, RZ, R9 ;  /* 0x000000ffff027224 */ /* 0x002fe200078e0009 */
[----:B------:R-:W-:Y:S02]  /*9c800*/  IADD3.X R17, R17, UR6, RZ, P2, !PT ;  /* 0x0000000611117c10 */ /* 0x000fe400097fe4ff */
[----:B------:R-:W-:Y:S01]  /*9c810*/  IMAD.MOV.U32 R3, RZ, RZ, R13 ;  /* 0x000000ffff037224 */ /* 0x000fe200078e000d */
[----:B------:R1:W-:Y:S01]  /*9c820*/  STL [R1+0x19cc], R13 ;  /* 0x0019cc0d01007387 */ /* 0x0003e20000100800 */
[----:B------:R-:W-:-:S03]  /*9c830*/  IADD3 R7, P1, R7, UR7, RZ ;  /* 0x0000000707077c10 */ /* 0x000fc6000ff3e0ff */
[----:B------:R-:W-:Y:S04]  /*9c840*/  STL [R1+0x1994], R16 ;  /* 0x0019941001007387 */ /* 0x000fe80000100800 */
[----:B------:R2:W-:Y:S04]  /*9c850*/  LDGSTS.E [R0+0x1200], [R2.64], P0 ;  /* 0x0120000002007fae */ /* 0x0005e80008121848 */
[----:B-1----:R-:W3:Y:S01]  /*9c860*/  LDL.LU R13, [R1+0xfbc] ;  /* 0x000fbc00010d7983 */ /* 0x002ee20000300800 */
[----:B------:R-:W-:-:S03]  /*9c870*/  IADD3 R12, P2, R12, UR7, RZ ;  /* 0x000000070c0c7c10 */ /* 0x000fc6000ff5e0ff */
[----:B------:R-:W-:Y:S01]  /*9c880*/  STL [R1+0x1990], R17 ;  /* 0x0019901101007387 */ /* 0x000fe20000100800 */
[----:B------:R-:W-:Y:S01]  /*9c890*/  IADD3.X R8, R8, UR6, RZ, P1, !PT ;  /* 0x0000000608087c10 */ /* 0x000fe20008ffe4ff */
[----:B--2---:R-:W-:Y:S02]  /*9c8a0*/  IMAD.MOV.U32 R2, RZ, RZ, R16 ;  /* 0x000000ffff027224 */ /* 0x004fe400078e0010 */
[----:B------:R-:W2:Y:S01]  /*9c8b0*/  LDL.LU R9, [R1+0xffc] ;  /* 0x000ffc0001097983 */ /* 0x000ea20000300800 */
[----:B------:R-:W-:-:S03]  /*9c8c0*/  IMAD.MOV.U32 R3, RZ, RZ, R17 ;  /* 0x000000ffff037224 */ /* 0x000fc600078e0011 */
[----:B------:R-:W-:Y:S04]  /*9c8d0*/  STL [R1+0x1954], R7 ;  /* 0x0019540701007387 */ /* 0x000fe80000100800 */
[----:B------:R1:W-:Y:S04]  /*9c8e0*/  LDGSTS.E [R0+0x2200], [R2.64], P0 ;  /* 0x0220000002007fae */ /* 0x0003e80008121848 */
[----:B------:R4:W-:Y:S04]  /*9c8f0*/  STL [R1+0x1950], R8 ;  /* 0x0019500801007387 */ /* 0x0009e80000100800 */
[----:B------:R-:W-:Y:S01]  /*9c900*/  STL [R1+0xf00], R12 ;  /* 0x000f000c01007387 */ /* 0x000fe20000100800 */
[----:B-1----:R-:W-:-:S02]  /*9c910*/  IMAD.MOV.U32 R2, RZ, RZ, R7 ;  /* 0x000000ffff027224 */ /* 0x002fc400078e0007 */
[----:B------:R-:W-:Y:S02]  /*9c920*/  IMAD.MOV.U32 R3, RZ, RZ, R8 ;  /* 0x000000ffff037224 */ /* 0x000fe400078e0008 */
[----:B----4-:R-:W4:Y:S01]  /*9c930*/  LDL.LU R8, [R1+0x1040] ;  /* 0x0010400001087983 */ /* 0x010f220000300800 */
[----:B------:R-:W-:-:S03]  /*9c940*/  IADD3.X R14, R14, UR6, RZ, P2, !PT ;  /* 0x000000060e0e7c10 */ /* 0x000fc600097fe4ff */
[----:B------:R1:W-:Y:S04]  /*9c950*/  LDGSTS.E [R0+0x3200], [R2.64], P0 ;  /* 0x0320000002007fae */ /* 0x0003e80008121848 */
[----:B------:R1:W-:Y:S04]  /*9c960*/  STL [R1+0xefc], R14 ;  /* 0x000efc0e01007387 */ /* 0x0003e80000100800 */
[----:B------:R-:W4:Y:S01]  /*9c970*/  LDL.LU R7, [R1+0x1080] ;  /* 0x0010800001077983 */ /* 0x000f220000300800 */
[----:B-1----:R-:W-:-:S03]  /*9c980*/  IMAD.MOV.U32 R3, RZ, RZ, R14 ;  /* 0x000000ffff037224 */ /* 0x002fc600078e000e */
[----:B------:R-:W4:Y:S01]  /*9c990*/  LDL.LU R14, [R1+0x103c] ;  /* 0x00103c00010e7983 */ /* 0x000f220000300800 */
[----:B------:R-:W-:-:S03]  /*9c9a0*/  IMAD.MOV.U32 R2, RZ, RZ, R12 ;  /* 0x000000ffff027224 */ /* 0x000fc600078e000c */
[----:B------:R-:W4:Y:S01]  /*9c9b0*/  LDL.LU R12, [R1+0x107c] ;  /* 0x00107c00010c7983 */ /* 0x000f220000300800 */
[----:B------:R-:W-:-:S03]  /*9c9c0*/  IADD3 R4, P1, R4, UR7, RZ ;  /* 0x0000000704047c10 */ /* 0x000fc6000ff3e0ff */
[----:B------:R1:W-:Y:S04]  /*9c9d0*/  LDGSTS.E [R0+0x4200], [R2.64], P0 ;  /* 0x0420000002007fae */ /* 0x0003e80008121848 */
[----:B------:R-:W-:Y:S01]  /*9c9e0*/  STL [R1+0xf40], R4 ;  /* 0x000f400401007387 */ /* 0x000fe20000100800 */
[----:B------:R-:W-:Y:S02]  /*9c9f0*/  IADD3 R11, P2, R11, UR7, RZ ;  /* 0x000000070b0b7c10 */ /* 0x000fe4000ff5e0ff */
[----:B------:R-:W-:Y:S01]  /*9ca00*/  IADD3.X R10, R10, UR6, RZ, P1, !PT ;  /* 0x000000060a0a7c10 */ /* 0x000fe20008ffe4ff */
[----:B-1----:R-:W-:Y:S01]  /*9ca10*/  IMAD.MOV.U32 R2, RZ, RZ, R4 ;  /* 0x000000ffff027224 */ /* 0x002fe200078e0004 */
[----:B------:R-:W-:-:S03]  /*9ca20*/  IADD3.X R15, R15, UR6, RZ, P2, !PT ;  /* 0x000000060f0f7c10 */ /* 0x000fc600097fe4ff */
[----:B------:R-:W-:Y:S01]  /*9ca30*/  IMAD.MOV.U32 R3, RZ, RZ, R10 ;  /* 0x000000ffff037224 */ /* 0x000fe200078e000a */
[----:B------:R1:W-:Y:S04]  /*9ca40*/  STL [R1+0xf3c], R10 ;  /* 0x000f3c0a01007387 */ /* 0x0003e80000100800 */
[----:B------:R-:W-:Y:S04]  /*9ca50*/  STL [R1+0xf80], R11 ;  /* 0x000f800b01007387 */ /* 0x000fe80000100800 */
[----:B------:R1:W-:Y:S04]  /*9ca60*/  LDGSTS.E [R0+0x5200], [R2.64], P0 ;  /* 0x0520000002007fae */ /* 0x0003e80008121848 */
[----:B-1----:R-:W4:Y:S04]  /*9ca70*/  LDL.LU R10, [R1+0x10c0] ;  /* 0x0010c000010a7983 */ /* 0x002f280000300800 */
[----:B------:R1:W-:Y:S04]  /*9ca80*/  STL [R1+0xf7c], R15 ;  /* 0x000f7c0f01007387 */ /* 0x0003e80000100800 */
[----:B------:R-:W4:Y:S01]  /*9ca90*/  LDL.LU R4, [R1+0x1100] ;  /* 0x0011000001047983 */ /* 0x000f220000300800 */
[----:B------:R-:W-:-:S03]  /*9caa0*/  IMAD.MOV.U32 R3, RZ, RZ, R15 ;  /* 0x000000ffff037224 */ /* 0x000fc600078e000f */
[----:B-1----:R-:W4:Y:S01]  /*9cab0*/  LDL.LU R15, [R1+0x10bc] ;  /* 0x0010bc00010f7983 */ /* 0x002f220000300800 */
[----:B------:R-:W-:-:S03]  /*9cac0*/  IMAD.MOV.U32 R2, RZ, RZ, R11 ;  /* 0x000000ffff027224 */ /* 0x000fc600078e000b */
[----:B------:R-:W4:Y:S01]  /*9cad0*/  LDL.LU R11, [R1+0x10fc] ;  /* 0x0010fc00010b7983 */ /* 0x000f220000300800 */
[----:B------:R-:W-:Y:S02]  /*9cae0*/  IADD3 R5, P1, R5, UR7, RZ ;  /* 0x0000000705057c10 */ /* 0x000fe4000ff3e0ff */
[----:B------:R-:W-:Y:S01]  /*9caf0*/  IADD3 R6, P2, R6, UR7, RZ ;  /* 0x0000000706067c10 */ /* 0x000fe2000ff5e0ff */
[----:B------:R1:W-:Y:S04]  /*9cb00*/  LDGSTS.E [R0+0x6200], [R2.64], P0 ;  /* 0x0620000002007fae */ /* 0x0003e80008121848 */
[----:B------:R2:W-:Y:S01]  /*9cb10*/  STL [R1+0xfc0], R5 ;  /* 0x000fc00501007387 */ /* 0x0005e20000100800 */
[----:B-1----:R-:W-:Y:S01]  /*9cb20*/  IMAD.MOV.U32 R2, RZ, RZ, R5 ;  /* 0x000000ffff027224 */ /* 0x002fe200078e0005 */
[----:B---3--:R-:W-:-:S05]  /*9cb30*/  IADD3.X R13, R13, UR6, RZ, P1, !PT ;  /* 0x000000060d0d7c10 */ /* 0x008fca0008ffe4ff */
[----:B------:R1:W-:Y:S01]  /*9cb40*/  STL [R1+0xfbc], R13 ;  /* 0x000fbc0d01007387 */ /* 0x0003e20000100800 */
[----:B--2---:R-:W-:-:S03]  /*9cb50*/  IADD3.X R9, R9, UR6, RZ, P2, !PT ;  /* 0x0000000609097c10 */ /* 0x004fc600097fe4ff */
[----:B------:R2:W-:Y:S01]  /*9cb60*/  STL [R1+0x1000], R6 ;  /* 0x0010000601007387 */ /* 0x0005e20000100800 */
[----:B------:R-:W-:-:S03]  /*9cb70*/  IMAD.MOV.U32 R3, RZ, RZ, R13 ;  /* 0x000000ffff037224 */ /* 0x000fc600078e000d */
[----:B------:R-:W3:Y:S04]  /*9cb80*/  LDL.LU R5, [R1+0x1140] ;  /* 0x0011400001057983 */ /* 0x000ee80000300800 */
[----:B------:R2:W-:Y:S04]  /*9cb90*/  STL [R1+0xffc], R9 ;  /* 0x000ffc0901007387 */ /* 0x0005e80000100800 */
[----:B------:R-:W3:Y:S04]  /*9cba0*/  LDL.LU R16, [R1+0x1180] ;  /* 0x0011800001107983 */ /* 0x000ee80000300800 */
[----:B-1----:R-:W3:Y:S04]  /*9cbb0*/  LDL.LU R13, [R1+0x113c] ;  /* 0x00113c00010d7983 */ /* 0x002ee80000300800 */
[----:B------:R1:W-:Y:S01]  /*9cbc0*/  LDGSTS.E [R0+0x7200], [R2.64], P0 ;  /* 0x0720000002007fae */ /* 0x0003e20008121848 */
[----:B----4-:R-:W-:-:S03]  /*9cbd0*/  IADD3 R8, P1, R8, UR7, RZ ;  /* 0x0000000708087c10 */ /* 0x010fc6000ff3e0ff */
[----:B------:R-:W4:Y:S01]  /*9cbe0*/  LDL.LU R17, [R1+0x117c] ;  /* 0x00117c0001117983 */ /* 0x000f220000300800 */
[----:B-1----:R-:W-:Y:S02]  /*9cbf0*/  IMAD.MOV.U32 R2, RZ, RZ, R6 ;  /* 0x000000ffff027224 */ /* 0x002fe400078e0006 */
[----:B------:R-:W-:Y:S01]  /*9cc00*/  IMAD.MOV.U32 R3, RZ, RZ, R9 ;  /* 0x000000ffff037224 */ /* 0x000fe200078e0009 */
[----:B------:R-:W-:Y:S01]  /*9cc10*/  IADD3 R7, P2, R7, UR7, RZ ;  /* 0x0000000707077c10 */ /* 0x000fe2000ff5e0ff */
[----:B--2---:R-:W2:Y:S04]  /*9cc20*/  LDL.LU R6, [R1+0x11c0] ;  /* 0x0011c00001067983 */ /* 0x004ea80000300800 */
[----:B------:R-:W2:Y:S01]  /*9cc30*/  LDL.LU R9, [R1+0x1200] ;  /* 0x0012000001097983 */ /* 0x000ea20000300800 */
[----:B------:R-:W-:-:S03]  /*9cc40*/  IADD3.X R14, R14, UR6, RZ, P1, !PT ;  /* 0x000000060e0e7c10 */ /* 0x000fc60008ffe4ff */
[----:B------:R1:W-:Y:S01]  /*9cc50*/  STL [R1+0x1040], R8 ;  /* 0x0010400801007387 */ /* 0x0003e20000100800 */
[----:B------:R-:W-:-:S03]  /*9cc60*/  IADD3.X R12, R12, UR6, RZ, P2, !PT ;  /* 0x000000060c0c7c10 */ /* 0x000fc600097fe4ff */
[----:B------:R1:W-:Y:S04]  /*9cc70*/  LDGSTS.E [R0+0x8200], [R2.64], P0 ;  /* 0x0820000002007fae */ /* 0x0003e80008121848 */
[----:B------:R1:W-:Y:S04]  /*9cc80*/  STL [R1+0x103c], R14 ;  /* 0x00103c0e01007387 */ /* 0x0003e80000100800 */
[----:B------:R1:W-:Y:S02]  /*9cc90*/  STL [R1+0x1080], R7 ;  /* 0x0010800701007387 */ /* 0x0003e40000100800 */
[----:B-1----:R-:W-:-:S02]  /*9cca0*/  IMAD.MOV.U32 R2, RZ, RZ, R8 ;  /* 0x000000ffff027224 */ /* 0x002fc400078e0008 */
[----:B------:R-:W2:Y:S01]  /*9ccb0*/  LDL.LU R8, [R1+0x11bc] ;  /* 0x0011bc0001087983 */ /* 0x000ea20000300800 */
[----:B------:R-:W-:-:S03]  /*9ccc0*/  IMAD.MOV.U32 R3, RZ, RZ, R14 ;  /* 0x000000ffff037224 */ /* 0x000fc600078e000e */
[----:B------:R1:W-:Y:S04]  /*9ccd0*/  STL [R1+0x107c], R12 ;  /* 0x00107c0c01007387 */ /* 0x0003e80000100800 */
[----:B------:R-:W2:Y:S04]  /*9cce0*/  LDL.LU R14, [R1+0x11fc] ;  /* 0x0011fc00010e7983 */ /* 0x000ea80000300800 */
[----:B------:R1:W-:Y:S01]  /*9ccf0*/  LDGSTS.E [R0+0x9200], [R2.64], P0 ;  /* 0x0920000002007fae */ /* 0x0003e20008121848 */
[----:B------:R-:W-:Y:S01]  /*9cd00*/  IADD3 R10, P1, R10, UR7, RZ ;  /* 0x000000070a0a7c10 */ /* 0x000fe2000ff3e0ff */
[----:B-1----:R-:W-:-:S02]  /*9cd10*/  IMAD.MOV.U32 R2, RZ, RZ, R7 ;  /* 0x000000ffff027224 */ /* 0x002fc400078e0007 */
[----:B------:R-:W-:Y:S01]  /*9cd20*/  IMAD.MOV.U32 R3, RZ, RZ, R12 ;  /* 0x000000ffff037224 */ /* 0x000fe200078e000c */
[----:B------:R-:W2:Y:S01]  /*9cd30*/  LDL.LU R7, [R1+0x1240] ;  /* 0x0012400001077983 */ /* 0x000ea20000300800 */
[----:B------:R-:W-:-:S03]  /*9cd40*/  IADD3 R4, P2, R4, UR7, RZ ;  /* 0x0000000704047c10 */ /* 0x000fc6000ff5e0ff */
[----:B------:R-:W2:Y:S01]  /*9cd50*/  LDL.LU R12, [R1+0x1280] ;  /* 0x00128000010c7983 */ /* 0x000ea20000300800 */
[----:B------:R-:W-:-:S03]  /*9cd60*/  IADD3.X R15, R15, UR6, RZ, P1, !PT ;  /* 0x000000060f0f7c10 */ /* 0x000fc60008ffe4ff */
[----:B------:R1:W-:Y:S01]  /*9cd70*/  STL [R1+0x10c0], R10 ;  /* 0x0010c00a01007387 */ /* 0x0003e20000100800 */
[----:B------:R-:W-:-:S03]  /*9cd80*/  IADD3.X R11, R11, UR6, RZ, P2, !PT ;  /* 0x000000060b0b7c10 */ /* 0x000fc600097fe4ff */
        /* <DEDUP_REMOVED lines=17> */
[----:B------:R-:W-:Y:S01]  /*9cea0*/  IADD3.X R13, R13, UR6, RZ, P1, !PT ;  /* 0x000000060d0d7c10 */ /* 0x000fe20008ffe4ff */
[----:B-1----:R-:W-:-:S04]  /*9ceb0*/  IMAD.MOV.U32 R2, RZ, RZ, R5 ;  /* 0x000000ffff027224 */ /* 0x002fc800078e0005 */
[----:B------:R-:W-:Y:S01]  /*9cec0*/  IMAD.MOV.U32 R3, RZ, RZ, R13 ;  /* 0x000000ffff037224 */ /* 0x000fe200078e000d */
[----:B------:R1:W-:Y:S01]  /*9ced0*/  STL [R1+0x113c], R13 ;  /* 0x00113c0d01007387 */ /* 0x0003e20000100800 */
[----:B----4-:R-:W-:-:S03]  /*9cee0*/  IADD3.X R17, R17, UR6, RZ, P2, !PT ;  /* 0x0000000611117c10 */ /* 0x010fc600097fe4ff */
        /* <DEDUP_REMOVED lines=16> */
[----:B------:R3:W-:Y:S04]  /*9cff0*/  STL [R1+0x1200], R9 ;  /* 0x0012000901007387 */ /* 0x0007e80000100800 */
[----:B------:R3:W-:Y:S04]  /*9d000*/  LDGSTS.E [R0+0xf200], [R2.64], P0 ;  /* 0x0f20000002007fae */ /* 0x0007e80008121848 */
[----:B-1----:R-:W2:Y:S04]  /*9d010*/  LDL.LU R8, [R1+0x1340] ;  /* 0x0013400001087983 */ /* 0x002ea80000300800 */
[----:B------:R1:W-:Y:S04]  /*9d020*/  STL [R1+0x11fc], R14 ;  /* 0x0011fc0e01007387 */ /* 0x0003e80000100800 */
[----:B------:R-:W2:Y:S01]  /*9d030*/  LDL.LU R6, [R1+0x1380] ;  /* 0x0013800001067983 */ /* 0x000ea20000300800 */
[----:B---3--:R-:W-:-:S03]  /*9d040*/  IMAD.MOV.U32 R2, RZ, RZ, R9 ;  /* 0x000000ffff027224 */ /* 0x008fc600078e0009 */
[----:B------:R-:W3:Y:S01]  /*9d050*/  LDL.LU R9, [R1+0x133c] ;  /* 0x00133c0001097983 */ /* 0x000ee20000300800 */
[----:B------:R-:W-:-:S03]  /*9d060*/  IMAD.MOV.U32 R3, RZ, RZ, R14 ;  /* 0x000000ffff037224 */ /* 0x000fc600078e000e */
[----:B-1----:R-:W3:Y:S01]  /*9d070*/  LDL.LU R14, [R1+0x137c] ;  /* 0x00137c00010e7983 */ /* 0x002ee20000300800 */
        /* <DEDUP_REMOVED lines=9> */
[----:B------:R-:W-:Y:S04]  /*9d110*/  STL [R1+0x1280], R12 ;  /* 0x0012800c01007387 */ /* 0x000fe80000100800 */
        /* <DEDUP_REMOVED lines=24> */
[----:B-1----:R-:W-:Y:S01]  /*9d2a0*/  IMAD.MOV.U32 R2, RZ, RZ, R4 ;  /* 0x000000ffff027224 */ /* 0x002fe200078e0004 */
[----:B------:R-:W-:Y:S01]  /*9d2b0*/  IADD3 R8, P1, R8, UR7, RZ ;  /* 0x0000000708087c10 */ /* 0x000fe2000ff3e0ff */
[----:B------:R-:W-:Y:S01]  /*9d2c0*/  IMAD.MOV.U32 R3, RZ, RZ, R5 ;  /* 0x000000ffff037224 */ /* 0x000fe200078e0005 */
[----:B--2---:R-:W2:Y:S04]  /*9d2d0*/  LDL.LU R4, [R1+0x14c0] ;  /* 0x0014c00001047983 */ /* 0x004ea80000300800 */
[----:B------:R-:W2:Y:S01]  /*9d2e0*/  LDL.LU R5, [R1+0x1500] ;  /* 0x0015000001057983 */ /* 0x000ea20000300800 */
[----:B------:R-:W-:-:S02]  /*9d2f0*/  IADD3 R6, P2, R6, UR7, RZ ;  /* 0x0000000706067c10 */ /* 0x000fc4000ff5e0ff */
[----:B---3--:R-:W-:Y:S01]  /*9d300*/  IADD3.X R9, R9, UR6, RZ, P1, !PT ;  /* 0x0000000609097c10 */ /* 0x008fe20008ffe4ff */
[----:B------:R1:W-:Y:S01]  /*9d310*/  STL [R1+0x1340], R8 ;  /* 0x0013400801007387 */ /* 0x0003e20000100800 */
[----:B------:R-:W-:-:S03]  /*9d320*/  IADD3.X R14, R14, UR6, RZ, P2, !PT ;  /* 0x000000060e0e7c10 */ /* 0x000fc600097fe4ff */
[----:B------:R3:W-:Y:S04]  /*9d330*/  LDGSTS.E [R0+0x14200], [R2.64], P0 ;  /* 0x1420000002007fae */ /* 0x0007e80008121848 */
[----:B------:R1:W-:Y:S04]  /*9d340*/  STL [R1+0x133c], R9 ;  /* 0x00133c0901007387 */ /* 0x0003e80000100800 */
[----:B------:R-:W-:Y:S01]  /*9d350*/  STL [R1+0x1380], R6 ;  /* 0x0013800601007387 */ /* 0x000fe20000100800 */
[----:B---3--:R-:W-:-:S03]  /*9d360*/  IMAD.MOV.U32 R2, RZ, RZ, R8 ;  /* 0x000000ffff027224 */ /* 0x008fc600078e0008 */
[----:B-1----:R-:W3:Y:S01]  /*9d370*/  LDL.LU R8, [R1+0x14bc] ;  /* 0x0014bc0001087983 */ /* 0x002ee20000300800 */
[----:B------:R-:W-:-:S03]  /*9d380*/  IMAD.MOV.U32 R3, RZ, RZ, R9 ;  /* 0x000000ffff037224 */ /* 0x000fc600078e0009 */
[----:B------:R1:W-:Y:S04]  /*9d390*/  STL [R1+0x137c], R14 ;  /* 0x00137c0e01007387 */ /* 0x0003e80000100800 */
[----:B------:R-:W3:Y:S04]  /*9d3a0*/  LDL.LU R9, [R1+0x14fc] ;  /* 0x0014fc0001097983 */ /* 0x000ee80000300800 */
[----:B------:R1:W-:Y:S01]  /*9d3b0*/  LDGSTS.E [R0+0x15200], [R2.64], P0 ;  /* 0x1520000002007fae */ /* 0x0003e20008121848 */
[----:B------:R-:W-:Y:S01]  /*9d3c0*/  IADD3 R7, P1, R7, UR7, RZ ;  /* 0x0000000707077c10 */ /* 0x000fe2000ff3e0ff */
[----:B-1----:R-:W-:-:S02]  /*9d3d0*/  IMAD.MOV.U32 R2, RZ, RZ, R6 ;  /* 0x000000ffff027224 */ /* 0x002fc400078e0006 */
[----:B------:R-:W-:Y:S02]  /*9d3e0*/  IMAD.MOV.U32 R3, RZ, RZ, R14 ;  /* 0x000000ffff037224 */ /* 0x000fe400078e000e */
[----:B------:R-:W3:Y:S01]  /*9d3f0*/  LDL.LU R14, [R1+0x1540] ;  /* 0x00154000010e7983 */ /* 0x000ee20000300800 */
[----:B------:R-:W-:-:S03]  /*9d400*/  IADD3 R10, P2, R10, UR7, RZ ;  /* 0x000000070a0a7c10 */ /* 0x000fc6000ff5e0ff */
[----:B------:R-:W3:Y:S04]  /*9d410*/  LDL.LU R6, [R1+0x1580] ;  /* 0x0015800001067983 */ /* 0x000ee80000300800 */
[----:B------:R-:W-:Y:S01]  /*9d420*/  STL [R1+0x13c0], R7 ;  /* 0x0013c00701007387 */ /* 0x000fe20000100800 */
[----:B------:R-:W-:-:S03]  /*9d430*/  IADD3.X R15, R15, UR6, RZ, P1, !PT ;  /* 0x000000060f0f7c10 */ /* 0x000fc60008ffe4ff */
[----:B------:R1:W-:Y:S01]  /*9d440*/  LDGSTS.E [R0+0x16200], [R2.64], P0 ;  /* 0x1620000002007fae */ /* 0x0003e20008121848 */
[----:B------:R-:W-:-:S03]  /*9d450*/  IADD3.X R12, R12, UR6, RZ, P2, !PT ;  /* 0x000000060c0c7c10 */ /* 0x000fc600097fe4ff */
[----:B------:R1:W-:Y:S04]  /*9d460*/  STL [R1+0x13bc], R15 ;  /* 0x0013bc0f01007387 */ /* 0x0003e80000100800 */
[----:B------:R-:W-:Y:S01]  /*9d470*/  STL [R1+0x1400], R10 ;  /* 0x0014000a01007387 */ /* 0x000fe20000100800 */
[----:B-1----:R-:W-:-:S03]  /*9d480*/  IMAD.MOV.U32 R3, RZ, RZ, R15 ;  /* 0x000000ffff037224 */ /* 0x002fc600078e000f */
[----:B------:R-:W3:Y:S01]  /*9d490*/  LDL.LU R15, [R1+0x153c] ;  /* 0x00153c00010f7983 */ /* 0x000ee20000300800 */
[----:B------:R-:W-:-:S03]  /*9d4a0*/  IMAD.MOV.U32 R2, RZ, RZ, R7 ;  /* 0x000000ffff027224 */ /* 0x000fc600078e0007 */
[----:B------:R1:W-:Y:S04]  /*9d4b0*/  STL [R1+0x13fc], R12 ;  /* 0x0013fc0c01007387 */ /* 0x0003e80000100800 */
[----:B------:R-:W3:Y:S04]  /*9d4c0*/  LDL.LU R7, [R1+0x157c] ;  /* 0x00157c0001077983 */ /* 0x000ee80000300800 */
[----:B------:R1:W-:Y:S02]  /*9d4d0*/  LDGSTS.E [R0+0x17200], [R2.64], P0 ;  /* 0x1720000002007fae */ /* 0x0003e40008121848 */
[----:B-1----:R-:W-:-:S02]  /*9d4e0*/  IMAD.MOV.U32 R2, RZ, RZ, R10 ;  /* 0x000000ffff027224 */ /* 0x002fc400078e000a */
[----:B------:R-:W-:Y:S02]  /*9d4f0*/  IMAD.MOV.U32 R3, RZ, RZ, R12 ;  /* 0x000000ffff037224 */ /* 0x000fe400078e000c */
[----:B------:R-:W3:Y:S04]  /*9d500*/  LDL.LU R12, [R1+0x15c0] ;  /* 0x0015c000010c7983 */ /* 0x000ee80000300800 */
[----:B------:R1:W-:Y:S04]  /*9d510*/  LDGSTS.E [R0+0x18200], [R2.64], P0 ;  /* 0x1820000002007fae */ /* 0x0003e80008121848 */
[----:B------:R-:W3:Y:S01]  /*9d520*/  LDL.LU R10, [R1+0x1600] ;  /* 0x00160000010a7983 */ /* 0x000ee20000300800 */
[----:B----4-:R-:W-:-:S05]  /*9d530*/  IADD3 R11, P1, R11, UR7, RZ ;  /* 0x000000070b0b7c10 */ /* 0x010fca000ff3e0ff */
[----:B-1----:R-:W-:Y:S01]  /*9d540*/  IMAD.MOV.U32 R2, RZ, RZ, R11 ;  /* 0x000000ffff027224 */ /* 0x002fe200078e000b */
[----:B------:R-:W-:Y:S02]  /*9d550*/  IADD3 R16, P2, R16, UR7, RZ ;  /* 0x0000000710107c10 */ /* 0x000fe4000ff5e0ff */
[----:B------:R-:W-:-:S05]  /*9d560*/  IADD3.X R13, R13, UR6, RZ, P1, !PT ;  /* 0x000000060d0d7c10 */ /* 0x000fca0008ffe4ff */
[----:B------:R-:W-:Y:S01]  /*9d570*/  IMAD.MOV.U32 R3, RZ, RZ, R13 ;  /* 0x000000ffff037224 */ /* 0x000fe200078e000d */
[----:B------:R-:W-:Y:S01]  /*9d580*/  IADD3.X R17, R17, UR6, RZ, P2, !PT ;  /* 0x0000000611117c10 */ /* 0x000fe200097fe4ff */
[----:B------:R-:W-:Y:S04]  /*9d590*/  STL [R1+0x1440], R11 ;  /* 0x0014400b01007387 */ /* 0x000fe80000100800 */
[----:B------:R1:W-:Y:S04]  /*9d5a0*/  LDGSTS.E [R0+0x19200], [R2.64], P0 ;  /* 0x1920000002007fae */ /* 0x0003e80008121848 */
[----:B------:R4:W-:Y:S01]  /*9d5b0*/  STL [R1+0x143c], R13 ;  /* 0x00143c0d01007387 */ /* 0x0009e20000100800 */
[----:B--2---:R-:W-:-:S03]  /*9d5c0*/  IADD3 R4, P1, R4, UR7, RZ ;  /* 0x0000000704047c10 */ /* 0x004fc6000ff3e0ff */
[----:B------:R-:W-:Y:S01]  /*9d5d0*/  STL [R1+0x1480], R16 ;  /* 0x0014801001007387 */ /* 0x000fe20000100800 */
[----:B-1----:R-:W-:Y:S02]  /*9d5e0*/  IMAD.MOV.U32 R2, RZ, RZ, R16 ;  /* 0x000000ffff027224 */ /* 0x002fe400078e0010 */
[----:B------:R-:W-:Y:S01]  /*9d5f0*/  IMAD.MOV.U32 R3, RZ, RZ, R17 ;  /* 0x000000ffff037224 */ /* 0x000fe200078e0011 */
[----:B----4-:R-:W2:Y:S01]  /*9d600*/  LDL.LU R13, [R1+0x15bc] ;  /* 0x0015bc00010d7983 */ /* 0x010ea20000300800 */
[----:B------:R-:W-:-:S03]  /*9d610*/  IADD3 R5, P2, R5, UR7, RZ ;  /* 0x0000000705057c10 */ /* 0x000fc6000ff5e0ff */
[----:B------:R-:W-:Y:S04]  /*9d620*/  STL [R1+0x147c], R17 ;  /* 0x00147c1101007387 */ /* 0x000fe80000100800 */
[----:B------:R-:W4:Y:S04]  /*9d630*/  LDL.LU R11, [R1+0x15fc] ;  /* 0x0015fc00010b7983 */ /* 0x000f280000300800 */
[----:B------:R1:W-:Y:S04]  /*9d640*/  LDGSTS.E [R0+0x1a200], [R2.64], P0 ;  /* 0x1a20000002007fae */ /* 0x0003e80008121848 */
[----:B------:R-:W-:Y:S01]  /*9d650*/  STL [R1+0x14c0], R4 ;  /* 0x0014c00401007387 */ /* 0x000fe20000100800 */
[----:B---3--:R-:W-:Y:S01]  /*9d660*/  IADD3.X R8, R8, UR6, RZ, P1, !PT ;  /* 0x0000000608087c10 */ /* 0x008fe20008ffe4ff */
[----:B-1----:R-:W-:-:S04]  /*9d670*/  IMAD.MOV.U32 R2, RZ, RZ, R4 ;  /* 0x000000ffff027224 */ /* 0x002fc800078e0004 */
[----:B------:R-:W-:Y:S01]  /*9d680*/  IMAD.MOV.U32 R3, RZ, RZ, R8 ;  /* 0x000000ffff037224 */ /* 0x000fe200078e0008 */
[----:B------:R1:W-:Y:S01]  /*9d690*/  STL [R1+0x14bc], R8 ;  /* 0x0014bc0801007387 */ /* 0x0003e20000100800 */
[----:B------:R-:W-:-:S03]  /*9d6a0*/  IADD3.X R9, R9, UR6, RZ, P2, !PT ;  /* 0x0000000609097c10 */ /* 0x000fc600097fe4ff */
[----:B------:R-:W-:Y:S04]  /*9d6b0*/  STL [R1+0x1500], R5 ;  /* 0x0015000501007387 */ /* 0x000fe80000100800 */
[----:B------:R3:W-:Y:S04]  /*9d6c0*/  LDGSTS.E [R0+0x1b200], [R2.64], P0 ;  /* 0x1b20000002007fae */ /* 0x0007e80008121848 */
[----:B-1----:R-:W4:Y:S04]  /*9d6d0*/  LDL.LU R8, [R1+0x1640] ;  /* 0x0016400001087983 */ /* 0x002f280000300800 */
[----:B------:R1:W-:Y:S04]  /*9d6e0*/  STL [R1+0x14fc], R9 ;  /* 0x0014fc0901007387 */ /* 0x0003e80000100800 */
[----:B------:R-:W4:Y:S01]  /*9d6f0*/  LDL.LU R4, [R1+0x1680] ;  /* 0x0016800001047983 */ /* 0x000f220000300800 */
[----:B---3--:R-:W-:-:S02]  /*9d700*/  IMAD.MOV.U32 R3, RZ, RZ, R9 ;  /* 0x000000ffff037224 */ /* 0x008fc400078e0009 */
[----:B------:R-:W-:Y:S01]  /*9d710*/  IMAD.MOV.U32 R2, RZ, RZ, R5 ;  /* 0x000000ffff027224 */ /* 0x000fe200078e0005 */
[----:B-1----:R-:W3:Y:S04]  /*9d720*/  LDL.LU R9, [R1+0x163c] ;  /* 0x00163c0001097983 */ /* 0x002ee80000300800 */
[----:B------:R-:W3:Y:S01]  /*9d730*/  LDL.LU R5, [R1+0x167c] ;  /* 0x00167c0001057983 */ /* 0x000ee20000300800 */
[----:B------:R-:W-:Y:S02]  /*9d740*/  IADD3 R14, P1, R14, UR7, RZ ;  /* 0x000000070e0e7c10 */ /* 0x000fe4000ff3e0ff */
[----:B------:R-:W-:Y:S01]  /*9d750*/  IADD3 R6, P2, R6, UR7, RZ ;  /* 0x0000000706067c10 */ /* 0x000fe2000ff5e0ff */
[----:B------:R1:W-:Y:S04]  /*9d760*/  LDGSTS.E [R0+0x1c200], [R2.64], P0 ;  /* 0x1c20000002007fae */ /* 0x0003e80008121848 */
[----:B------:R-:W-:Y:S01]  /*9d770*/  STL [R1+0x1540], R14 ;  /* 0x0015400e01007387 */ /* 0x000fe20000100800 */
[----:B------:R-:W-:Y:S01]  /*9d780*/  IADD3.X R15, R15, UR6, RZ, P1, !PT ;  /* 0x000000060f0f7c10 */ /* 0x000fe20008ffe4ff */
[----:B-1----:R-:W-:-:S04]  /*9d790*/  IMAD.MOV.U32 R2, RZ, RZ, R14 ;  /* 0x000000ffff027224 */ /* 0x002fc800078e000e */
[----:B------:R-:W-:Y:S01]  /*9d7a0*/  IMAD.MOV.U32 R3, RZ, RZ, R15 ;  /* 0x000000ffff037224 */ /* 0x000fe200078e000f */
[----:B------:R-:W-:Y:S01]  /*9d7b0*/  IADD3.X R7, R7, UR6, RZ, P2, !PT ;  /* 0x0000000607077c10 */ /* 0x000fe200097fe4ff */
[----:B------:R-:W-:Y:S04]  /*9d7c0*/  STL [R1+0x153c], R15 ;  /* 0x00153c0f01007387 */ /* 0x000fe80000100800 */
[----:B------:R-:W-:Y:S04]  /*9d7d0*/  STL [R1+0x1580], R6 ;  /* 0x0015800601007387 */ /* 0x000fe80000100800 */
[----:B------:R1:W-:Y:S04]  /*9d7e0*/  STL [R1+0x157c], R7 ;  /* 0x00157c0701007387 */ /* 0x0003e80000100800 */
[----:B------:R1:W-:Y:S04]  /*9d7f0*/  LDGSTS.E [R0+0x1d200], [R2.64], P0 ;  /* 0x1d20000002007fae */ /* 0x0003e80008121848 */
[----:B------:R-:W3:Y:S04]  /*9d800*/  LDL.LU R17, [R1+0x16bc] ;  /* 0x0016bc0001117983 */ /* 0x000ee80000300800 */
[----:B------:R-:W3:Y:S01]  /*9d810*/  LDL.LU R16, [R1+0x16c0] ;  /* 0x0016c00001107983 */ /* 0x000ee20000300800 */
[----:B-1----:R-:W-:-:S02]  /*9d820*/  IMAD.MOV.U32 R3, RZ, RZ, R7 ;  /* 0x000000ffff037224 */ /* 0x002fc400078e0007 */
[----:B------:R-:W-:Y:S01]  /*9d830*/  IMAD.MOV.U32 R2, RZ, RZ, R6 ;  /* 0x000000ffff027224 */ /* 0x000fe200078e0006 */
[----:B------:R-:W3:Y:S04]  /*9d840*/  LDL.LU R7, [R1+0x16fc] ;  /* 0x0016fc0001077983 */ /* 0x000ee80000300800 */
[----:B------:R-:W3:Y:S01]  /*9d850*/  LDL.LU R6, [R1+0x1700] ;  /* 0x0017000001067983 */ /* 0x000ee20000300800 */
[----:B------:R-:W-:Y:S02]  /*9d860*/  IADD3 R12, P1, R12, UR7, RZ ;  /* 0x000000070c0c7c10 */ /* 0x000fe4000ff3e0ff */
[----:B------:R-:W-:Y:S01]  /*9d870*/  IADD3 R10, P2, R10, UR7, RZ ;  /* 0x000000070a0a7c10 */ /* 0x000fe2000ff5e0ff */
[----:B------:R1:W-:Y:S04]  /*9d880*/  LDGSTS.E [R0+0x1e200], [R2.64], P0 ;  /* 0x1e20000002007fae */ /* 0x0003e80008121848 */
[----:B------:R2:W-:Y:S01]  /*9d890*/  STL [R1+0x15c0], R12 ;  /* 0x0015c00c01007387 */ /* 0x0005e20000100800 */
[----:B-1----:R-:W-:Y:S01]  /*9d8a0*/  IMAD.MOV.U32 R2, RZ, RZ, R12 ;  /* 0x000000ffff027224 */ /* 0x002fe200078e000c */
[----:B--2---:R-:W-:-:S05]  /*9d8b0*/  IADD3.X R13, R13, UR6, RZ, P1, !PT ;  /* 0x000000060d0d7c10 */ /* 0x004fca0008ffe4ff */
[----:B------:R-:W-:Y:S01]  /*9d8c0*/  STL [R1+0x15bc], R13 ;  /* 0x0015bc0d01007387 */ /* 0x000fe20000100800 */
[----:B----4-:R-:W-:-:S03]  /*9d8d0*/  IADD3.X R11, R11, UR6, RZ, P2, !PT ;  /* 0x000000060b0b7c10 */ /* 0x010fc600097fe4ff */
[----:B------:R1:W-:Y:S01]  /*9d8e0*/  STL [R1+0x1600], R10 ;  /* 0x0016000a01007387 */ /* 0x0003e20000100800 */
[----:B------:R-:W-:-:S03]  /*9d8f0*/  IMAD.MOV.U32 R3, RZ, RZ, R13 ;  /* 0x000000ffff037224 */ /* 0x000fc600078e000d */
[----:B------:R2:W-:Y:S04]  /*9d900*/  STL [R1+0x15fc], R11 ;  /* 0x0015fc0b01007387 */ /* 0x0005e80000100800 */
[----:B------:R-:W4:Y:S04]  /*9d910*/  LDL.LU R19, [R1+0x173c] ;  /* 0x00173c0001137983 */ /* 0x000f280000300800 */
[----:B------:R-:W4:Y:S04]  /*9d920*/  LDL.LU R18, [R1+0x1740] ;  /* 0x0017400001127983 */ /* 0x000f280000300800 */
[----:B------:R-:W4:Y:S04]  /*9d930*/  LDL.LU R15, [R1+0x177c] ;  /* 0x00177c00010f7983 */ /* 0x000f280000300800 */
[----:B------:R-:W4:Y:S04]  /*9d940*/  LDL.LU R14, [R1+0x1780] ;  /* 0x00178000010e7983 */ /* 0x000f280000300800 */
[----:B------:R1:W-:Y:S04]  /*9d950*/  LDGSTS.E [R0+0x1f200], [R2.64], P0 ;  /* 0x1f20000002007fae */ /* 0x0003e80008121848 */
[----:B------:R-:W4:Y:S01]  /*9d960*/  LDL.LU R12, [R1+0x17c0] ;  /* 0x0017c000010c7983 */ /* 0x000f220000300800 */
[----:B------:R-:W-:Y:S01]  /*9d970*/  IADD3 R8, P1, R8, UR7, RZ ;  /* 0x0000000708087c10 */ /* 0x000fe2000ff3e0ff */
[----:B-1----:R-:W-:-:S02]  /*9d980*/  IMAD.MOV.U32 R2, RZ, RZ, R10 ;  /* 0x000000ffff027224 */ /* 0x002fc400078e000a */
[----:B------:R-:W4:Y:S01]  /*9d990*/  LDL.LU R10, [R1+0x1800] ;  /* 0x00180000010a7983 */ /* 0x000f220000300800 */
[----:B------:R-:W-:Y:S01]  /*9d9a0*/  IADD3 R4, P2, R4, UR7, RZ ;  /* 0x0000000704047c10 */ /* 0x000fe2000ff5e0ff */
[----:B------:R-:W-:Y:S02]  /*9d9b0*/  IMAD.MOV.U32 R3, RZ, RZ, R11 ;  /* 0x000000ffff037224 */ /* 0x000fe400078e000b */
[----:B------:R-:W-:Y:S01]  /*9d9c0*/  STL [R1+0x1640], R8 ;  /* 0x0016400801007387 */ /* 0x000fe20000100800 */
[----:B---3--:R-:W-:-:S03]  /*9d9d0*/  IADD3.X R9, R9, UR6, RZ, P1, !PT ;  /* 0x0000000609097c10 */ /* 0x008fc60008ffe4ff */
[----:B------:R1:W-:Y:S01]  /*9d9e0*/  LDGSTS.E [R0+0x20200], [R2.64], P0 ;  /* 0x2020000002007fae */ /* 0x0003e20008121848 */
[----:B------:R-:W-:-:S03]  /*9d9f0*/  IADD3.X R5, R5, UR6, RZ, P2, !PT ;  /* 0x0000000605057c10 */ /* 0x000fc600097fe4ff */
[----:B------:R3:W-:Y:S04]  /*9da00*/  STL [R1+0x163c], R9 ;  /* 0x00163c0901007387 */ /* 0x0007e80000100800 */
[----:B------:R-:W-:Y:S04]  /*9da10*/  STL [R1+0x1680], R4 ;  /* 0x0016800401007387 */ /* 0x000fe80000100800 */
[----:B------:R-:W4:Y:S01]  /*9da20*/  LDL.LU R13, [R1+0x17bc] ;  /* 0x0017bc00010d7983 */ /* 0x000f220000300800 */
[----:B-1----:R-:W-:-:S03]  /*9da30*/  IMAD.MOV.U32 R2, RZ, RZ, R8 ;  /* 0x000000ffff027224 */ /* 0x002fc600078e0008 */
[----:B------:R1:W-:Y:S01]  /*9da40*/  STL [R1+0x167c], R5 ;  /* 0x00167c0501007387 */ /* 0x0003e20000100800 */
[----:B------:R-:W-:-:S03]  /*9da50*/  IMAD.MOV.U32 R3, RZ, RZ, R9 ;  /* 0x000000ffff037224 */ /* 0x000fc600078e0009 */
[----:B--2---:R-:W2:Y:S04]  /*9da60*/  LDL.LU R11, [R1+0x17fc] ;  /* 0x0017fc00010b7983 */ /* 0x004ea80000300800 */
[----:B---3--:R-:W3:Y:S04]  /*9da70*/  LDL.LU R9, [R1+0x183c] ;  /* 0x00183c0001097983 */ /* 0x008ee80000300800 */
[----:B------:R-:W3:Y:S04]  /*9da80*/  LDL.LU R8, [R1+0x1840] ;  /* 0x0018400001087983 */ /* 0x000ee80000300800 */
[----:B------:R1:W-:Y:S02]  /*9da90*/  LDGSTS.E [R0+0x21200], [R2.64], P0 ;  /* 0x2120000002007fae */ /* 0x0003e40008121848 */
[----:B-1----:R-:W-:-:S02]  /*9daa0*/  IMAD.MOV.U32 R3, RZ, RZ, R5 ;  /* 0x000000ffff037224 */ /* 0x002fc400078e0005 */
[----:B------:R-:W-:Y:S01]  /*9dab0*/  IMAD.MOV.U32 R2, RZ, RZ, R4 ;  /* 0x000000ffff027224 */ /* 0x000fe200078e0004 */
[----:B------:R-:W3:Y:S04]  /*9dac0*/  LDL.LU R5, [R1+0x187c] ;  /* 0x00187c0001057983 */ /* 0x000ee80000300800 */
[----:B------:R-:W3:Y:S01]  /*9dad0*/  LDL.LU R4, [R1+0x1880] ;  /* 0x0018800001047983 */ /* 0x000ee20000300800 */
[----:B------:R-:W-:-:S03]  /*9dae0*/  IADD3 R16, P1, R16, UR7, RZ ;  /* 0x0000000710107c10 */ /* 0x000fc6000ff3e0ff */
[----:B------:R1:W-:Y:S01]  /*9daf0*/  LDGSTS.E [R0+0x22200], [R2.64], P0 ;  /* 0x2220000002007fae */ /* 0x0003e20008121848 */
[----:B------:R-:W-:Y:S02]  /*9db00*/  IADD3.X R17, R17, UR6, RZ, P1, !PT ;  /* 0x0000000611117c10 */ /* 0x000fe40008ffe4ff */
[----:B------:R-:W-:Y:S01]  /*9db10*/  IADD3 R6, P2, R6, UR7, RZ ;  /* 0x0000000706067c10 */ /* 0x000fe2000ff5e0ff */
[----:B------:R-:W-:Y:S03]  /*9db20*/  STL [R1+0x16c0], R16 ;  /* 0x0016c01001007387 */ /* 0x000fe60000100800 */
[----:B------:R-:W-:Y:S01]  /*9db30*/  IADD3.X R7, R7, UR6, RZ, P2, !PT ;  /* 0x0000000607077c10 */ /* 0x000fe200097fe4ff */
[----:B------:R1:W-:Y:S02]  /*9db40*/  STL [R1+0x16bc], R17 ;  /* 0x0016bc1101007387 */ /* 0x0003e40000100800 */
[----:B-1----:R-:W-:-:S02]  /*9db50*/  IMAD.MOV.U32 R2, RZ, RZ, R16 ;  /* 0x000000ffff027224 */ /* 0x002fc400078e0010 */
[----:B------:R-:W-:Y:S01]  /*9db60*/  IMAD.MOV.U32 R3, RZ, RZ, R17 ;  /* 0x000000ffff037224 */ /* 0x000fe200078e0011 */
[----:B------:R-:W-:Y:S04]  /*9db70*/  STL [R1+0x1700], R6 ;  /* 0x0017000601007387 */ /* 0x000fe80000100800 */
[----:B------:R1:W-:Y:S04]  /*9db80*/  STL [R1+0x16fc], R7 ;  /* 0x0016fc0701007387 */ /* 0x0003e80000100800 */
[----:B------:R-:W3:Y:S04]  /*9db90*/  LDL.LU R17, [R1+0x189c] ;  /* 0x00189c0001117983 */ /* 0x000ee80000300800 */
[----:B------:R-:W3:Y:S04]  /*9dba0*/  LDL.LU R16, [R1+0x18a0] ;  /* 0x0018a00001107983 */ /* 0x000ee80000300800 */
[----:B------:R1:W-:Y:S02]  /*9dbb0*/  LDGSTS.E [R0+0x23200], [R2.64], P0 ;  /* 0x2320000002007fae */ /* 0x0003e40008121848 */
[----:B-1----:R-:W-:-:S02]  /*9dbc0*/  IMAD.MOV.U32 R3, RZ, RZ, R7 ;  /* 0x000000ffff037224 */ /* 0x002fc400078e0007 */
[----:B------:R-:W-:Y:S01]  /*9dbd0*/  IMAD.MOV.U32 R2, RZ, RZ, R6 ;  /* 0x000000ffff027224 */ /* 0x000fe200078e0006 */
[----:B------:R-:W3:Y:S04]  /*9dbe0*/  LDL.LU R7, [R1+0x18a4] ;  /* 0x0018a40001077983 */ /* 0x000ee80000300800 */
[----:B------:R-:W3:Y:S04]  /*9dbf0*/  LDL.LU R6, [R1+0x18a8] ;  /* 0x0018a80001067983 */ /* 0x000ee80000300800 */
[----:B------:R1:W-:Y:S01]  /*9dc00*/  LDGSTS.E [R0+0x24200], [R2.64], P0 ;  /* 0x2420000002007fae */ /* 0x0003e20008121848 */
[----:B----4-:R-:W-:-:S04]  /*9dc10*/  IADD3 R18, P1, R18, UR7, RZ ;  /* 0x0000000712127c10 */ /* 0x010fc8000ff3e0ff */
[----:B------:R-:W-:Y:S02]  /*9dc20*/  IADD3.X R19, R19, UR6, RZ, P1, !PT ;  /* 0x0000000613137c10 */ /* 0x000fe40008ffe4ff */
[----:B------:R-:W-:Y:S01]  /*9dc30*/  IADD3 R14, P2, R14, UR7, RZ ;  /* 0x000000070e0e7c10 */ /* 0x000fe2000ff5e0ff */
[----:B------:R-:W-:Y:S03]  /*9dc40*/  STL [R1+0x1740], R18 ;  /* 0x0017401201007387 */ /* 0x000fe60000100800 */
[----:B------:R-:W-:Y:S02]  /*9dc50*/  IADD3.X R15, R15, UR6, RZ, P2, !PT ;  /* 0x000000060f0f7c10 */ /* 0x000fe400097fe4ff */
[----:B------:R-:W-:Y:S01]  /*9dc60*/  IADD3 R12, P1, R12, UR7, RZ ;  /* 0x000000070c0c7c10 */ /* 0x000fe2000ff3e0ff */
[----:B------:R4:W-:Y:S01]  /*9dc70*/  STL [R1+0x173c], R19 ;  /* 0x00173c1301007387 */ /* 0x0009e20000100800 */
[----:B-1----:R-:W-:-:S02]  /*9dc80*/  IMAD.MOV.U32 R2, RZ, RZ, R18 ;  /* 0x000000ffff027224 */ /* 0x002fc400078e0012 */
[----:B------:R-:W-:Y:S01]  /*9dc90*/  IMAD.MOV.U32 R3, RZ, RZ, R19 ;  /* 0x000000ffff037224 */ /* 0x000fe200078e0013 */
[----:B------:R-:W-:Y:S01]  /*9dca0*/  STL [R1+0x1780], R14 ;  /* 0x0017800e01007387 */ /* 0x000fe20000100800 */
[----:B------:R-:W-:-:S03]  /*9dcb0*/  IADD3 R10, P2, R10, UR7, RZ ;  /* 0x000000070a0a7c10 */ /* 0x000fc6000ff5e0ff */
[----:B------:R1:W-:Y:S04]  /*9dcc0*/  STL [R1+0x177c], R15 ;  /* 0x00177c0f01007387 */ /* 0x0003e80000100800 */
[----:B------:R-:W-:Y:S04]  /*9dcd0*/  STL [R1+0x17c0], R12 ;  /* 0x0017c00c01007387 */ /* 0x000fe80000100800 */
[----:B------:R1:W-:Y:S01]  /*9dce0*/  LDGSTS.E [R0+0x25200], [R2.64], P0 ;  /* 0x2520000002007fae */ /* 0x0003e20008121848 */
[----:B------:R-:W-:Y:S01]  /*9dcf0*/  IADD3.X R13, R13, UR6, RZ, P1, !PT ;  /* 0x000000060d0d7c10 */ /* 0x000fe20008ffe4ff */
[----:B-1----:R-:W-:-:S04]  /*9dd00*/  IMAD.MOV.U32 R2, RZ, RZ, R14 ;  /* 0x000000ffff027224 */ /* 0x002fc800078e000e */
[----:B------:R1:W-:Y:S01]  /*9dd10*/  STL [R1+0x17bc], R13 ;  /* 0x0017bc0d01007387 */ /* 0x0003e20000100800 */
[----:B--2---:R-:W-:-:S03]  /*9dd20*/  IADD3.X R11, R11, UR6, RZ, P2, !PT ;  /* 0x000000060b0b7c10 */ /* 0x004fc600097fe4ff */
[----:B------:R-:W-:Y:S01]  /*9dd30*/  STL [R1+0x1800], R10 ;  /* 0x0018000a01007387 */ /* 0x000fe20000100800 */
[----:B------:R-:W-:-:S03]  /*9dd40*/  IMAD.MOV.U32 R3, RZ, RZ, R15 ;  /* 0x000000ffff037224 */ /* 0x000fc600078e000f */
[----:B------:R2:W-:Y:S01]  /*9dd50*/  STL [R1+0x17fc], R11 ;  /* 0x0017fc0b01007387 */ /* 0x0005e20000100800 */
[----:B---3--:R-:W-:-:S03]  /*9dd60*/  IADD3 R8, P1, R8, UR7, RZ ;  /* 0x0000000708087c10 */ /* 0x008fc6000ff3e0ff */
[----:B----4-:R-:W3:Y:S01]  /*9dd70*/  LDL.LU.64 R18, [R1+0xe50] ;  /* 0x000e500001127983 */ /* 0x010ee20000300a00 */
[----:B------:R-:W-:-:S03]  /*9dd80*/  IADD3.X R9, R9, UR6, RZ, P1, !PT ;  /* 0x0000000609097c10 */ /* 0x000fc60008ffe4ff */
[----:B------:R-:W4:Y:S04]  /*9dd90*/  LDL.LU.64 R14, [R1+0xe48] ;  /* 0x000e4800010e7983 */ /* 0x000f280000300a00 */
[----:B------:R1:W-:Y:S04]  /*9dda0*/  LDGSTS.E [R0+0x26200], [R2.64], P0 ;  /* 0x2620000002007fae */ /* 0x0003e80008121848 */
[----:B------:R-:W-:Y:S04]  /*9ddb0*/  STL [R1+0x1840], R8 ;  /* 0x0018400801007387 */ /* 0x000fe80000100800 */
[----:B------:R2:W-:Y:S01]  /*9ddc0*/  STL [R1+0x183c], R9 ;  /* 0x00183c0901007387 */ /* 0x0005e20000100800 */
[----:B------:R-:W-:Y:S01]  /*9ddd0*/  IADD3 R4, P2, R4, UR7, RZ ;  /* 0x0000000704047c10 */ /* 0x000fe2000ff5e0ff */
[----:B-1----:R-:W-:-:S02]  /*9dde0*/  IMAD.MOV.U32 R2, RZ, RZ, R12 ;  /* 0x000000ffff027224 */ /* 0x002fc400078e000c */
[----:B------:R-:W-:Y:S01]  /*9ddf0*/  IMAD.MOV.U32 R3, RZ, RZ, R13 ;  /* 0x000000ffff037224 */ /* 0x000fe200078e000d */
[----:B------:R-:W-:Y:S01]  /*9de00*/  IADD3.X R5, R5, UR6, RZ, P2, !PT ;  /* 0x0000000605057c10 */ /* 0x000fe200097fe4ff */
[----:B------:R-:W-:Y:S04]  /*9de10*/  STL [R1+0x1880], R4 ;  /* 0x0018800401007387 */ /* 0x000fe80000100800 */
[----:B------:R-:W4:Y:S04]  /*9de20*/  LDL.LU.64 R12, [R1+0xe40] ;  /* 0x000e4000010c7983 */ /* 0x000f280000300a00 */
[----:B------:R1:W-:Y:S04]  /*9de30*/  LDGSTS.E [R0+0x27200], [R2.64], P0 ;  /* 0x2720000002007fae */ /* 0x0003e80008121848 */
[----:B------:R2:W-:Y:S01]  /*9de40*/  STL [R1+0x187c], R5 ;  /* 0x00187c0501007387 */ /* 0x0005e20000100800 */
[----:B-1----:R-:W-:-:S02]  /*9de50*/  IMAD.MOV.U32 R2, RZ, RZ, R10 ;  /* 0x000000ffff027224 */ /* 0x002fc400078e000a */
[----:B------:R-:W-:Y:S02]  /*9de60*/  IMAD.MOV.U32 R3, RZ, RZ, R11 ;  /* 0x000000ffff037224 */ /* 0x000fe400078e000b */
[----:B--2---:R-:W2:Y:S04]  /*9de70*/  LDL.LU.64 R10, [R1+0xe38] ;  /* 0x000e3800010a7983 */ /* 0x004ea80000300a00 */
[----:B------:R1:W-:Y:S02]  /*9de80*/  LDGSTS.E [R0+0x28200], [R2.64], P0 ;  /* 0x2820000002007fae */ /* 0x0003e40008121848 */
[----:B-1----:R-:W-:Y:S02]  /*9de90*/  IMAD.MOV.U32 R2, RZ, RZ, R8 ;  /* 0x000000ffff027224 */ /* 0x002fe400078e0008 */
[----:B------:R-:W-:-:S02]  /*9dea0*/  IMAD.MOV.U32 R3, RZ, RZ, R9 ;  /* 0x000000ffff037224 */ /* 0x000fc400078e0009 */
[----:B------:R-:W2:Y:S04]  /*9deb0*/  LDL.LU.64 R8, [R1+0xe30] ;  /* 0x000e300001087983 */ /* 0x000ea80000300a00 */
[----:B------:R1:W-:Y:S02]  /*9dec0*/  LDGSTS.E [R0+0x29200], [R2.64], P0 ;  /* 0x2920000002007fae */ /* 0x0003e40008121848 */
[----:B-1----:R-:W-:Y:S02]  /*9ded0*/  IMAD.MOV.U32 R2, RZ, RZ, R4 ;  /* 0x000000ffff027224 */ /* 0x002fe400078e0004 */
[----:B------:R-:W-:Y:S02]  /*9dee0*/  IMAD.MOV.U32 R3, RZ, RZ, R5 ;  /* 0x000000ffff037224 */ /* 0x000fe400078e0005 */
[----:B------:R-:W2:Y:S01]  /*9def0*/  LDL.LU.64 R4, [R1+0xe28] ;  /* 0x000e280001047983 */ /* 0x000ea20000300a00 */
[----:B------:R-:W-:-:S02]  /*9df00*/  IADD3 R16, P1, R16, UR7, RZ ;  /* 0x0000000710107c10 */ /* 0x000fc4000ff3e0ff */
[----:B------:R-:W-:Y:S01]  /*9df10*/  IADD3 R6, P2, R6, UR7, RZ ;  /* 0x0000000706067c10 */ /* 0x000fe2000ff5e0ff */
[----:B------:R1:W-:Y:S01]  /*9df20*/  LDGSTS.E [R0+0x2a200], [R2.64], P0 ;  /* 0x2a20000002007fae */ /* 0x0003e20008121848 */
[----:B------:R-:W-:-:S03]  /*9df30*/  IADD3.X R17, R17, UR6, RZ, P1, !PT ;  /* 0x0000000611117c10 */ /* 0x000fc60008ffe4ff */
[----:B------:R1:W-:Y:S01]  /*9df40*/  STL [R1+0x18a0], R16 ;  /* 0x0018a01001007387 */ /* 0x0003e20000100800 */
[----:B------:R-:W-:-:S03]  /*9df50*/  IADD3.X R7, R7, UR6, RZ, P2, !PT ;  /* 0x0000000607077c10 */ /* 0x000fc600097fe4ff */
[----:B------:R-:W-:Y:S04]  /*9df60*/  STL [R1+0x189c], R17 ;  /* 0x00189c1101007387 */ /* 0x000fe80000100800 */
[----:B------:R-:W-:Y:S04]  /*9df70*/  STL [R1+0x18a8], R6 ;  /* 0x0018a80601007387 */ /* 0x000fe80000100800 */
[----:B------:R-:W2:Y:S04]  /*9df80*/  LDL.LU.64 R32, [R1+0xe20] ;  /* 0x000e200001207983 */ /* 0x000ea80000300a00 */
[----:B------:R1:W-:Y:S04]  /*9df90*/  STL [R1+0x18a4], R7 ;  /* 0x0018a40701007387 */ /* 0x0003e80000100800 */
[----:B------:R-:W2:Y:S04]  /*9dfa0*/  LDL.LU.64 R30, [R1+0xe18] ;  /* 0x000e1800011e7983 */ /* 0x000ea80000300a00 */
[----:B------:R-:W2:Y:S01]  /*9dfb0*/  LDL.LU.64 R28, [R1+0xe10] ;  /* 0x000e1000011c7983 */ /* 0x000ea20000300a00 */
[----:B-1----:R-:W-:-:S03]  /*9dfc0*/  IMAD.MOV.U32 R2, RZ, RZ, R16 ;  /* 0x000000ffff027224 */ /* 0x002fc600078e0010 */
[----:B------:R-:W2:Y:S01]  /*9dfd0*/  LDL.LU.64 R26, [R1+0xe08] ;  /* 0x000e0800011a7983 */ /* 0x000ea20000300a00 */
[----:B------:R-:W-:-:S03]  /*9dfe0*/  IMAD.MOV.U32 R3, RZ, RZ, R17 ;  /* 0x000000ffff037224 */ /* 0x000fc600078e0011 */
[----:B------:R-:W2:Y:S04]  /*9dff0*/  LDL.LU.64 R24, [R1+0xe00] ;  /* 0x000e000001187983 */ /* 0x000ea80000300a00 */
[----:B------:R1:W-:Y:S04]  /*9e000*/  LDGSTS.E [R0+0x2b200], [R2.64], P0 ;  /* 0x2b20000002007fae */ /* 0x0003e80008121848 */
[----:B------:R-:W2:Y:S04]  /*9e010*/  LDL.LU.64 R22, [R1+0xdf8] ;  /* 0x000df80001167983 */ /* 0x000ea80000300a00 */
[----:B------:R-:W2:Y:S01]  /*9e020*/  LDL.LU.64 R20, [R1+0xdf0] ;  /* 0x000df00001147983 */ /* 0x000ea20000300a00 */
[----:B-1----:R-:W-:-:S03]  /*9e030*/  IMAD.MOV.U32 R2, RZ, RZ, R6 ;  /* 0x000000ffff027224 */ /* 0x002fc600078e0006 */
[----:B------:R-:W2:Y:S01]  /*9e040*/  LDL.LU R16, [R1+0x1a04] ;  /* 0x001a040001107983 */ /* 0x000ea20000300800 */
[----:B------:R-:W-:-:S03]  /*9e050*/  IMAD.MOV.U32 R3, RZ, RZ, R7 ;  /* 0x000000ffff037224 */ /* 0x000fc600078e0007 */
[----:B------:R-:W2:Y:S04]  /*9e060*/  LDL.LU R7, [R1+0x1a10] ;  /* 0x001a100001077983 */ /* 0x000ea80000300800 */
[----:B------:R3:W-:Y:S02]  /*9e070*/  LDGSTS.E [R0+0x2c200], [R2.64], P0 ;  /* 0x2c20000002007fae */ /* 0x0007e40008121848 */
[----:B---3--:R-:W-:-:S04]  /*9e080*/  IADD3 R2, P1, R18, UR7, RZ ;  /* 0x0000000712027c10 */ /* 0x008fc8000ff3e0ff */
        /* <DEDUP_REMOVED lines=8> */
[----:B--2---:R-:W-:-:S04]  /*9e110*/  IADD3 R181, P1, R10, UR7, RZ ;  /* 0x000000070ab57c10 */ /* 0x004fc8000ff3e0ff */
[----:B------:R-:W-:Y:S02]  /*9e120*/  IADD3.X R178, R11, UR6, RZ, P1, !PT ;  /* 0x000000060bb27c10 */ /* 0x000fe40008ffe4ff */
[----:B------:R-:W2:Y:S01]  /*9e130*/  LDL.LU.64 R10, [R1+0xdd0] ;  /* 0x000dd000010a7983 */ /* 0x000ea20000300a00 */
[----:B------:R-:W-:-:S04]  /*9e140*/  IADD3 R180, P1, R8, UR7, RZ ;  /* 0x0000000708b47c10 */ /* 0x000fc8000ff3e0ff */
[----:B------:R-:W-:Y:S02]  /*9e150*/  IADD3.X R179, R9, UR6, RZ, P1, !PT ;  /* 0x0000000609b37c10 */ /* 0x000fe40008ffe4ff */
[----:B------:R-:W2:Y:S01]  /*9e160*/  LDL.LU.64 R8, [R1+0xdc8] ;  /* 0x000dc80001087983 */ /* 0x000ea20000300a00 */
[----:B------:R-:W-:-:S04]  /*9e170*/  IADD3 R185, P1, R4, UR7, RZ ;  /* 0x0000000704b97c10 */ /* 0x000fc8000ff3e0ff */
[----:B------:R-:W-:Y:S02]  /*9e180*/  IADD3.X R184, R5, UR6, RZ, P1, !PT ;  /* 0x0000000605b87c10 */ /* 0x000fe40008ffe4ff */
[----:B------:R-:W2:Y:S01]  /*9e190*/  LDL.LU.64 R4, [R1+0xdc0] ;  /* 0x000dc00001047983 */ /* 0x000ea20000300a00 */
        /* <DEDUP_REMOVED lines=14> */
[----:B------:R-:W1:Y:S01]  /*9e280*/  S2R R21, SR_TID.X ;  /* 0x0000000000157919 */ /* 0x000e620000002100 */
        /* <DEDUP_REMOVED lines=11> */
[----:B------:R-:W-:-:S02]  /*9e340*/  LOP3.LUT R188, R189, R188, RZ, 0x3c, !PT ;  /* 0x000000bcbdbc7212 */ /* 0x000fc400078e3cff */
[----:B------:R-:W-:Y:S01]  /*9e350*/  LOP3.LUT R197, R197, R196, RZ, 0x3c, !PT ;  /* 0x000000c4c5c57212 */ /* 0x000fe200078e3cff */
[----:B------:R-:W-:Y:S01]  /*9e360*/  IMAD.MOV.U32 R28, RZ, RZ, R199 ;  /* 0x000000ffff1c7224 */ /* 0x000fe200078e00c7 */
[----:B------:R-:W-:Y:S01]  /*9e370*/  LOP3.LUT R185, R185, R184, RZ, 0x3c, !PT ;  /* 0x000000b8b9b97212 */ /* 0x000fe200078e3cff */
[----:B------:R-:W-:Y:S01]  /*9e380*/  IMAD.MOV.U32 R29, RZ, RZ, R198 ;  /* 0x000000ffff1d7224 */ /* 0x000fe200078e00c6 */
[----:B------:R-:W-:Y:S01]  /*9e390*/  LOP3.LUT R192, R193, R192, RZ, 0x3c, !PT ;  /* 0x000000c0c1c07212 */ /* 0x000fe200078e3cff */
[----:B------:R2:W-:Y:S01]  /*9e3a0*/  LDGSTS.E [R0+0x2d200], [R32.64], P0 ;  /* 0x2d20000020007fae */ /* 0x0005e20008121848 */
[----:B------:R-:W-:Y:S02]  /*9e3b0*/  LOP3.LUT R187, R187, R186, RZ, 0x3c, !PT ;  /* 0x000000babbbb7212 */ /* 0x000fe400078e3cff */
[----:B------:R-:W-:Y:S01]  /*9e3c0*/  LOP3.LUT R189, R189, R188, RZ, 0x3c, !PT ;  /* 0x000000bcbdbd7212 */ /* 0x000fe200078e3cff */
[----:B------:R2:W-:Y:S01]  /*9e3d0*/  LDGSTS.E [R0+0x2e200], [R30.64], P0 ;  /* 0x2e2000001e007fae */ /* 0x0005e20008121848 */
[----:B------:R-:W-:-:S02]  /*9e3e0*/  LOP3.LUT R196, R197, R196, RZ, 0x3c, !PT ;  /* 0x000000c4c5c47212 */ /* 0x000fc400078e3cff */
[----:B------:R-:W-:Y:S02]  /*9e3f0*/  LOP3.LUT R193, R193, R192, RZ, 0x3c, !PT ;  /* 0x000000c0c1c17212 */ /* 0x000fe400078e3cff */
[----:B-1----:R-:W-:Y:S02]  /*9e400*/  LOP3.LUT R21, R21, 0x7f, RZ, 0xc0, !PT ;  /* 0x0000007f15157812 */ /* 0x002fe400078ec0ff */
[----:B------:R-:W-:Y:S02]  /*9e410*/  LOP3.LUT R197, R197, R196, RZ, 0x3c, !PT ;  /* 0x000000c4c5c57212 */ /* 0x000fe400078e3cff */
[----:B---3--:R-:W-:-:S04]  /*9e420*/  IADD3 R201, P1, R18, UR7, RZ ;  /* 0x0000000712c97c10 */ /* 0x008fc8000ff3e0ff */
[----:B------:R-:W-:Y:S02]  /*9e430*/  IADD3.X R200, R19, UR6, RZ, P1, !PT ;  /* 0x0000000613c87c10 */ /* 0x000fe40008ffe4ff */
[----:B----4-:R-:W-:-:S04]  /*9e440*/  IADD3 R203, P1, R14, UR7, RZ ;  /* 0x000000070ecb7c10 */ /* 0x010fc8000ff3e0ff */
[----:B------:R-:W-:Y:S02]  /*9e450*/  IADD3.X R202, R15, UR6, RZ, P1, !PT ;  /* 0x000000060fca7c10 */ /* 0x000fe40008ffe4ff */
[----:B------:R-:W-:-:S04]  /*9e460*/  IADD3 R205, P1, R12, UR7, RZ ;  /* 0x000000070ccd7c10 */ /* 0x000fc8000ff3e0ff */
[----:B------:R-:W-:Y:S02]  /*9e470*/  IADD3.X R204, R13, UR6, RZ, P1, !PT ;  /* 0x000000060dcc7c10 */ /* 0x000fe40008ffe4ff */
[----:B--2---:R-:W-:-:S04]  /*9e480*/  IADD3 R207, P1, R10, UR7, RZ ;  /* 0x000000070acf7c10 */ /* 0x004fc8000ff3e0ff */
[----:B------:R-:W-:Y:S01]  /*9e490*/  IADD3.X R206, R11, UR6, RZ, P1, !PT ;  /* 0x000000060bce7c10 */ /* 0x000fe20008ffe4ff */
[----:B------:R-:W-:Y:S02]  /*9e4a0*/  IMAD.MOV.U32 R14, RZ, RZ, R182 ;  /* 0x000000ffff0e7224 */ /* 0x000fe400078e00b6 */
[----:B------:R-:W-:Y:S01]  /*9e4b0*/  IMAD.MOV.U32 R15, RZ, RZ, R177 ;  /* 0x000000ffff0f7224 */ /* 0x000fe200078e00b1 */
[----:B------:R-:W-:Y:S01]  /*9e4c0*/  IADD3 R209, P1, R8, UR7, RZ ;  /* 0x0000000708d17c10 */ /* 0x000fe2000ff3e0ff */
[----:B------:R-:W-:-:S03]  /*9e4d0*/  IMAD.MOV.U32 R177, RZ, RZ, R178 ;  /* 0x000000ffffb17224 */ /* 0x000fc600078e00b2 */
[----:B------:R1:W-:Y:S01]  /*9e4e0*/  LDGSTS.E [R0+0x2f200], [R14.64], P0 ;  /* 0x2f2000000e007fae */ /* 0x0003e20008121848 */
[----:B------:R-:W-:Y:S02]  /*9e4f0*/  IADD3.X R208, R9, UR6, RZ, P1, !PT ;  /* 0x0000000609d07c10 */ /* 0x000fe40008ffe4ff */
[----:B------:R-:W-:Y:S01]  /*9e500*/  IADD3 R7, P1, R7, UR7, RZ ;  /* 0x0000000707077c10 */ /* 0x000fe2000ff3e0ff */
[----:B------:R-:W-:Y:S01]  /*9e510*/  IMAD.MOV.U32 R12, RZ, RZ, R180 ;  /* 0x000000ffff0c7224 */ /* 0x000fe200078e00b4 */
[----:B------:R2:W-:Y:S02]  /*9e520*/  LDGSTS.E [R0+0x30200], [R176.64], P0 ;  /* 0x30200000b0007fae */ /* 0x0005e40008121848 */
[----:B------:R-:W-:Y:S01]  /*9e530*/  IADD3.X R16, R16, UR6, RZ, P1, !PT ;  /* 0x0000000610107c10 */ /* 0x000fe20008ffe4ff */
[----:B------:R-:W-:Y:S01]  /*9e540*/  IMAD.MOV.U32 R13, RZ, RZ, R179 ;  /* 0x000000ffff0d7224 */ /* 0x000fe200078e00b3 */
[----:B------:R-:W-:Y:S04]  /*9e550*/  STL [R1+0x1a10], R7 ;  /* 0x001a100701007387 */ /* 0x000fe80000100800 */
[----:B------:R-:W-:Y:S01]  /*9e560*/  STL [R1+0x1a04], R16 ;  /* 0x001a041001007387 */ /* 0x000fe20000100800 */
[----:B------:R-:W-:-:S03]  /*9e570*/  IADD3 R211, P2, R4, UR7, RZ ;  /* 0x0000000704d37c10 */ /* 0x000fc6000ff5e0ff */
[----:B------:R3:W-:Y:S01]  /*9e580*/  STL.64 [R1+0xe50], R32 ;  /* 0x000e502001007387 */ /* 0x0007e20000100a00 */
[----:B------:R-:W-:Y:S01]  /*9e590*/  IMAD.MOV.U32 R4, RZ, RZ, R191 ;  /* 0x000000ffff047224 */ /* 0x000fe200078e00bf */
[----:B------:R-:W-:Y:S02]  /*9e5a0*/  IADD3.X R210, R5, UR6, RZ, P2, !PT ;  /* 0x0000000605d27c10 */ /* 0x000fe400097fe4ff */
[----:B------:R4:W-:Y:S01]  /*9e5b0*/  STL.64 [R1+0xe48], R30 ;  /* 0x000e481e01007387 */ /* 0x0009e20000100a00 */
[----:B------:R-:W-:-:S03]  /*9e5c0*/  IMAD.MOV.U32 R5, RZ, RZ, R190 ;  /* 0x000000ffff057224 */ /* 0x000fc600078e00be */
[----:B------:R1:W-:Y:S01]  /*9e5d0*/  STL.64 [R1+0xe40], R14 ;  /* 0x000e400e01007387 */ /* 0x0003e20000100a00 */
[----:B------:R-:W-:-:S03]  /*9e5e0*/  IMAD.MOV.U32 R8, RZ, RZ, R195 ;  /* 0x000000ffff087224 */ /* 0x000fc600078e00c3 */
[----:B------:R-:W-:Y:S01]  /*9e5f0*/  STL.64 [R1+0xe38], R176 ;  /* 0x000e38b001007387 */ /* 0x000fe20000100a00 */
[----:B------:R-:W-:-:S03]  /*9e600*/  IMAD.MOV.U32 R9, RZ, RZ, R194 ;  /* 0x000000ffff097224 */ /* 0x000fc600078e00c2 */
[----:B------:R1:W-:Y:S01]  /*9e610*/  STL.64 [R1+0xe30], R12 ;  /* 0x000e300c01007387 */ /* 0x0003e20000100a00 */
[----:B------:R-:W-:-:S03]  /*9e620*/  IMAD.MOV.U32 R26, RZ, RZ, R201 ;  /* 0x000000ffff1a7224 */ /* 0x000fc600078e00c9 */
[----:B------:R-:W-:Y:S01]  /*9e630*/  STL.64 [R1+0xe28], R184 ;  /* 0x000e28b801007387 */ /* 0x000fe20000100a00 */
[----:B------:R-:W-:-:S03]  /*9e640*/  IMAD.MOV.U32 R27, RZ, RZ, R200 ;  /* 0x000000ffff1b7224 */ /* 0x000fc600078e00c8 */
[----:B------:R-:W-:Y:S01]  /*9e650*/  STL.64 [R1+0xe20], R186 ;  /* 0x000e20ba01007387 */ /* 0x000fe20000100a00 */
[----:B------:R-:W-:-:S03]  /*9e660*/  IMAD.MOV.U32 R24, RZ, RZ, R203 ;  /* 0x000000ffff187224 */ /* 0x000fc600078e00cb */
[----:B------:R-:W-:Y:S01]  /*9e670*/  STL.64 [R1+0xe18], R188 ;  /* 0x000e18bc01007387 */ /* 0x000fe20000100a00 */
[----:B------:R-:W-:Y:S02]  /*9e680*/  IMAD.MOV.U32 R25, RZ, RZ, R202 ;  /* 0x000000ffff197224 */ /* 0x000fe400078e00ca */
[----:B------:R-:W-:Y:S01]  /*9e690*/  IMAD.SHL.U32 R19, R21, 0x4, RZ ;  /* 0x0000000415137824 */ /* 0x000fe200078e00ff */
[----:B------:R1:W-:Y:S01]  /*9e6a0*/  STL.64 [R1+0xe10], R4 ;  /* 0x000e100401007387 */ /* 0x0003e20000100a00 */
[----:B------:R-:W-:Y:S02]  /*9e6b0*/  IMAD.MOV.U32 R22, RZ, RZ, R205 ;  /* 0x000000ffff167224 */ /* 0x000fe400078e00cd */
[----:B------:R-:W-:Y:S01]  /*9e6c0*/  IMAD.MOV.U32 R23, RZ, RZ, R204 ;  /* 0x000000ffff177224 */ /* 0x000fe200078e00cc */
[----:B------:R-:W-:Y:S01]  /*9e6d0*/  STL.64 [R1+0xe08], R192 ;  /* 0x000e08c001007387 */ /* 0x000fe20000100a00 */
[----:B------:R-:W-:Y:S02]  /*9e6e0*/  IMAD.MOV.U32 R10, RZ, RZ, R207 ;  /* 0x000000ffff0a7224 */ /* 0x000fe400078e00cf */
[----:B------:R-:W-:Y:S01]  /*9e6f0*/  IMAD.MOV.U32 R11, RZ, RZ, R206 ;  /* 0x000000ffff0b7224 */ /* 0x000fe200078e00ce */
[----:B------:R1:W-:Y:S01]  /*9e700*/  STL.64 [R1+0xe00], R8 ;  /* 0x000e000801007387 */ /* 0x0003e20000100a00 */
[----:B------:R-:W-:-:S03]  /*9e710*/  IMAD.MOV.U32 R20, RZ, RZ, R209 ;  /* 0x000000ffff147224 */ /* 0x000fc600078e00d1 */
[----:B------:R-:W-:Y:S01]  /*9e720*/  STL.64 [R1+0xdf8], R196 ;  /* 0x000df8c401007387 */ /* 0x000fe20000100a00 */
[----:B------:R-:W-:Y:S01]  /*9e730*/  IMAD.MOV.U32 R21, RZ, RZ, R208 ;  /* 0x000000ffff157224 */ /* 0x000fe200078e00d0 */
[----:B------:R-:W-:Y:S02]  /*9e740*/  LOP3.LUT R17, R19, 0x20, RZ, 0x3c, !PT ;  /* 0x0000002013117812 */ /* 0x000fe400078e3cff */
[----:B------:R-:W-:Y:S01]  /*9e750*/  STL.64 [R1+0xdf0], R28 ;  /* 0x000df01c01007387 */ /* 0x000fe20000100a00 */
[----:B------:R-:W-:-:S03]  /*9e760*/  IMAD.MOV.U32 R18, RZ, RZ, R211 ;  /* 0x000000ffff127224 */ /* 0x000fc600078e00d3 */
[----:B------:R-:W-:Y:S01]  /*9e770*/  STL.64 [R1+0xde8], R26 ;  /* 0x000de81a01007387 */ /* 0x000fe20000100a00 */
[----:B------:R-:W-:-:S03]  /*9e780*/  IMAD.MOV.U32 R19, RZ, RZ, R210 ;  /* 0x000000ffff137224 */ /* 0x000fc600078e00d2 */
[----:B------:R-:W-:Y:S04]  /*9e790*/  STL.64 [R1+0xde0], R24 ;  /* 0x000de01801007387 */ /* 0x000fe80000100a00 */
[----:B------:R-:W-:Y:S04]  /*9e7a0*/  STL.64 [R1+0xdd8], R22 ;  /* 0x000dd81601007387 */ /* 0x000fe80000100a00 */
[----:B------:R1:W-:Y:S04]  /*9e7b0*/  STL.64 [R1+0xdd0], R10 ;  /* 0x000dd00a01007387 */ /* 0x0003e80000100a00 */
[----:B---3--:R3:W5:Y:S04]  /*9e7c0*/  LDL.LU.64 R32, [R1+0x2ae8] ;  /* 0x002ae80001207983 */ /* 0x0087680000300a00 */
[----:B------:R-:W-:Y:S04]  /*9e7d0*/  STL.64 [R1+0xdc8], R20 ;  /* 0x000dc81401007387 */ /* 0x000fe80000100a00 */
[----:B----4-:R3:W5:Y:S04]  /*9e7e0*/  LDL.LU.64 R30, [R1+0x2ae0] ;  /* 0x002ae000011e7983 */ /* 0x0107680000300a00 */
[----:B------:R-:W-:Y:S04]  /*9e7f0*/  STL.64 [R1+0xdc0], R18 ;  /* 0x000dc01201007387 */ /* 0x000fe80000100a00 */
[----:B------:R-:W4:Y:S04]  /*9e800*/  LDL.LU R3, [R1+0x19d0] ;  /* 0x0019d00001037983 */ /* 0x000f280000300800 */
[----:B-1----:R-:W3:Y:S04]  /*9e810*/  LDL.LU R14, [R1+0x199c] ;  /* 0x00199c00010e7983 */ /* 0x002ee80000300800 */
[----:B------:R1:W-:Y:S04]  /*9e820*/  LDGSTS.E [R0+0x31200], [R12.64], P0 ;  /* 0x312000000c007fae */ /* 0x0003e80008121848 */
[----:B------:R2:W-:Y:S04]  /*9e830*/  LDGSTS.E [R0+0x32200], [R184.64], P0 ;  /* 0x32200000b8007fae */ /* 0x0005e80008121848 */
[----:B------:R2:W-:Y:S04]  /*9e840*/  LDGSTS.E [R0+0x33200], [R186.64], P0 ;  /* 0x33200000ba007fae */ /* 0x0005e80008121848 */
[----:B-1----:R-:W3:Y:S04]  /*9e850*/  LDL.LU R13, [R1+0x19c4] ;  /* 0x0019c400010d7983 */ /* 0x002ee80000300800 */
[----:B------:R-:W3:Y:S04]  /*9e860*/  LDL.LU R15, [R1+0x1998] ;  /* 0x00199800010f7983 */ /* 0x000ee80000300800 */
[----:B------:R1:W-:Y:S04]  /*9e870*/  LDGSTS.E [R0+0x34200], [R188.64], P0 ;  /* 0x34200000bc007fae */ /* 0x0003e80008121848 */
[----:B------:R1:W-:Y:S04]  /*9e880*/  LDGSTS.E [R0+0x35200], [R4.64], P0 ;  /* 0x3520000004007fae */ /* 0x0003e80008121848 */
[----:B------:R2:W-:Y:S04]  /*9e890*/  LDGSTS.E [R0+0x36200], [R192.64], P0 ;  /* 0x36200000c0007fae */ /* 0x0005e80008121848 */
[----:B------:R2:W-:Y:S04]  /*9e8a0*/  LDGSTS.E [R0+0x37200], [R8.64], P0 ;  /* 0x3720000008007fae */ /* 0x0005e80008121848 */
[----:B-1----:R-:W3:Y:S04]  /*9e8b0*/  LDL.LU R4, [R1+0x195c] ;  /* 0x00195c0001047983 */ /* 0x002ee80000300800 */
[----:B------:R-:W3:Y:S04]  /*9e8c0*/  LDL.LU R5, [R1+0xf08] ;  /* 0x000f080001057983 */ /* 0x000ee80000300800 */
[----:B--2---:R-:W2:Y:S04]  /*9e8d0*/  LDL.LU R8, [R1+0x1958] ;  /* 0x0019580001087983 */ /* 0x004ea80000300800 */
[----:B------:R-:W2:Y:S04]  /*9e8e0*/  LDL.LU R9, [R1+0xf04] ;  /* 0x000f040001097983 */ /* 0x000ea80000300800 */
[----:B------:R1:W-:Y:S04]  /*9e8f0*/  LDGSTS.E [R0+0x38200], [R196.64], P0 ;  /* 0x38200000c4007fae */ /* 0x0003e80008121848 */
[----:B------:R1:W-:Y:S04]  /*9e900*/  LDGSTS.E [R0+0x39200], [R28.64], P0 ;  /* 0x392000001c007fae */ /* 0x0003e80008121848 */
[----:B------:R1:W-:Y:S04]  /*9e910*/  LDGSTS.E [R0+0x3a200], [R26.64], P0 ;  /* 0x3a2000001a007fae */ /* 0x0003e80008121848 */
[----:B------:R1:W-:Y:S04]  /*9e920*/  LDGSTS.E [R0+0x3b200], [R24.64], P0 ;  /* 0x3b20000018007fae */ /* 0x0003e80008121848 */
[----:B------:R-:W2:Y:S04]  /*9e930*/  LDL.LU R6, [R1+0xf48] ;  /* 0x000f480001067983 */ /* 0x000ea80000300800 */
[----:B------:R1:W-:Y:S04]  /*9e940*/  LDGSTS.E [R0+0x3c200], [R22.64], P0 ;  /* 0x3c20000016007fae */ /* 0x0003e80008121848 */
[----:B------:R1:W-:Y:S01]  /*9e950*/  LDGSTS.E [R0+0x3d200], [R10.64], P0 ;  /* 0x3d2000000a007fae */ /* 0x0003e20008121848 */
[----:B------:R-:W-:-:S02]  /*9e960*/  IMAD.U32 R2, RZ, RZ, UR5 ;  /* 0x00000005ff027e24 */ /* 0x000fc4000f8e00ff */
[----:B------:R-:W-:Y:S01]  /*9e970*/  IMAD.MOV.U32 R176, RZ, RZ, R7 ;  /* 0x000000ffffb07224 */ /* 0x000fe200078e0007 */
[----:B------:R1:W-:Y:S04]  /*9e980*/  LDGSTS.E [R0+0x3e200], [R20.64], P0 ;  /* 0x3e20000014007fae */ /* 0x0003e80008121848 */
[----:B-1----:R-:W2:Y:S04]  /*9e990*/  LDL.LU R11, [R1+0xf88] ;  /* 0x000f8800010b7983 */ /* 0x002ea80000300800 */
[----:B------:R-:W2:Y:S04]  /*9e9a0*/  LDL.LU R10, [R1+0xf44] ;  /* 0x000f4400010a7983 */ /* 0x000ea80000300800 */
[----:B------:R-:W2:Y:S01]  /*9e9b0*/  LDL.LU R12, [R1+0xf84] ;  /* 0x000f8400010c7983 */ /* 0x000ea20000300800 */
[----:B------:R-:W-:-:S02]  /*9e9c0*/  IMAD R2, R2, 0x40000, R17 ;  /* 0x0004000002027824 */ /* 0x000fc400078e0211 */
[----:B------:R-:W-:Y:S01]  /*9e9d0*/  IMAD.MOV.U32 R177, RZ, RZ, R16 ;  /* 0x000000ffffb17224 */ /* 0x000fe200078e0010 */
[----:B------:R1:W-:Y:S04]  /*9e9e0*/  LDGSTS.E [R0+0x3f200], [R18.64], P0 ;  /* 0x3f20000012007fae */ /* 0x0003e80008121848 */
[----:B------:R-:W2:Y:S04]  /*9e9f0*/  LDL.LU R7, [R1+0xfc8] ;  /* 0x000fc80001077983 */ /* 0x000ea80000300800 */
[----:B------:R3:W-:Y:S04]  /*9ea00*/  LDGSTS.E [R2+0x400], [R176.64], P0 ;  /* 0x00400000b0027fae */ /* 0x0007e80008121848 */
[----:B-1----:R-:W2:Y:S01]  /*9ea10*/  LDL.LU R0, [R1+0x1008] ;  /* 0x0010080001007983 */ /* 0x002ea20000300800 */
[----:B----4-:R-:W-:-:S02]  /*9ea20*/  IADD3 R3, P1, R3, UR7, RZ ;  /* 0x0000000703037c10 */ /* 0x010fc4000ff3e0ff */
[----:B---3--:R-:W-:-:S03]  /*9ea30*/  IADD3 R14, P2, R14, UR7, RZ ;  /* 0x000000070e0e7c10 */ /* 0x008fc6000ff5e0ff */
[----:B------:R-:W-:Y:S01]  /*9ea40*/  STL [R1+0x19d0], R3 ;  /* 0x0019d00301007387 */ /* 0x000fe20000100800 */
[----:B------:R-:W-:Y:S01]  /*9ea50*/  IMAD.MOV.U32 R176, RZ, RZ, R3 ;  /* 0x000000ffffb07224 */ /* 0x000fe200078e0003 */
[----:B------:R-:W-:Y:S02]  /*9ea60*/  IADD3.X R13, R13, UR6, RZ, P1, !PT ;  /* 0x000000060d0d7c10 */ /* 0x000fe40008ffe4ff */
[----:B------:R-:W-:-:S03]  /*9ea70*/  IADD3.X R15, R15, UR6, RZ, P2, !PT ;  /* 0x000000060f0f7c10 */ /* 0x000fc600097fe4ff */
[----:B------:R-:W-:Y:S01]  /*9ea80*/  IMAD.MOV.U32 R177, RZ, RZ, R13 ;  /* 0x000000ffffb17224 */ /* 0x000fe200078e000d */
[----:B------:R1:W-:Y:S04]  /*9ea90*/  STL [R1+0x19c4], R13 ;  /* 0x0019c40d01007387 */ /* 0x0003e80000100800 */
[----:B------:R-:W-:Y:S04]  /*9eaa0*/  STL [R1+0x199c], R14 ;  /* 0x00199c0e01007387 */ /* 0x000fe80000100800 */
[----:B------:R3:W-:Y:S04]  /*9eab0*/  LDGSTS.E [R2+0x1400], [R176.64], P0 ;  /* 0x01400000b0027fae */ /* 0x0007e80008121848 */
[----:B-1----:R-:W4:Y:S01]  /*9eac0*/  LDL.LU R13, [R1+0xfc4] ;  /* 0x000fc400010d7983 */ /* 0x002f220000300800 */
[----:B------:R-:W-:-:S03]  /*9ead0*/  IADD3 R4, P1, R4, UR7, RZ ;  /* 0x0000000704047c10 */ /* 0x000fc6000ff3e0ff */
[----:B------:R-:W-:Y:S01]  /*9eae0*/  STL [R1+0x1998], R15 ;  /* 0x0019980f01007387 */ /* 0x000fe20000100800 */
[----:B---3--:R-:W-:Y:S02]  /*9eaf0*/  IMAD.MOV.U32 R176, RZ, RZ, R14 ;  /* 0x000000ffffb07224 */ /* 0x008fe400078e000e */
[----:B------:R-:W-:Y:S01]  /*9eb00*/  IMAD.MOV.U32 R177, RZ, RZ, R15 ;  /* 0x000000ffffb17224 */ /* 0x000fe200078e000f */
[----:B------:R-:W3:Y:S01]  /*9eb10*/  LDL.LU R3, [R1+0x1004] ;  /* 0x0010040001037983 */ /* 0x000ee20000300800 */
[----:B------:R-:W-:Y:S02]  /*9eb20*/  IADD3 R5, P2, R5, UR7, RZ ;  /* 0x0000000705057c10 */ /* 0x000fe4000ff5e0ff */
[----:B--2---:R-:W-:Y:S01]  /*9eb30*/  IADD3.X R8, R8, UR6, RZ, P1, !PT ;  /* 0x0000000608087c10 */ /* 0x004fe20008ffe4ff */
[----:B------:R1:W-:Y:S01]  /*9eb40*/  LDGSTS.E [R2+0x2400], [R176.64], P0 ;  /* 0x02400000b0027fae */ /* 0x0003e20008121848 */
[----:B------:R-:W-:-:S03]  /*9eb50*/  IADD3.X R9, R9, UR6, RZ, P2, !PT ;  /* 0x0000000609097c10 */ /* 0x000fc600097fe4ff */
[----:B------:R-:W-:Y:S04]  /*9eb60*/  STL [R1+0x195c], R4 ;  /* 0x00195c0401007387 */ /* 0x000fe80000100800 */
[----:B------:R2:W-:Y:S01]  /*9eb70*/  STL [R1+0x1958], R8 ;  /* 0x0019580801007387 */ /* 0x0005e20000100800 */
[----:B-1----:R-:W-:Y:S02]  /*9eb80*/  IMAD.MOV.U32 R176, RZ, RZ, R4 ;  /* 0x000000ffffb07224 */ /* 0x002fe400078e0004 */
[----:B------:R-:W-:Y:S01]  /*9eb90*/  IMAD.MOV.U32 R177, RZ, RZ, R8 ;  /* 0x000000ffffb17224 */ /* 0x000fe200078e0008 */
[----:B------:R-:W-:Y:S04]  /*9eba0*/  STL [R1+0xf08], R5 ;  /* 0x000f080501007387 */ /* 0x000fe80000100800 */
[----:B--2---:R-:W2:Y:S04]  /*9ebb0*/  LDL.LU R8, [R1+0x1048] ;  /* 0x0010480001087983 */ /* 0x004ea80000300800 */
[----:B------:R1:W-:Y:S01]  /*9ebc0*/  STL [R1+0xf04], R9 ;  /* 0x000f040901007387 */ /* 0x0003e20000100800 */
[----:B------:R-:W-:-:S03]  /*9ebd0*/  IADD3 R6, P1, R6, UR7, RZ ;  /* 0x0000000706067c10 */ /* 0x000fc6000ff3e0ff */
[----:B------:R1:W-:Y:S04]  /*9ebe0*/  LDGSTS.E [R2+0x3400], [R176.64], P0 ;  /* 0x03400000b0027fae */ /* 0x0003e80008121848 */
[----:B------:R-:W2:Y:S01]  /*9ebf0*/  LDL.LU R4, [R1+0x1088] ;  /* 0x0010880001047983 */ /* 0x000ea20000300800 */
[----:B-1----:R-:W-:-:S03]  /*9ec00*/  IMAD.MOV.U32 R177, RZ, RZ, R9 ;  /* 0x000000ffffb17224 */ /* 0x002fc600078e0009 */
[----:B------:R-:W2:Y:S01]  /*9ec10*/  LDL.LU R9, [R1+0x1044] ;  /* 0x0010440001097983 */ /* 0x000ea20000300800 */
[----:B------:R-:W-:Y:S01]  /*9ec20*/  IMAD.MOV.U32 R176, RZ, RZ, R5 ;  /* 0x000000ffffb07224 */ /* 0x000fe200078e0005 */
[----:B------:R-:W-:Y:S02]  /*9ec30*/  IADD3 R11, P2, R11, UR7, RZ ;  /* 0x000000070b0b7c10 */ /* 0x000fe4000ff5e0ff */
[----:B------:R-:W2:Y:S01]  /*9ec40*/  LDL.LU R5, [R1+0x1084] ;  /* 0x0010840001057983 */ /* 0x000ea20000300800 */
[----:B------:R-:W-:-:S03]  /*9ec50*/  IADD3.X R10, R10, UR6, RZ, P1, !PT ;  /* 0x000000060a0a7c10 */ /* 0x000fc60008ffe4ff */
[----:B------:R1:W-:Y:S01]  /*9ec60*/  LDGSTS.E [R2+0x4400], [R176.64], P0 ;  /* 0x04400000b0027fae */ /* 0x0003e20008121848 */
[----:B------:R-:W-:-:S03]  /*9ec70*/  IADD3.X R12, R12, UR6, RZ, P2, !PT ;  /* 0x000000060c0c7c10 */ /* 0x000fc600097fe4ff */
[----:B------:R-:W-:Y:S04]  /*9ec80*/  STL [R1+0xf48], R6 ;  /* 0x000f480601007387 */ /* 0x000fe80000100800 */
[----:B------:R1:W-:Y:S02]  /*9ec90*/  STL [R1+0xf44], R10 ;  /* 0x000f440a01007387 */ /* 0x0003e40000100800 */
[----:B-1----:R-:W-:Y:S02]  /*9eca0*/  IMAD.MOV.U32 R176, RZ, RZ, R6 ;  /* 0x000000ffffb07224 */ /* 0x002fe400078e0006 */
[----:B------:R-:W-:Y:S01]  /*9ecb0*/  IMAD.MOV.U32 R177, RZ, RZ, R10 ;  /* 0x000000ffffb17224 */ /* 0x000fe200078e000a */
[----:B------:R-:W-:Y:S04]  /*9ecc0*/  STL [R1+0xf88], R11 ;  /* 0x000f880b01007387 */ /* 0x000fe80000100800 */
[----:B------:R-:W2:Y:S04]  /*9ecd0*/  LDL.LU R10, [R1+0x10c8] ;  /* 0x0010c800010a7983 */ /* 0x000ea80000300800 */
[----:B------:R1:W-:Y:S04]  /*9ece0*/  STL [R1+0xf84], R12 ;  /* 0x000f840c01007387 */ /* 0x0003e80000100800 */
[----:B------:R1:W-:Y:S04]  /*9ecf0*/  LDGSTS.E [R2+0x5400], [R176.64], P0 ;  /* 0x05400000b0027fae */ /* 0x0003e80008121848 */
[----:B------:R-:W2:Y:S01]  /*9ed00*/  LDL.LU R6, [R1+0x1108] ;  /* 0x0011080001067983 */ /* 0x000ea20000300800 */
[----:B-1----:R-:W-:-:S03]  /*9ed10*/  IMAD.MOV.U32 R177, RZ, RZ, R12 ;  /* 0x000000ffffb17224 */ /* 0x002fc600078e000c */
[----:B------:R-:W2:Y:S01]  /*9ed20*/  LDL.LU R12, [R1+0x10c4] ;  /* 0x0010c400010c7983 */ /* 0x000ea20000300800 */
[----:B------:R-:W-:-:S03]  /*9ed30*/  IMAD.MOV.U32 R176, RZ, RZ, R11 ;  /* 0x000000ffffb07224 */ /* 0x000fc600078e000b */
[----:B------:R-:W2:Y:S01]  /*9ed40*/  LDL.LU R11, [R1+0x1104] ;  /* 0x00110400010b7983 */ /* 0x000ea20000300800 */
[----:B------:R-:W-:Y:S02]  /*9ed50*/  IADD3 R7, P1, R7, UR7, RZ ;  /* 0x0000000707077c10 */ /* 0x000fe4000ff3e0ff */
[----:B------:R-:W-:Y:S01]  /*9ed60*/  IADD3 R0, P2, R0, UR7, RZ ;  /* 0x0000000700007c10 */ /* 0x000fe2000ff5e0ff */
[----:B------:R1:W-:Y:S04]  /*9ed70*/  LDGSTS.E [R2+0x6400], [R176.64], P0 ;  /* 0x06400000b0027fae */ /* 0x0003e80008121848 */
[----:B------:R3:W-:Y:S01]  /*9ed80*/  STL [R1+0xfc8], R7 ;  /* 0x000fc80701007387 */ /* 0x0007e20000100800 */
[----:B-1----:R-:W-:Y:S01]  /*9ed90*/  IMAD.MOV.U32 R176, RZ, RZ, R7 ;  /* 0x000000ffffb07224 */ /* 0x002fe200078e0007 */
[----:B----4-:R-:W-:-:S05]  /*9eda0*/  IADD3.X R13, R13, UR6, RZ, P1, !PT ;  /* 0x000000060d0d7c10 */ /* 0x010fca0008ffe4ff */
[----:B------:R1:W-:Y:S04]  /*9edb0*/  STL [R1+0xfc4], R13 ;  /* 0x000fc40d01007387 */ /* 0x0003e80000100800 */
[----:B------:R4:W-:Y:S01]  /*9edc0*/  STL [R1+0x1008], R0 ;  /* 0x0010080001007387 */ /* 0x0009e20000100800 */
[----:B---3--:R-:W-:-:S03]  /*9edd0*/  IADD3.X R3, R3, UR6, RZ, P2, !PT ;  /* 0x0000000603037c10 */ /* 0x008fc600097fe4ff */
[----:B------:R-:W3:Y:S01]  /*9ede0*/  LDL.LU R7, [R1+0x1148] ;  /* 0x0011480001077983 */ /* 0x000ee20000300800 */
[----:B------:R-:W-:-:S03]  /*9edf0*/  IMAD.MOV.U32 R177, RZ, RZ, R13 ;  /* 0x000000ffffb17224 */ /* 0x000fc600078e000d */
[----:B------:R2:W-:Y:S04]  /*9ee00*/  STL [R1+0x1004], R3 ;  /* 0x0010040301007387 */ /* 0x0005e80000100800 */
[----:B------:R-:W3:Y:S04]  /*9ee10*/  LDL.LU R14, [R1+0x1188] ;  /* 0x00118800010e7983 */ /* 0x000ee80000300800 */
[----:B-1----:R-:W3:Y:S04]  /*9ee20*/  LDL.LU R13, [R1+0x1144] ;  /* 0x00114400010d7983 */ /* 0x002ee80000300800 */
[----:B------:R1:W-:Y:S04]  /*9ee30*/  LDGSTS.E [R2+0x7400], [R176.64], P0 ;  /* 0x07400000b0027fae */ /* 0x0003e80008121848 */
[----:B------:R-:W3:Y:S01]  /*9ee40*/  LDL.LU R15, [R1+0x1184] ;  /* 0x00118400010f7983 */ /* 0x000ee20000300800 */
[----:B--2---:R-:W-:Y:S01]  /*9ee50*/  IADD3 R8, P1, R8, UR7, RZ ;  /* 0x0000000708087c10 */ /* 0x004fe2000ff3e0ff */
[----:B-1----:R-:W-:-:S02]  /*9ee60*/  IMAD.MOV.U32 R176, RZ, RZ, R0 ;  /* 0x000000ffffb07224 */ /* 0x002fc400078e0000 */
[----:B------:R-:W-:Y:S01]  /*9ee70*/  IMAD.MOV.U32 R177, RZ, RZ, R3 ;  /* 0x000000ffffb17224 */ /* 0x000fe200078e0003 */
[----:B----4-:R-:W2:Y:S01]  /*9ee80*/  LDL.LU R0, [R1+0x11c8] ;  /* 0x0011c80001007983 */ /* 0x010ea20000300800 */
[----:B------:R-:W-:-:S03]  /*9ee90*/  IADD3 R4, P2, R4, UR7, RZ ;  /* 0x0000000704047c10 */ /* 0x000fc6000ff5e0ff */
[----:B------:R-:W3:Y:S04]  /*9eea0*/  LDL.LU R3, [R1+0x1208] ;  /* 0x0012080001037983 */ /* 0x000ee80000300800 */
[----:B------:R1:W-:Y:S01]  /*9eeb0*/  STL [R1+0x1048], R8 ;  /* 0x0010480801007387 */ /* 0x0003e20000100800 */
[----:B------:R-:W-:-:S03]  /*9eec0*/  IADD3.X R9, R9, UR6, RZ, P1, !PT ;  /* 0x0000000609097c10 */ /* 0x000fc60008ffe4ff */
[----:B------:R1:W-:Y:S01]  /*9eed0*/  LDGSTS.E [R2+0x8400], [R176.64], P0 ;  /* 0x08400000b0027fae */ /* 0x0003e20008121848 */
[----:B------:R-:W-:-:S03]  /*9eee0*/  IADD3.X R5, R5, UR6, RZ, P2, !PT ;  /* 0x0000000605057c10 */ /* 0x000fc600097fe4ff */
[----:B------:R1:W-:Y:S04]  /*9eef0*/  STL [R1+0x1044], R9 ;  /* 0x0010440901007387 */ /* 0x0003e80000100800 */
[----:B------:R1:W-:Y:S02]  /*9ef00*/  STL [R1+0x1088], R4 ;  /* 0x0010880401007387 */ /* 0x0003e40000100800 */
[----:B-1----:R-:W-:Y:S02]  /*9ef10*/  IMAD.MOV.U32 R176, RZ, RZ, R8 ;  /* 0x000000ffffb07224 */ /* 0x002fe400078e0008 */
[----:B------:R-:W3:Y:S01]  /*9ef20*/  LDL.LU R8, [R1+0x11c4] ;  /* 0x0011c40001087983 */ /* 0x000ee20000300800 */
[----:B------:R-:W-:-:S03]  /*9ef30*/  IMAD.MOV.U32 R177, RZ, RZ, R9 ;  /* 0x000000ffffb17224 */ /* 0x000fc600078e0009 */
[----:B------:R1:W-:Y:S04]  /*9ef40*/  STL [R1+0x1084], R5 ;  /* 0x0010840501007387 */ /* 0x0003e80000100800 */
[----:B------:R-:W3:Y:S01]  /*9ef50*/  LDL.LU R9, [R1+0x1204] ;  /* 0x0012040001097983 */ /* 0x000ee20000300800 */
[----:B------:R-:W-:-:S03]  /*9ef60*/  IADD3 R10, P1, R10, UR7, RZ ;  /* 0x000000070a0a7c10 */ /* 0x000fc6000ff3e0ff */
[----:B------:R1:W-:Y:S01]  /*9ef70*/  LDGSTS.E [R2+0x9400], [R176.64], P0 ;  /* 0x09400000b0027fae */ /* 0x0003e20008121848 */
[----:B------:R-:W-:Y:S01]  /*9ef80*/  IADD3 R6, P2, R6, UR7, RZ ;  /* 0x0000000706067c10 */ /* 0x000fe2000ff5e0ff */
[----:B-1----:R-:W-:Y:S02]  /*9ef90*/  IMAD.MOV.U32 R176, RZ, RZ, R4 ;  /* 0x000000ffffb07224 */ /* 0x002fe400078e0004 */
[----:B------:R-:W-:Y:S01]  /*9efa0*/  IMAD.MOV.U32 R177, RZ, RZ, R5 ;  /* 0x000000ffffb17224 */ /* 0x000fe200078e0005 */
[----:B------:R-:W3:Y:S04]  /*9efb0*/  LDL.LU R4, [R1+0x1248] ;  /* 0x0012480001047983 */ /* 0x000ee80000300800 */
[----:B------:R-:W3:Y:S01]  /*9efc0*/  LDL.LU R5, [R1+0x1288] ;  /* 0x0012880001057983 */ /* 0x000ee20000300800 */
[----:B------:R-:W-:-:S03]  /*9efd0*/  IADD3.X R12, R12, UR6, RZ, P1, !PT ;  /* 0x000000060c0c7c10 */ /* 0x000fc60008ffe4ff */
[----:B------:R1:W-:Y:S01]  /*9efe0*/  STL [R1+0x10c8], R10 ;  /* 0x0010c80a01007387 */ /* 0x0003e20000100800 */
[----:B------:R-:W-:-:S03]  /*9eff0*/  IADD3.X R11, R11, UR6, RZ, P2, !PT ;  /* 0x000000060b0b7c10 */ /* 0x000fc600097fe4ff */
[----:B------:R1:W-:Y:S04]  /*9f000*/  LDGSTS.E [R2+0xa400], [R176.64], P0 ;  /* 0x0a400000b0027fae */ /* 0x0003e80008121848 */
        /* <DEDUP_REMOVED lines=11> */
[----:B------:R-:W3:Y:S04]  /*9f0c0*/  LDL.LU R6, [R1+0x1308] ;  /* 0x0013080001067983 */ /* 0x000ee80000300800 */
        /* <DEDUP_REMOVED lines=14> */
[----:B---3--:R-:W-:Y:S01]  /*9f1b0*/  IADD3 R3, P2, R3, UR7, RZ ;  /* 0x0000000703037c10 */ /* 0x008fe2000ff5e0ff */
[----:B------:R-:W-:Y:S02]  /*9f1c0*/  IMAD.MOV.U32 R176, RZ, RZ, R14 ;  /* 0x000000ffffb07224 */ /* 0x000fe400078e000e */
        /* <DEDUP_REMOVED lines=14> */
[----:B---3--:R-:W-:Y:S01]  /*9f2b0*/  IMAD.MOV.U32 R177, RZ, RZ, R9 ;  /* 0x000000ffffb17224 */ /* 0x008fe200078e0009 */
[----:B------:R-:W-:Y:S01]  /*9f2c0*/  IADD3 R4, P1, R4, UR7, RZ ;  /* 0x0000000704047c10 */ /* 0x000fe2000ff3e0ff */
[----:B------:R-:W-:Y:S01]  /*9f2d0*/  IMAD.MOV.U32 R176, RZ, RZ, R3 ;  /* 0x000000ffffb07224 */ /* 0x000fe200078e0003 */
[----:B-1----:R-:W3:Y:S01]  /*9f2e0*/  LDL.LU R9, [R1+0x1344] ;  /* 0x0013440001097983 */ /* 0x002ee20000300800 */
[----:B------:R-:W-:-:S03]  /*9f2f0*/  IADD3 R5, P2, R5, UR7, RZ ;  /* 0x0000000705057c10 */ /* 0x000fc6000ff5e0ff */
[----:B------:R-:W3:Y:S04]  /*9f300*/  LDL.LU R3, [R1+0x1384] ;  /* 0x0013840001037983 */ /* 0x000ee80000300800 */
        /* <DEDUP_REMOVED lines=37> */
[----:B------:R-:W-:-:S03]  /*9f560*/  IADD3 R0, P2, R0, UR7, RZ ;  /* 0x0000000700007c10 */ /* 0x000fc6000ff5e0ff */
[----:B------:R1:W-:Y:S01]  /*9f570*/  STL [R1+0x1348], R8 ;  /* 0x0013480801007387 */ /* 0x0003e20000100800 */
[----:B---3--:R-:W-:-:S03]  /*9f580*/  IADD3.X R9, R9, UR6, RZ, P1, !PT ;  /* 0x0000000609097c10 */ /* 0x008fc60008ffe4ff */
[----:B------:R3:W-:Y:S01]  /*9f590*/  LDGSTS.E [R2+0x14400], [R176.64], P0 ;  /* 0x14400000b0027fae */ /* 0x0007e20008121848 */
[----:B------:R-:W-:-:S03]  /*9f5a0*/  IADD3.X R3, R3, UR6, RZ, P2, !PT ;  /* 0x0000000603037c10 */ /* 0x000fc600097fe4ff */
[----:B------:R1:W-:Y:S04]  /*9f5b0*/  STL [R1+0x1344], R9 ;  /* 0x0013440901007387 */ /* 0x0003e80000100800 */
[----:B------:R3:W-:Y:S02]  /*9f5c0*/  STL [R1+0x1388], R0 ;  /* 0x0013880001007387 */ /* 0x0007e40000100800 */
[----:B---3--:R-:W-:Y:S02]  /*9f5d0*/  IMAD.MOV.U32 R176, RZ, RZ, R8 ;  /* 0x000000ffffb07224 */ /* 0x008fe400078e0008 */
[----:B-1----:R-:W3:Y:S01]  /*9f5e0*/  LDL.LU R8, [R1+0x14c4] ;  /* 0x0014c40001087983 */ /* 0x002ee20000300800 */
[----:B------:R-:W-:-:S03]  /*9f5f0*/  IMAD.MOV.U32 R177, RZ, RZ, R9 ;  /* 0x000000ffffb17224 */ /* 0x000fc600078e0009 */
[----:B------:R1:W-:Y:S04]  /*9f600*/  STL [R1+0x1384], R3 ;  /* 0x0013840301007387 */ /* 0x0003e80000100800 */
[----:B------:R-:W3:Y:S04]  /*9f610*/  LDL.LU R9, [R1+0x1504] ;  /* 0x0015040001097983 */ /* 0x000ee80000300800 */
[----:B------:R1:W-:Y:S01]  /*9f620*/  LDGSTS.E [R2+0x15400], [R176.64], P0 ;  /* 0x15400000b0027fae */ /* 0x0003e20008121848 */
[----:B------:R-:W-:Y:S01]  /*9f630*/  IADD3 R4, P1, R4, UR7, RZ ;  /* 0x0000000704047c10 */ /* 0x000fe2000ff3e0ff */
[----:B-1----:R-:W-:-:S02]  /*9f640*/  IMAD.MOV.U32 R176, RZ, RZ, R0 ;  /* 0x000000ffffb07224 */ /* 0x002fc400078e0000 */
[----:B------:R-:W-:Y:S01]  /*9f650*/  IMAD.MOV.U32 R177, RZ, RZ, R3 ;  /* 0x000000ffffb17224 */ /* 0x000fe200078e0003 */
[----:B------:R-:W3:Y:S04]  /*9f660*/  LDL.LU R0, [R1+0x1548] ;  /* 0x0015480001007983 */ /* 0x000ee80000300800 */
[----:B------:R-:W3:Y:S01]  /*9f670*/  LDL.LU R3, [R1+0x1588] ;  /* 0x0015880001037983 */ /* 0x000ee20000300800 */
[----:B------:R-:W-:-:S03]  /*9f680*/  IADD3 R10, P2, R10, UR7, RZ ;  /* 0x000000070a0a7c10 */ /* 0x000fc6000ff5e0ff */
[----:B------:R1:W-:Y:S04]  /*9f690*/  STL [R1+0x13c8], R4 ;  /* 0x0013c80401007387 */ /* 0x0003e80000100800 */
[----:B------:R1:W-:Y:S01]  /*9f6a0*/  LDGSTS.E [R2+0x16400], [R176.64], P0 ;  /* 0x16400000b0027fae */ /* 0x0003e20008121848 */
[----:B------:R-:W-:Y:S02]  /*9f6b0*/  IADD3.X R5, R5, UR6, RZ, P1, !PT ;  /* 0x0000000605057c10 */ /* 0x000fe40008ffe4ff */
[----:B------:R-:W-:-:S03]  /*9f6c0*/  IADD3.X R12, R12, UR6, RZ, P2, !PT ;  /* 0x000000060c0c7c10 */ /* 0x000fc600097fe4ff */
[----:B------:R1:W-:Y:S02]  /*9f6d0*/  STL [R1+0x13c4], R5 ;  /* 0x0013c40501007387 */ /* 0x0003e40000100800 */
[----:B-1----:R-:W-:Y:S02]  /*9f6e0*/  IMAD.MOV.U32 R176, RZ, RZ, R4 ;  /* 0x000000ffffb07224 */ /* 0x002fe400078e0004 */
[----:B------:R-:W-:Y:S04]  /*9f6f0*/  STL [R1+0x1408], R10 ;  /* 0x0014080a01007387 */ /* 0x000fe80000100800 */
        /* <DEDUP_REMOVED lines=39> */
[----:B---3--:R-:W-:Y:S01]  /*9f970*/  IMAD.MOV.U32 R177, RZ, RZ, R9 ;  /* 0x000000ffffb17224 */ /* 0x008fe200078e0009 */
[----:B------:R-:W-:Y:S01]  /*9f980*/  IADD3 R0, P1, R0, UR7, RZ ;  /* 0x0000000700007c10 */ /* 0x000fe2000ff3e0ff */
[----:B------:R-:W-:Y:S01]  /*9f990*/  IMAD.MOV.U32 R176, RZ, RZ, R7 ;  /* 0x000000ffffb07224 */ /* 0x000fe200078e0007 */
[----:B-1----:R-:W3:Y:S01]  /*9f9a0*/  LDL.LU R9, [R1+0x1644] ;  /* 0x0016440001097983 */ /* 0x002ee20000300800 */
[----:B------:R-:W-:-:S03]  /*9f9b0*/  IADD3 R3, P2, R3, UR7, RZ ;  /* 0x0000000703037c10 */ /* 0x000fc6000ff5e0ff */
[----:B------:R-:W3:Y:S04]  /*9f9c0*/  LDL.LU R7, [R1+0x1684] ;  /* 0x0016840001077983 */ /* 0x000ee80000300800 */
[----:B------:R1:W-:Y:S04]  /*9f9d0*/  LDGSTS.E [R2+0x1c400], [R176.64], P0 ;  /* 0x1c400000b0027fae */ /* 0x0003e80008121848 */
[----:B------:R-:W-:Y:S01]  /*9f9e0*/  STL [R1+0x1548], R0 ;  /* 0x0015480001007387 */ /* 0x000fe20000100800 */
[----:B------:R-:W-:Y:S01]  /*9f9f0*/  IADD3.X R4, R4, UR6, RZ, P1, !PT ;  /* 0x0000000604047c10 */ /* 0x000fe20008ffe4ff */
[----:B-1----:R-:W-:-:S04]  /*9fa00*/  IMAD.MOV.U32 R176, RZ, RZ, R0 ;  /* 0x000000ffffb07224 */ /* 0x002fc800078e0000 */
[----:B------:R-:W-:Y:S01]  /*9fa10*/  IMAD.MOV.U32 R177, RZ, RZ, R4 ;  /* 0x000000ffffb17224 */ /* 0x000fe200078e0004 */
[----:B------:R1:W-:Y:S01]  /*9fa20*/  STL [R1+0x1544], R4 ;  /* 0x0015440401007387 */ /* 0x0003e20000100800 */
[----:B------:R-:W-:-:S03]  /*9fa30*/  IADD3.X R5, R5, UR6, RZ, P2, !PT ;  /* 0x0000000605057c10 */ /* 0x000fc600097fe4ff */
[----:B------:R-:W-:Y:S04]  /*9fa40*/  STL [R1+0x1588], R3 ;  /* 0x0015880301007387 */ /* 0x000fe80000100800 */
[----:B------:R1:W-:Y:S04]  /*9fa50*/  LDGSTS.E [R2+0x1d400], [R176.64], P0 ;  /* 0x1d400000b0027fae */ /* 0x0003e80008121848 */
[----:B-1----:R-:W3:Y:S04]  /*9fa60*/  LDL.LU R4, [R1+0x16c8] ;  /* 0x0016c80001047983 */ /* 0x002ee80000300800 */
[----:B------:R1:W-:Y:S04]  /*9fa70*/  STL [R1+0x1584], R5 ;  /* 0x0015840501007387 */ /* 0x0003e80000100800 */
[----:B------:R-:W3:Y:S01]  /*9fa80*/  LDL.LU R0, [R1+0x1708] ;  /* 0x0017080001007983 */ /* 0x000ee20000300800 */
[----:B------:R-:W-:-:S03]  /*9fa90*/  IMAD.MOV.U32 R177, RZ, RZ, R5 ;  /* 0x000000ffffb17224 */ /* 0x000fc600078e0005 */
[----:B-1----:R-:W3:Y:S01]  /*9faa0*/  LDL.LU R5, [R1+0x16c4] ;  /* 0x0016c40001057983 */ /* 0x002ee20000300800 */
[----:B------:R-:W-:-:S03]  /*9fab0*/  IMAD.MOV.U32 R176, RZ, RZ, R3 ;  /* 0x000000ffffb07224 */ /* 0x000fc600078e0003 */
        /* <DEDUP_REMOVED lines=18> */
[----:B------:R-:W-:-:S02]  /*9fbe0*/  IADD3 R8, P1, R8, UR7, RZ ;  /* 0x0000000708087c10 */ /* 0x000fc4000ff3e0ff */
[----:B------:R-:W-:Y:S01]  /*9fbf0*/  IADD3 R6, P2, R6, UR7, RZ ;  /* 0x0000000706067c10 */ /* 0x000fe2000ff5e0ff */
[----:B-1----:R-:W-:Y:S02]  /*9fc00*/  IMAD.MOV.U32 R176, RZ, RZ, R10 ;  /* 0x000000ffffb07224 */ /* 0x002fe400078e000a */
[----:B------:R-:W4:Y:S01]  /*9fc10*/  LDL.LU R10, [R1+0x1808] ;  /* 0x00180800010a7983 */ /* 0x000f220000300800 */
[----:B---3--:R-:W-:-:S03]  /*9fc20*/  IADD3.X R9, R9, UR6, RZ, P1, !PT ;  /* 0x0000000609097c10 */ /* 0x008fc60008ffe4ff */
[----:B------:R1:W-:Y:S01]  /*9fc30*/  STL [R1+0x1648], R8 ;  /* 0x0016480801007387 */ /* 0x0003e20000100800 */
[----:B------:R-:W-:-:S03]  /*9fc40*/  IADD3.X R7, R7, UR6, RZ, P2, !PT ;  /* 0x0000000607077c10 */ /* 0x000fc600097fe4ff */
[----:B------:R-:W-:Y:S01]  /*9fc50*/  STL [R1+0x1644], R9 ;  /* 0x0016440901007387 */ /* 0x000fe20000100800 */
[----:B------:R-:W-:-:S03]  /*9fc60*/  IMAD.MOV.U32 R177, RZ, RZ, R11 ;  /* 0x000000ffffb17224 */ /* 0x000fc600078e000b */
[----:B------:R3:W-:Y:S04]  /*9fc70*/  STL [R1+0x1688], R6 ;  /* 0x0016880601007387 */ /* 0x0007e80000100800 */
[----:B------:R-:W4:Y:S04]  /*9fc80*/  LDL.LU R13, [R1+0x17c4] ;  /* 0x0017c400010d7983 */ /* 0x000f280000300800 */
[----:B------:R1:W-:Y:S04]  /*9fc90*/  STL [R1+0x1684], R7 ;  /* 0x0016840701007387 */ /* 0x0003e80000100800 */
[----:B--2---:R-:W2:Y:S04]  /*9fca0*/  LDL.LU R11, [R1+0x1804] ;  /* 0x00180400010b7983 */ /* 0x004ea80000300800 */
[----:B------:R1:W-:Y:S02]  /*9fcb0*/  LDGSTS.E [R2+0x20400], [R176.64], P0 ;  /* 0x20400000b0027fae */ /* 0x0003e40008121848 */
[----:B-1----:R-:W-:-:S02]  /*9fcc0*/  IMAD.MOV.U32 R176, RZ, RZ, R8 ;  /* 0x000000ffffb07224 */ /* 0x002fc400078e0008 */
[----:B------:R-:W-:Y:S01]  /*9fcd0*/  IMAD.MOV.U32 R177, RZ, RZ, R9 ;  /* 0x000000ffffb17224 */ /* 0x000fe200078e0009 */
[----:B------:R-:W2:Y:S01]  /*9fce0*/  LDL.LU R8, [R1+0x1848] ;  /* 0x0018480001087983 */ /* 0x000ea20000300800 */
[----:B------:R-:W-:-:S03]  /*9fcf0*/  IADD3 R4, P1, R4, UR7, RZ ;  /* 0x0000000704047c10 */ /* 0x000fc6000ff3e0ff */
[----:B------:R1:W-:Y:S01]  /*9fd00*/  LDGSTS.E [R2+0x21400], [R176.64], P0 ;  /* 0x21400000b0027fae */ /* 0x0003e20008121848 */
[----:B------:R-:W-:Y:S02]  /*9fd10*/  IADD3 R0, P2, R0, UR7, RZ ;  /* 0x0000000700007c10 */ /* 0x000fe4000ff5e0ff */
[----:B------:R-:W-:Y:S01]  /*9fd20*/  IADD3.X R5, R5, UR6, RZ, P1, !PT ;  /* 0x0000000605057c10 */ /* 0x000fe20008ffe4ff */
[----:B-1----:R-:W-:Y:S02]  /*9fd30*/  IMAD.MOV.U32 R176, RZ, RZ, R6 ;  /* 0x000000ffffb07224 */ /* 0x002fe400078e0006 */
[----:B---3--:R-:W3:Y:S01]  /*9fd40*/  LDL.LU R6, [R1+0x1888] ;  /* 0x0018880001067983 */ /* 0x008ee20000300800 */
[----:B------:R-:W-:-:S03]  /*9fd50*/  IADD3.X R3, R3, UR6, RZ, P2, !PT ;  /* 0x0000000603037c10 */ /* 0x000fc600097fe4ff */
[----:B------:R-:W-:Y:S04]  /*9fd60*/  STL [R1+0x16c8], R4 ;  /* 0x0016c80401007387 */ /* 0x000fe80000100800 */
[----:B------:R1:W-:Y:S01]  /*9fd70*/  STL [R1+0x16c4], R5 ;  /* 0x0016c40501007387 */ /* 0x0003e20000100800 */
[----:B------:R-:W-:-:S03]  /*9fd80*/  IMAD.MOV.U32 R177, RZ, RZ, R7 ;  /* 0x000000ffffb17224 */ /* 0x000fc600078e0007 */
[----:B------:R-:W-:Y:S04]  /*9fd90*/  STL [R1+0x1708], R0 ;  /* 0x0017080001007387 */ /* 0x000fe80000100800 */
[----:B------:R-:W3:Y:S04]  /*9fda0*/  LDL.LU R9, [R1+0x1844] ;  /* 0x0018440001097983 */ /* 0x000ee80000300800 */
[----:B------:R1:W-:Y:S04]  /*9fdb0*/  STL [R1+0x1704], R3 ;  /* 0x0017040301007387 */ /* 0x0003e80000100800 */
[----:B------:R-:W3:Y:S04]  /*9fdc0*/  LDL.LU R7, [R1+0x1884] ;  /* 0x0018840001077983 */ /* 0x000ee80000300800 */
[----:B------:R1:W-:Y:S02]  /*9fdd0*/  LDGSTS.E [R2+0x22400], [R176.64], P0 ;  /* 0x22400000b0027fae */ /* 0x0003e40008121848 */
[----:B-1----:R-:W-:-:S02]  /*9fde0*/  IMAD.MOV.U32 R176, RZ, RZ, R4 ;  /* 0x000000ffffb07224 */ /* 0x002fc400078e0004 */
[----:B------:R-:W-:Y:S02]  /*9fdf0*/  IMAD.MOV.U32 R177, RZ, RZ, R5 ;  /* 0x000000ffffb17224 */ /* 0x000fe400078e0005 */
        /* <DEDUP_REMOVED lines=14> */
[----:B------:R4:W-:Y:S04]  /*9fee0*/  STL [R1+0x1744], R17 ;  /* 0x0017441101007387 */ /* 0x0009e80000100800 */
[----:B------:R-:W-:Y:S01]  /*9fef0*/  STL [R1+0x1788], R14 ;  /* 0x0017880e01007387 */ /* 0x000fe20000100800 */
[----:B------:R-:W-:-:S03]  /*9ff00*/  IADD3 R10, P2, R10, UR7, RZ ;  /* 0x000000070a0a7c10 */ /* 0x000fc6000ff5e0ff */
[----:B------:R1:W-:Y:S04]  /*9ff10*/  STL [R1+0x1784], R15 ;  /* 0x0017840f01007387 */ /* 0x0003e80000100800 */
[----:B------:R-:W-:Y:S01]  /*9ff20*/  STL [R1+0x17c8], R12 ;  /* 0x0017c80c01007387 */ /* 0x000fe20000100800 */
[----:B------:R-:W-:-:S05]  /*9ff30*/  IADD3.X R13, R13, UR6, RZ, P1, !PT ;  /* 0x000000060d0d7c10 */ /* 0x000fca0008ffe4ff */
[----:B------:R1:W-:Y:S01]  /*9ff40*/  STL [R1+0x17c4], R13 ;  /* 0x0017c40d01007387 */ /* 0x0003e20000100800 */
[----:B--2---:R-:W-:-:S03]  /*9ff50*/  IADD3.X R11, R11, UR6, RZ, P2, !PT ;  /* 0x000000060b0b7c10 */ /* 0x004fc600097fe4ff */
[----:B------:R-:W-:Y:S04]  /*9ff60*/  STL [R1+0x1808], R10 ;  /* 0x0018080a01007387 */ /* 0x000fe80000100800 */
[----:B------:R3:W-:Y:S04]  /*9ff70*/  STL [R1+0x1804], R11 ;  /* 0x0018040b01007387 */ /* 0x0007e80000100800 */
[----:B------:R-:W2:Y:S04]  /*9ff80*/  LDL.LU.64 R22, [R1+0xdb8] ;  /* 0x000db80001167983 */ /* 0x000ea80000300a00 */
[----:B------:R-:W2:Y:S01]  /*9ff90*/  LDL.LU.64 R20, [R1+0xdb0] ;  /* 0x000db00001147983 */ /* 0x000ea20000300a00 */
[----:B-1----:R-:W-:-:S02]  /*9ffa0*/  IMAD.MOV.U32 R176, RZ, RZ, R16 ;  /* 0x000000ffffb07224 */ /* 0x002fc400078e0010 */
[----:B------:R-:W-:Y:S01]  /*9ffb0*/  IMAD.MOV.U32 R177, RZ, RZ, R17 ;  /* 0x000000ffffb17224 */ /* 0x000fe200078e0011 */
[----:B------:R-:W2:Y:S01]  /*9ffc0*/  LDL.LU.64 R18, [R1+0xda8] ;  /* 0x000da80001127983 */ /* 0x000ea20000300a00 */
[----:B------:R-:W-:-:S03]  /*9ffd0*/  IADD3 R8, P1, R8, UR7, RZ ;  /* 0x0000000708087c10 */ /* 0x000fc6000ff3e0ff */
[----:B------:R1:W-:Y:S04]  /*9ffe0*/  LDGSTS.E [R2+0x25400], [R176.64], P0 ;  /* 0x25400000b0027fae */ /* 0x0003e80008121848 */
[----:B------:R-:W-:Y:S01]  /*9fff0*/  STL [R1+0x1848], R8 ;  /* 0x0018480801007387 */ /* 0x000fe20000100800 */
[----:B---3--:R-:W-:Y:S01]  /*a0000*/  IADD3 R6, P2, R6, UR7, RZ ;  /* 0x0000000706067c10 */ /* 0x008fe2000ff5e0ff */
[----:B-1----:R-:W-:Y:S02]  /*a0010*/  IMAD.MOV.U32 R176, RZ, RZ, R14 ;  /* 0x000000ffffb07224 */ /* 0x002fe400078e000e */
[----:B------:R-:W-:-:S05]  /*a0020*/  IMAD.MOV.U32 R177, RZ, RZ, R15 ;  /* 0x000000ffffb17224 */ /* 0x000fca00078e000f */
[----:B------:R1:W-:Y:S01]  /*a0030*/  LDGSTS.E [R2+0x26400], [R176.64], P0 ;  /* 0x26400000b0027fae */ /* 0x0003e20008121848 */
[----:B------:R-:W-:-:S05]  /*a0040*/  IADD3.X R9, R9, UR6, RZ, P1, !PT ;  /* 0x0000000609097c10 */ /* 0x000fca0008ffe4ff */
[----:B------:R-:W-:Y:S01]  /*a0050*/  STL [R1+0x1844], R9 ;  /* 0x0018440901007387 */ /* 0x000fe20000100800 */
[----:B------:R-:W-:-:S03]  /*a0060*/  IADD3.X R7, R7, UR6, RZ, P2, !PT ;  /* 0x0000000607077c10 */ /* 0x000fc600097fe4ff */
[----:B------:R-:W-:Y:S04]  /*a0070*/  STL [R1+0x1888], R6 ;  /* 0x0018880601007387 */ /* 0x000fe80000100800 */
[----:B----4-:R-:W3:Y:S04]  /*a0080*/  LDL.LU.64 R16, [R1+0xda0] ;  /* 0x000da00001107983 */ /* 0x010ee80000300a00 */
[----:B------:R4:W-:Y:S01]  /*a0090*/  STL [R1+0x1884], R7 ;  /* 0x0018840701007387 */ /* 0x0009e20000100800 */
[----:B-1----:R-:W-:-:S03]  /*a00a0*/  IMAD.MOV.U32 R176, RZ, RZ, R12 ;  /* 0x000000ffffb07224 */ /* 0x002fc600078e000c */
[----:B------:R-:W3:Y:S01]  /*a00b0*/  LDL.LU.64 R14, [R1+0xd98] ;  /* 0x000d9800010e7983 */ /* 0x000ee20000300a00 */
[----:B------:R-:W-:-:S03]  /*a00c0*/  IMAD.MOV.U32 R177, RZ, RZ, R13 ;  /* 0x000000ffffb17224 */ /* 0x000fc600078e000d */
[----:B------:R-:W3:Y:S04]  /*a00d0*/  LDL.LU.64 R12, [R1+0xd90] ;  /* 0x000d9000010c7983 */ /* 0x000ee80000300a00 */
[----:B------:R1:W-:Y:S01]  /*a00e0*/  LDGSTS.E [R2+0x27400], [R176.64], P0 ;  /* 0x27400000b0027fae */ /* 0x0003e20008121848 */
[----:B------:R-:W-:-:S04]  /*a00f0*/  IADD3 R4, P1, R4, UR7, RZ ;  /* 0x0000000704047c10 */ /* 0x000fc8000ff3e0ff */
[----:B------:R-:W-:Y:S01]  /*a0100*/  IADD3.X R5, R5, UR6, RZ, P1, !PT ;  /* 0x0000000605057c10 */ /* 0x000fe20008ffe4ff */
[----:B------:R4:W-:Y:S04]  /*a0110*/  STL [R1+0x18b0], R4 ;  /* 0x0018b00401007387 */ /* 0x0009e80000100800 */
[----:B------:R-:W-:Y:S01]  /*a0120*/  STL [R1+0x18ac], R5 ;  /* 0x0018ac0501007387 */ /* 0x000fe20000100800 */
[----:B-1----:R-:W-:Y:S02]  /*a0130*/  IMAD.MOV.U32 R176, RZ, RZ, R10 ;  /* 0x000000ffffb07224 */ /* 0x002fe400078e000a */
[----:B------:R-:W-:-:S05]  /*a0140*/  IMAD.MOV.U32 R177, RZ, RZ, R11 ;  /* 0x000000ffffb17224 */ /* 0x000fca00078e000b */
[----:B------:R1:W-:Y:S01]  /*a0150*/  LDGSTS.E [R2+0x28400], [R176.64], P0 ;  /* 0x28400000b0027fae */ /* 0x0003e20008121848 */
[----:B------:R-:W-:-:S05]  /*a0160*/  IADD3 R0, P2, R0, UR7, RZ ;  /* 0x0000000700007c10 */ /* 0x000fca000ff5e0ff */
[----:B------:R2:W-:Y:S04]  /*a0170*/  STL [R1+0x18b8], R0 ;  /* 0x0018b80001007387 */ /* 0x0005e80000100800 */
[----:B------:R-:W3:Y:S01]  /*a0180*/  LDL.LU.64 R10, [R1+0xd88] ;  /* 0x000d8800010a7983 */ /* 0x000ee20000300a00 */
[----:B-1----:R-:W-:Y:S01]  /*a0190*/  IMAD.MOV.U32 R176, RZ, RZ, R8 ;  /* 0x000000ffffb07224 */ /* 0x002fe200078e0008 */
[----:B------:R-:W-:Y:S01]  /*a01a0*/  IADD3.X R3, R3, UR6, RZ, P2, !PT ;  /* 0x0000000603037c10 */ /* 0x000fe200097fe4ff */
[----:B------:R-:W-:-:S04]  /*a01b0*/  IMAD.MOV.U32 R177, RZ, RZ, R9 ;  /* 0x000000ffffb17224 */ /* 0x000fc800078e0009 */
[----:B------:R1:W-:Y:S04]  /*a01c0*/  STL [R1+0x18b4], R3 ;  /* 0x0018b40301007387 */ /* 0x0003e80000100800 */
[----:B------:R1:W-:Y:S02]  /*a01d0*/  LDGSTS.E [R2+0x29400], [R176.64], P0 ;  /* 0x29400000b0027fae */ /* 0x0003e40008121848 */
[----:B-1----:R-:W-:Y:S02]  /*a01e0*/  IMAD.MOV.U32 R176, RZ, RZ, R6 ;  /* 0x000000ffffb07224 */ /* 0x002fe400078e0006 */
[----:B------:R-:W-:Y:S02]  /*a01f0*/  IMAD.MOV.U32 R177, RZ, RZ, R7 ;  /* 0x000000ffffb17224 */ /* 0x000fe400078e0007 */
[----:B----4-:R-:W4:Y:S04]  /*a0200*/  LDL.LU.64 R6, [R1+0xd80] ;  /* 0x000d800001067983 */ /* 0x010f280000300a00 */
[----:B------:R-:W4:Y:S04]  /*a0210*/  LDL.LU.64 R28, [R1+0xd78] ;  /* 0x000d7800011c7983 */ /* 0x000f280000300a00 */
[----:B------:R1:W-:Y:S04]  /*a0220*/  LDGSTS.E [R2+0x2a400], [R176.64], P0 ;  /* 0x2a400000b0027fae */ /* 0x0003e80008121848 */
[----:B------:R-:W4:Y:S04]  /*a0230*/  LDL.LU.64 R26, [R1+0xd70] ;  /* 0x000d7000011a7983 */ /* 0x000f280000300a00 */
[----:B------:R-:W4:Y:S01]  /*a0240*/  LDL.LU.64 R24, [R1+0xd68] ;  /* 0x000d680001187983 */ /* 0x000f220000300a00 */
[----:B-1----:R-:W-:-:S03]  /*a0250*/  IMAD.MOV.U32 R176, RZ, RZ, R4 ;  /* 0x000000ffffb07224 */ /* 0x002fc600078e0004 */
[----:B------:R-:W4:Y:S01]  /*a0260*/  LDL.LU R9, [R1+0x19fc] ;  /* 0x0019fc0001097983 */ /* 0x000f220000300800 */
[----:B------:R-:W-:-:S03]  /*a0270*/  IMAD.MOV.U32 R177, RZ, RZ, R5 ;  /* 0x000000ffffb17224 */ /* 0x000fc600078e0005 */
[----:B------:R-:W4:Y:S04]  /*a0280*/  LDL.LU R4, [R1+0x1a08] ;  /* 0x001a080001047983 */ /* 0x000f280000300800 */
[----:B------:R1:W-:Y:S02]  /*a0290*/  LDGSTS.E [R2+0x2b400], [R176.64], P0 ;  /* 0x2b400000b0027fae */ /* 0x0003e40008121848 */
[----:B-1----:R-:W-:Y:S02]  /*a02a0*/  IMAD.MOV.U32 R176, RZ, RZ, R0 ;  /* 0x000000ffffb07224 */ /* 0x002fe400078e0000 */
[----:B------:R-:W-:-:S05]  /*a02b0*/  IMAD.MOV.U32 R177, RZ, RZ, R3 ;  /* 0x000000ffffb17224 */ /* 0x000fca00078e0003 */
[----:B------:R1:W-:Y:S01]  /*a02c0*/  LDGSTS.E [R2+0x2c400], [R176.64], P0 ;  /* 0x2c400000b0027fae */ /* 0x0003e20008121848 */
[----:B--2---:R-:W-:-:S04]  /*a02d0*/  IADD3 R0, P1, R22, UR7, RZ ;  /* 0x0000000716007c10 */ /* 0x004fc8000ff3e0ff */
[----:B------:R-:W-:Y:S02]  /*a02e0*/  IADD3.X R3, R23, UR6, RZ, P1, !PT ;  /* 0x0000000617037c10 */ /* 0x000fe40008ffe4ff */
[----:B------:R-:W2:Y:S01]  /*a02f0*/  LDL.LU.64 R22, [R1+0xd60] ;  /* 0x000d600001167983 */ /* 0x000ea20000300a00 */
[----:B------:R-:W-:-:S04]  /*a0300*/  IADD3 R183, P1, R20, UR7, RZ ;  /* 0x0000000714b77c10 */ /* 0x000fc8000ff3e0ff */
[----:B-1----:R-:W-:Y:S02]  /*a0310*/  IADD3.X R176, R21, UR6, RZ, P1, !PT ;  /* 0x0000000615b07c10 */ /* 0x002fe40008ffe4ff */
[----:B------:R-:W2:Y:S01]  /*a0320*/  LDL.LU.64 R20, [R1+0xd58] ;  /* 0x000d580001147983 */ /* 0x000ea20000300a00 */
[----:B------:R-:W-:-:S04]  /*a0330*/  IADD3 R182, P1, R18, UR7, RZ ;  /* 0x0000000712b67c10 */ /* 0x000fc8000ff3e0ff */
[----:B------:R-:W-:Y:S02]  /*a0340*/  IADD3.X R177, R19, UR6, RZ, P1, !PT ;  /* 0x0000000613b17c10 */ /* 0x000fe40008ffe4ff */
[----:B------:R-:W2:Y:S01]  /*a0350*/  LDL.LU.64 R18, [R1+0xd50] ;  /* 0x000d500001127983 */ /* 0x000ea20000300a00 */
[----:B---3--:R-:W-:-:S04]  /*a0360*/  IADD3 R181, P1, R16, UR7, RZ ;  /* 0x0000000710b57c10 */ /* 0x008fc8000ff3e0ff */
[----:B------:R-:W-:Y:S02]  /*a0370*/  IADD3.X R178, R17, UR6, RZ, P1, !PT ;  /* 0x0000000611b27c10 */ /* 0x000fe40008ffe4ff */
[----:B------:R-:W3:Y:S01]  /*a0380*/  LDL.LU.64 R16, [R1+0xd48] ;  /* 0x000d480001107983 */ /* 0x000ee20000300a00 */
[----:B------:R-:W-:-:S04]  /*a0390*/  IADD3 R180, P1, R14, UR7, RZ ;  /* 0x000000070eb47c10 */ /* 0x000fc8000ff3e0ff */
        /* <DEDUP_REMOVED lines=29> */
[----:B------:R-:W-:Y:S01]  /*a0570*/  IMAD.U32 R0, RZ, RZ, UR5 ;  /* 0x00000005ff007e24 */ /* 0x000fe2000f8e00ff */
[----:B------:R-:W-:Y:S01]  /*a0580*/  LOP3.LUT R185, R185, R184, RZ, 0x3c, !PT ;  /* 0x000000b8b9b97212 */ /* 0x000fe200078e3cff */
[----:B------:R1:W-:Y:S01]  /*a0590*/  LDGSTS.E [R2+0x2d400], [R28.64], P0 ;  /* 0x2d4000001c027fae */ /* 0x0003e20008121848 */
[----:B------:R-:W-:-:S02]  /*a05a0*/  LOP3.LUT R192, R193, R192, RZ, 0x3c, !PT ;  /* 0x000000c0c1c07212 */ /* 0x000fc400078e3cff */
[----:B------:R-:W-:Y:S01]  /*a05b0*/  LOP3.LUT R187, R187, R186, RZ, 0x3c, !PT ;  /* 0x000000babbbb7212 */ /* 0x000fe200078e3cff */
[----:B------:R1:W-:Y:S01]  /*a05c0*/  LDGSTS.E [R2+0x2e400], [R26.64], P0 ;  /* 0x2e4000001a027fae */ /* 0x0003e20008121848 */
[----:B------:R-:W-:Y:S02]  /*a05d0*/  LOP3.LUT R189, R189, R188, RZ, 0x3c, !PT ;  /* 0x000000bcbdbd7212 */ /* 0x000fe400078e3cff */
[----:B------:R-:W-:Y:S02]  /*a05e0*/  LOP3.LUT R193, R193, R192, RZ, 0x3c, !PT ;  /* 0x000000c0c1c17212 */ /* 0x000fe400078e3cff */
[----:B--2---:R-:W-:-:S04]  /*a05f0*/  IADD3 R197, P1, R22, UR7, RZ ;  /* 0x0000000716c57c10 */ /* 0x004fc8000ff3e0ff */
[----:B------:R-:W-:Y:S02]  /*a0600*/  IADD3.X R196, R23, UR6, RZ, P1, !PT ;  /* 0x0000000617c47c10 */ /* 0x000fe40008ffe4ff */
[----:B------:R-:W-:-:S04]  /*a0610*/  IADD3 R199, P1, R20, UR7, RZ ;  /* 0x0000000714c77c10 */ /* 0x000fc8000ff3e0ff */
[----:B------:R-:W-:Y:S02]  /*a0620*/  IADD3.X R198, R21, UR6, RZ, P1, !PT ;  /* 0x0000000615c67c10 */ /* 0x000fe40008ffe4ff */
[----:B------:R-:W-:-:S04]  /*a0630*/  IADD3 R201, P1, R18, UR7, RZ ;  /* 0x0000000712c97c10 */ /* 0x000fc8000ff3e0ff */
[----:B------:R-:W-:Y:S01]  /*a0640*/  IADD3.X R200, R19, UR6, RZ, P1, !PT ;  /* 0x0000000613c87c10 */ /* 0x000fe20008ffe4ff */
[----:B------:R-:W2:Y:S01]  /*a0650*/  S2R R21, SR_TID.X ;  /* 0x0000000000157919 */ /* 0x000ea20000002100 */
[----:B------:R-:W-:Y:S02]  /*a0660*/  LOP3.LUT R197, R197, R196, RZ, 0x3c, !PT ;  /* 0x000000c4c5c57212 */ /* 0x000fe400078e3cff */
[----:B------:R-:W-:Y:S02]  /*a0670*/  LOP3.LUT R199, R199, R198, RZ, 0x3c, !PT ;  /* 0x000000c6c7c77212 */ /* 0x000fe400078e3cff */
[----:B------:R-:W-:Y:S02]  /*a0680*/  LOP3.LUT R201, R201, R200, RZ, 0x3c, !PT ;  /* 0x000000c8c9c97212 */ /* 0x000fe400078e3cff */
[----:B------:R-:W-:Y:S02]  /*a0690*/  LOP3.LUT R196, R197, R196, RZ, 0x3c, !PT ;  /* 0x000000c4c5c47212 */ /* 0x000fe400078e3cff */
[----:B---3--:R-:W-:-:S04]  /*a06a0*/  IADD3 R203, P1, R16, UR7, RZ ;  /* 0x0000000710cb7c10 */ /* 0x008fc8000ff3e0ff */
[----:B------:R-:W-:Y:S02]  /*a06b0*/  IADD3.X R202, R17, UR6, RZ, P1, !PT ;  /* 0x0000000611ca7c10 */ /* 0x000fe40008ffe4ff */
[----:B------:R-:W-:-:S04]  /*a06c0*/  IADD3 R205, P1, R14, UR7, RZ ;  /* 0x000000070ecd7c10 */ /* 0x000fc8000ff3e0ff */
[----:B------:R-:W-:Y:S02]  /*a06d0*/  IADD3.X R204, R15, UR6, RZ, P1, !PT ;  /* 0x000000060fcc7c10 */ /* 0x000fe40008ffe4ff */
[----:B------:R-:W-:-:S04]  /*a06e0*/  IADD3 R207, P1, R12, UR7, RZ ;  /* 0x000000070ccf7c10 */ /* 0x000fc8000ff3e0ff */
[----:B------:R-:W-:Y:S01]  /*a06f0*/  IADD3.X R206, R13, UR6, RZ, P1, !PT ;  /* 0x000000060dce7c10 */ /* 0x000fe20008ffe4ff */
[----:B------:R-:W-:Y:S02]  /*a0700*/  IMAD.MOV.U32 R16, RZ, RZ, R182 ;  /* 0x000000ffff107224 */ /* 0x000fe400078e00b6 */
[----:B------:R-:W-:Y:S02]  /*a0710*/  IMAD.MOV.U32 R17, RZ, RZ, R177 ;  /* 0x000000ffff117224 */ /* 0x000fe400078e00b1 */
[----:B------:R-:W-:Y:S02]  /*a0720*/  IMAD.MOV.U32 R177, RZ, RZ, R178 ;  /* 0x000000ffffb17224 */ /* 0x000fe400078e00b2 */
[----:B------:R-:W-:Y:S01]  /*a0730*/  IMAD.MOV.U32 R14, RZ, RZ, R180 ;  /* 0x000000ffff0e7224 */ /* 0x000fe200078e00b4 */
[----:B------:R-:W-:Y:S01]  /*a0740*/  LOP3.LUT R198, R199, R198, RZ, 0x3c, !PT ;  /* 0x000000c6c7c67212 */ /* 0x000fe200078e3cff */
[----:B------:R-:W-:Y:S01]  /*a0750*/  IMAD.MOV.U32 R15, RZ, RZ, R179 ;  /* 0x000000ffff0f7224 */ /* 0x000fe200078e00b3 */
[----:B------:R-:W-:-:S02]  /*a0760*/  LOP3.LUT R200, R201, R200, RZ, 0x3c, !PT ;  /* 0x000000c8c9c87212 */ /* 0x000fc400078e3cff */
[----:B--2---:R-:W-:Y:S02]  /*a0770*/  LOP3.LUT R21, R21, 0x7f, RZ, 0xc0, !PT ;  /* 0x0000007f15157812 */ /* 0x004fe400078ec0ff */
[----:B------:R-:W-:Y:S02]  /*a0780*/  IADD3 R209, P1, R10, UR7, RZ ;  /* 0x000000070ad17c10 */ /* 0x000fe4000ff3e0ff */
[----:B------:R-:W-:Y:S01]  /*a0790*/  LOP3.LUT R197, R197, R196, RZ, 0x3c, !PT ;  /* 0x000000c4c5c57212 */ /* 0x000fe200078e3cff */
[----:B------:R-:W-:Y:S01]  /*a07a0*/  IMAD.MOV.U32 R24, RZ, RZ, R203 ;  /* 0x000000ffff187224 */ /* 0x000fe200078e00cb */
[----:B------:R-:W-:Y:S01]  /*a07b0*/  IADD3.X R208, R11, UR6, RZ, P1, !PT ;  /* 0x000000060bd07c10 */ /* 0x000fe20008ffe4ff */
[----:B------:R-:W-:Y:S01]  /*a07c0*/  IMAD.MOV.U32 R25, RZ, RZ, R202 ;  /* 0x000000ffff197224 */ /* 0x000fe200078e00ca */
[----:B------:R-:W-:Y:S01]  /*a07d0*/  IADD3 R4, P1, R4, UR7, RZ ;  /* 0x0000000704047c10 */ /* 0x000fe2000ff3e0ff */
[----:B------:R-:W-:Y:S01]  /*a07e0*/  IMAD.MOV.U32 R22, RZ, RZ, R205 ;  /* 0x000000ffff167224 */ /* 0x000fe200078e00cd */
[----:B------:R2:W-:Y:S02]  /*a07f0*/  LDGSTS.E [R2+0x2f400], [R16.64], P0 ;  /* 0x2f40000010027fae */ /* 0x0005e40008121848 */
[----:B------:R-:W-:-:S02]  /*a0800*/  IADD3.X R9, R9, UR6, RZ, P1, !PT ;  /* 0x0000000609097c10 */ /* 0x000fc40008ffe4ff */
[----:B------:R-:W-:Y:S04]  /*a0810*/  STL [R1+0x1a08], R4 ;  /* 0x001a080401007387 */ /* 0x000fe80000100800 */
[----:B------:R-:W-:Y:S04]  /*a0820*/  STL [R1+0x19fc], R9 ;  /* 0x0019fc0901007387 */ /* 0x000fe80000100800 */
[----:B------:R1:W-:Y:S04]  /*a0830*/  STL.64 [R1+0xdb8], R28 ;  /* 0x000db81c01007387 */ /* 0x0003e80000100a00 */
[----:B------:R3:W-:Y:S01]  /*a0840*/  STL.64 [R1+0xdb0], R26 ;  /* 0x000db01a01007387 */ /* 0x0007e20000100a00 */
[----:B----4-:R-:W-:-:S03]  /*a0850*/  IADD3 R211, P2, R6, UR7, RZ ;  /* 0x0000000706d37c10 */ /* 0x010fc6000ff5e0ff */
[----:B------:R2:W-:Y:S01]  /*a0860*/  STL.64 [R1+0xda8], R16 ;  /* 0x000da81001007387 */ /* 0x0005e20000100a00 */
[----:B------:R-:W-:Y:S01]  /*a0870*/  IMAD.MOV.U32 R6, RZ, RZ, R191 ;  /* 0x000000ffff067224 */ /* 0x000fe200078e00bf */
[----:B------:R-:W-:Y:S02]  /*a0880*/  IADD3.X R210, R7, UR6, RZ, P2, !PT ;  /* 0x0000000607d27c10 */ /* 0x000fe400097fe4ff */
[----:B------:R-:W-:Y:S01]  /*a0890*/  STL.64 [R1+0xda0], R176 ;  /* 0x000da0b001007387 */ /* 0x000fe20000100a00 */
[----:B------:R-:W-:Y:S02]  /*a08a0*/  IMAD.MOV.U32 R7, RZ, RZ, R190 ;  /* 0x000000ffff077224 */ /* 0x000fe400078e00be */
[----:B------:R-:W-:Y:S01]  /*a08b0*/  IMAD.MOV.U32 R10, RZ, RZ, R195 ;  /* 0x000000ffff0a7224 */ /* 0x000fe200078e00c3 */
[----:B------:R4:W-:Y:S01]  /*a08c0*/  STL.64 [R1+0xd98], R14 ;  /* 0x000d980e01007387 */ /* 0x0009e20000100a00 */
[----:B------:R-:W-:Y:S01]  /*a08d0*/  IMAD.MOV.U32 R11, RZ, RZ, R194 ;  /* 0x000000ffff0b7224 */ /* 0x000fe200078e00c2 */
[----:B------:R-:W-:-:S02]  /*a08e0*/  LOP3.LUT R199, R199, R198, RZ, 0x3c, !PT ;  /* 0x000000c6c7c77212 */ /* 0x000fc400078e3cff */
[----:B------:R-:W-:Y:S01]  /*a08f0*/  STL.64 [R1+0xd90], R184 ;  /* 0x000d90b801007387 */ /* 0x000fe20000100a00 */
[----:B------:R-:W-:-:S03]  /*a0900*/  LOP3.LUT R201, R201, R200, RZ, 0x3c, !PT ;  /* 0x000000c8c9c97212 */ /* 0x000fc600078e3cff */
[----:B------:R-:W-:Y:S01]  /*a0910*/  STL.64 [R1+0xd88], R186 ;  /* 0x000d88ba01007387 */ /* 0x000fe20000100a00 */
[----:B------:R-:W-:-:S03]  /*a0920*/  IMAD.SHL.U32 R19, R21, 0x4, RZ ;  /* 0x0000000415137824 */ /* 0x000fc600078e00ff */
[----:B------:R-:W-:Y:S01]  /*a0930*/  STL.64 [R1+0xd80], R188 ;  /* 0x000d80bc01007387 */ /* 0x000fe20000100a00 */
        /* <DEDUP_REMOVED lines=16> */
[----:B------:R2:W-:Y:S01]  /*a0a40*/  STL.64 [R1+0xd38], R12 ;  /* 0x000d380c01007387 */ /* 0x0005e20000100a00 */
[----:B------:R-:W-:-:S03]  /*a0a50*/  IMAD R0, R0, 0x40000, R5 ;  /* 0x0004000000007824 */ /* 0x000fc600078e0205 */
[----:B-1----:R1:W5:Y:S04]  /*a0a60*/  LDL.LU.64 R28, [R1+0x2ad8] ;  /* 0x002ad800011c7983 */ /* 0x0023680000300a00 */
[----:B------:R-:W-:Y:S04]  /*a0a70*/  STL.64 [R1+0xd30], R20 ;  /* 0x000d301401007387 */ /* 0x000fe80000100a00 */
[----:B---3--:R1:W5:Y:S04]  /*a0a80*/  LDL.LU.64 R26, [R1+0x2ad0] ;  /* 0x002ad000011a7983 */ /* 0x0083680000300a00 */
[----:B------:R-:W-:Y:S04]  /*a0a90*/  STL.64 [R1+0xd28], R18 ;  /* 0x000d281201007387 */ /* 0x000fe80000100a00 */
[----:B------:R-:W3:Y:S04]  /*a0aa0*/  LDL.LU R5, [R1+0x19c8] ;  /* 0x0019c80001057983 */ /* 0x000ee80000300800 */
[----:B------:R1:W-:Y:S04]  /*a0ab0*/  LDGSTS.E [R2+0x30400], [R176.64], P0 ;  /* 0x30400000b0027fae */ /* 0x0003e80008121848 */
[----:B--2---:R-:W2:Y:S04]  /*a0ac0*/  LDL.LU R16, [R1+0x19a0] ;  /* 0x0019a00001107983 */ /* 0x004ea80000300800 */
[----:B------:R4:W-:Y:S04]  /*a0ad0*/  LDGSTS.E [R2+0x31400], [R14.64], P0 ;  /* 0x314000000e027fae */ /* 0x0009e80008121848 */
[----:B------:R1:W-:Y:S04]  /*a0ae0*/  LDGSTS.E [R2+0x32400], [R184.64], P0 ;  /* 0x32400000b8027fae */ /* 0x0003e80008121848 */
[----:B------:R1:W-:Y:S04]  /*a0af0*/  LDGSTS.E [R2+0x33400], [R186.64], P0 ;  /* 0x33400000ba027fae */ /* 0x0003e80008121848 */
[----:B----4-:R-:W4:Y:S04]  /*a0b00*/  LDL.LU R15, [R1+0x19bc] ;  /* 0x0019bc00010f7983 */ /* 0x010f280000300800 */
[----:B------:R-:W4:Y:S04]  /*a0b10*/  LDL.LU R17, [R1+0x197c] ;  /* 0x00197c0001117983 */ /* 0x000f280000300800 */
[----:B------:R1:W-:Y:S04]  /*a0b20*/  LDGSTS.E [R2+0x34400], [R188.64], P0 ;  /* 0x34400000bc027fae */ /* 0x0003e80008121848 */
[----:B------:R1:W-:Y:S04]  /*a0b30*/  LDGSTS.E [R2+0x35400], [R6.64], P0 ;  /* 0x3540000006027fae */ /* 0x0003e80008121848 */
[----:B------:R1:W-:Y:S04]  /*a0b40*/  LDGSTS.E [R2+0x36400], [R192.64], P0 ;  /* 0x36400000c0027fae */ /* 0x0003e80008121848 */
[----:B------:R1:W-:Y:S04]  /*a0b50*/  LDGSTS.E [R2+0x37400], [R10.64], P0 ;  /* 0x374000000a027fae */ /* 0x0003e80008121848 */
[----:B-1----:R-:W4:Y:S04]  /*a0b60*/  LDL.LU R6, [R1+0x1960] ;  /* 0x0019600001067983 */ /* 0x002f280000300800 */
[----:B------:R-:W4:Y:S04]  /*a0b70*/  LDL.LU R7, [R1+0xf10] ;  /* 0x000f100001077983 */ /* 0x000f280000300800 */
[----:B------:R-:W4:Y:S04]  /*a0b80*/  LDL.LU R10, [R1+0x193c] ;  /* 0x00193c00010a7983 */ /* 0x000f280000300800 */
[----:B------:R-:W4:Y:S04]  /*a0b90*/  LDL.LU R11, [R1+0xf0c] ;  /* 0x000f0c00010b7983 */ /* 0x000f280000300800 */
[----:B------:R1:W-:Y:S04]  /*a0ba0*/  LDGSTS.E [R2+0x38400], [R196.64], P0 ;  /* 0x38400000c4027fae */ /* 0x0003e80008121848 */
[----:B------:R1:W-:Y:S04]  /*a0bb0*/  LDGSTS.E [R2+0x39400], [R198.64], P0 ;  /* 0x39400000c6027fae */ /* 0x0003e80008121848 */
[----:B------:R1:W-:Y:S04]  /*a0bc0*/  LDGSTS.E [R2+0x3a400], [R200.64], P0 ;  /* 0x3a400000c8027fae */ /* 0x0003e80008121848 */
[----:B------:R1:W-:Y:S04]  /*a0bd0*/  LDGSTS.E [R2+0x3b400], [R24.64], P0 ;  /* 0x3b40000018027fae */ /* 0x0003e80008121848 */
[----:B------:R-:W4:Y:S04]  /*a0be0*/  LDL.LU R8, [R1+0xf50] ;  /* 0x000f500001087983 */ /* 0x000f280000300800 */
[----:B------:R1:W-:Y:S04]  /*a0bf0*/  LDGSTS.E [R2+0x3c400], [R22.64], P0 ;  /* 0x3c40000016027fae */ /* 0x0003e80008121848 */
[----:B------:R1:W-:Y:S01]  /*a0c00*/  LDGSTS.E [R2+0x3d400], [R12.64], P0 ;  /* 0x3d4000000c027fae */ /* 0x0003e20008121848 */
[----:B------:R-:W-:-:S03]  /*a0c10*/  IMAD.MOV.U32 R3, RZ, RZ, R9 ;  /* 0x000000ffff037224 */ /* 0x000fc600078e0009 */
[----:B------:R1:W-:Y:S04]  /*a0c20*/  LDGSTS.E [R2+0x3e400], [R20.64], P0 ;  /* 0x3e40000014027fae */ /* 0x0003e80008121848 */
[----:B------:R1:W-:Y:S04]  /*a0c30*/  LDGSTS.E [R2+0x3f400], [R18.64], P0 ;  /* 0x3f40000012027fae */ /* 0x0003e80008121848 */
[----:B-1----:R-:W4:Y:S04]  /*a0c40*/  LDL.LU R13, [R1+0xf90] ;  /* 0x000f9000010d7983 */ /* 0x002f280000300800 */
[----:B------:R-:W4:Y:S04]  /*a0c50*/  LDL.LU R12, [R1+0xf4c] ;  /* 0x000f4c00010c7983 */ /* 0x000f280000300800 */
[----:B------:R-:W4:Y:S01]  /*a0c60*/  LDL.LU R14, [R1+0xf8c] ;  /* 0x000f8c00010e7983 */ /* 0x000f220000300800 */
[----:B------:R-:W-:-:S03]  /*a0c70*/  IMAD.MOV.U32 R2, RZ, RZ, R4 ;  /* 0x000000ffff027224 */ /* 0x000fc600078e0004 */
[----:B------:R-:W4:Y:S04]  /*a0c80*/  LDL.LU R9, [R1+0xfd0] ;  /* 0x000fd00001097983 */ /* 0x000f280000300800 */
[----:B------:R-:W4:Y:S04]  /*a0c90*/  LDL.LU R4, [R1+0x1010] ;  /* 0x0010100001047983 */ /* 0x000f280000300800 */
[----:B------:R1:W-:Y:S01]  /*a0ca0*/  LDGSTS.E [R0+0x600], [R2.64], P0 ;  /* 0x0060000002007fae */ /* 0x0003e20008121848 */
[----:B---3--:R-:W-:-:S05]  /*a0cb0*/  IADD3 R5, P1, R5, UR7, RZ ;  /* 0x0000000705057c10 */ /* 0x008fca000ff3e0ff */
[----:B------:R-:W-:Y:S01]  /*a0cc0*/  STL [R1+0x19c8], R5 ;  /* 0x0019c80501007387 */ /* 0x000fe20000100800 */
[----:B--2---:R-:W-:Y:S01]  /*a0cd0*/  IADD3 R16, P2, R16, UR7, RZ ;  /* 0x0000000710107c10 */ /* 0x004fe2000ff5e0ff */
[----:B-1----:R-:W-:Y:S01]  /*a0ce0*/  IMAD.MOV.U32 R2, RZ, RZ, R5 ;  /* 0x000000ffff027224 */ /* 0x002fe200078e0005 */
[----:B----4-:R-:W-:Y:S02]  /*a0cf0*/  IADD3.X R15, R15, UR6, RZ, P1, !PT ;  /* 0x000000060f0f7c10 */ /* 0x010fe40008ffe4ff */
[----:B------:R-:W-:-:S03]  /*a0d00*/  IADD3.X R17, R17, UR6, RZ, P2, !PT ;  /* 0x0000000611117c10 */ /* 0x000fc600097fe4ff */
[----:B------:R-:W-:Y:S01]  /*a0d10*/  IMAD.MOV.U32 R3, RZ, RZ, R15 ;  /* 0x000000ffff037224 */ /* 0x000fe200078e000f */
[----:B------:R1:W-:Y:S04]  /*a0d20*/  STL [R1+0x19bc], R15 ;  /* 0x0019bc0f01007387 */ /* 0x0003e80000100800 */
[----:B------:R-:W-:Y:S04]  /*a0d30*/  STL [R1+0x19a0], R16 ;  /* 0x0019a01001007387 */ /* 0x000fe80000100800 */
[----:B------:R2:W-:Y:S04]  /*a0d40*/  LDGSTS.E [R0+0x1600], [R2.64], P0 ;  /* 0x0160000002007fae */ /* 0x0005e80008121848 */
[----:B-1----:R-:W3:Y:S01]  /*a0d50*/  LDL.LU R15, [R1+0xfcc] ;  /* 0x000fcc00010f7983 */ /* 0x002ee20000300800 */
[----:B------:R-:W-:-:S03]  /*a0d60*/  IADD3 R6, P1, R6, UR7, RZ ;  /* 0x0000000706067c10 */ /* 0x000fc6000ff3e0ff */
[----:B------:R-:W-:Y:S01]  /*a0d70*/  STL [R1+0x197c], R17 ;  /* 0x00197c1101007387 */ /* 0x000fe20000100800 */
[----:B--2---:R-:W-:Y:S02]  /*a0d80*/  IMAD.MOV.U32 R2, RZ, RZ, R16 ;  /* 0x000000ffff027224 */ /* 0x004fe400078e0010 */
[----:B------:R-:W-:Y:S01]  /*a0d90*/  IMAD.MOV.U32 R3, RZ, RZ, R17 ;  /* 0x000000ffff037224 */ /* 0x000fe200078e0011 */
[----:B------:R-:W2:Y:S01]  /*a0da0*/  LDL.LU R5, [R1+0x100c] ;  /* 0x00100c0001057983 */ /* 0x000ea20000300800 */
[----:B------:R-:W-:Y:S02]  /*a0db0*/  IADD3 R7, P2, R7, UR7, RZ ;  /* 0x0000000707077c10 */ /* 0x000fe4000ff5e0ff */
[----:B------:R-:W-:Y:S01]  /*a0dc0*/  IADD3.X R10, R10, UR6, RZ, P1, !PT ;  /* 0x000000060a0a7c10 */ /* 0x000fe20008ffe4ff */
[----:B------:R1:W-:Y:S01]  /*a0dd0*/  LDGSTS.E [R0+0x2600], [R2.64], P0 ;  /* 0x0260000002007fae */ /* 0x0003e20008121848 */
[----:B------:R-:W-:-:S03]  /*a0de0*/  IADD3.X R11, R11, UR6, RZ, P2, !PT ;  /* 0x000000060b0b7c10 */ /* 0x000fc600097fe4ff */
[----:B------:R-:W-:Y:S04]  /*a0df0*/  STL [R1+0x1960], R6 ;  /* 0x0019600601007387 */ /* 0x000fe80000100800 */
[----:B------:R4:W-:Y:S01]  /*a0e00*/  STL [R1+0x193c], R10 ;  /* 0x00193c0a01007387 */ /* 0x0009e20000100800 */
[----:B-1----:R-:W-:Y:S02]  /*a0e10*/  IMAD.MOV.U32 R2, RZ, RZ, R6 ;  /* 0x000000ffff027224 */ /* 0x002fe400078e0006 */
[----:B------:R-:W-:Y:S01]  /*a0e20*/  IMAD.MOV.U32 R3, RZ, RZ, R10 ;  /* 0x000000ffff037224 */ /* 0x000fe200078e000a */
[----:B------:R-:W-:Y:S04]  /*a0e30*/  STL [R1+0xf10], R7 ;  /* 0x000f100701007387 */ /* 0x000fe80000100800 */
[----:B----4-:R-:W4:Y:S04]  /*a0e40*/  LDL.LU R10, [R1+0x1050] ;  /* 0x00105000010a7983 */ /* 0x010f280000300800 */
[----:B------:R1:W-:Y:S04]  /*a0e50*/  STL [R1+0xf0c], R11 ;  /* 0x000f0c0b01007387 */ /* 0x0003e80000100800 */
[----:B------:R1:W-:Y:S04]  /*a0e60*/  LDGSTS.E [R0+0x3600], [R2.64], P0 ;  /* 0x0360000002007fae */ /* 0x0003e80008121848 */
[----:B------:R-:W4:Y:S01]  /*a0e70*/  LDL.LU R6, [R1+0x1090] ;  /* 0x0010900001067983 */ /* 0x000f220000300800 */
[----:B------:R-:W-:Y:S01]  /*a0e80*/  IADD3 R8, P1, R8, UR7, RZ ;  /* 0x0000000708087c10 */ /* 0x000fe2000ff3e0ff */
[----:B-1----:R-:W-:-:S02]  /*a0e90*/  IMAD.MOV.U32 R3, RZ, RZ, R11 ;  /* 0x000000ffff037224 */ /* 0x002fc400078e000b */
[----:B------:R-:W4:Y:S01]  /*a0ea0*/  LDL.LU R11, [R1+0x104c] ;  /* 0x00104c00010b7983 */ /* 0x000f220000300800 */
[----:B------:R-:W-:-:S03]  /*a0eb0*/  IMAD.MOV.U32 R2, RZ, RZ, R7 ;  /* 0x000000ffff027224 */ /* 0x000fc600078e0007 */
[----:B------:R-:W4:Y:S01]  /*a0ec0*/  LDL.LU R7, [R1+0x108c] ;  /* 0x00108c0001077983 */ /* 0x000f220000300800 */
[----:B------:R-:W-:Y:S02]  /*a0ed0*/  IADD3 R13, P2, R13, UR7, RZ ;  /* 0x000000070d0d7c10 */ /* 0x000fe4000ff5e0ff */
[----:B------:R-:W-:Y:S01]  /*a0ee0*/  IADD3.X R12, R12, UR6, RZ, P1, !PT ;  /* 0x000000060c0c7c10 */ /* 0x000fe20008ffe4ff */
[----:B------:R1:W-:Y:S01]  /*a0ef0*/  LDGSTS.E [R0+0x4600], [R2.64], P0 ;  /* 0x0460000002007fae */ /* 0x0003e20008121848 */
[----:B------:R-:W-:-:S03]  /*a0f00*/  IADD3.X R14, R14, UR6, RZ, P2, !PT ;  /* 0x000000060e0e7c10 */ /* 0x000fc600097fe4ff */
[----:B------:R-:W-:Y:S04]  /*a0f10*/  STL [R1+0xf50], R8 ;  /* 0x000f500801007387 */ /* 0x000fe80000100800 */
[----:B------:R1:W-:Y:S02]  /*a0f20*/  STL [R1+0xf4c], R12 ;  /* 0x000f4c0c01007387 */ /* 0x0003e40000100800 */
[----:B-1----:R-:W-:Y:S02]  /*a0f30*/  IMAD.MOV.U32 R2, RZ, RZ, R8 ;  /* 0x000000ffff027224 */ /* 0x002fe400078e0008 */
[----:B------:R-:W-:Y:S01]  /*a0f40*/  IMAD.MOV.U32 R3, RZ, RZ, R12 ;  /* 0x000000ffff037224 */ /* 0x000fe200078e000c */
[----:B------:R-:W-:Y:S04]  /*a0f50*/  STL [R1+0xf90], R13 ;  /* 0x000f900d01007387 */ /* 0x000fe80000100800 */
[----:B------:R-:W4:Y:S04]  /*a0f60*/  LDL.LU R12, [R1+0x10d0] ;  /* 0x0010d000010c7983 */ /* 0x000f280000300800 */
[----:B------:R1:W-:Y:S04]  /*a0f70*/  STL [R1+0xf8c], R14 ;  /* 0x000f8c0e01007387 */ /* 0x0003e80000100800 */
[----:B------:R1:W-:Y:S04]  /*a0f80*/  LDGSTS.E [R0+0x5600], [R2.64], P0 ;  /* 0x0560000002007fae */ /* 0x0003e80008121848 */
[----:B------:R-:W4:Y:S01]  /*a0f90*/  LDL.LU R8, [R1+0x1110] ;  /* 0x0011100001087983 */ /* 0x000f220000300800 */
[----:B-1----:R-:W-:-:S03]  /*a0fa0*/  IMAD.MOV.U32 R3, RZ, RZ, R14 ;  /* 0x000000ffff037224 */ /* 0x002fc600078e000e */
[----:B------:R-:W4:Y:S01]  /*a0fb0*/  LDL.LU R14, [R1+0x10cc] ;  /* 0x0010cc00010e7983 */ /* 0x000f220000300800 */
        /* <DEDUP_REMOVED lines=8> */
[----:B------:R1:W-:Y:S04]  /*a1040*/  STL [R1+0xfcc], R15 ;  /* 0x000fcc0f01007387 */ /* 0x0003e80000100800 */
[----:B------:R3:W-:Y:S01]  /*a1050*/  STL [R1+0x1010], R4 ;  /* 0x0010100401007387 */ /* 0x0007e20000100800 */
[----:B--2---:R-:W-:-:S03]  /*a1060*/  IADD3.X R5, R5, UR6, RZ, P2, !PT ;  /* 0x0000000605057c10 */ /* 0x004fc600097fe4ff */
[----:B------:R-:W2:Y:S01]  /*a1070*/  LDL.LU R9, [R1+0x1150] ;  /* 0x0011500001097983 */ /* 0x000ea20000300800 */
[----:B------:R-:W-:-:S03]  /*a1080*/  IMAD.MOV.U32 R3, RZ, RZ, R15 ;  /* 0x000000ffff037224 */ /* 0x000fc600078e000f */
[----:B------:R3:W-:Y:S04]  /*a1090*/  STL [R1+0x100c], R5 ;  /* 0x00100c0501007387 */ /* 0x0007e80000100800 */
[----:B------:R-:W2:Y:S04]  /*a10a0*/  LDL.LU R16, [R1+0x1190] ;  /* 0x0011900001107983 */ /* 0x000ea80000300800 */
[----:B-1----:R-:W2:Y:S04]  /*a10b0*/  LDL.LU R15, [R1+0x114c] ;  /* 0x00114c00010f7983 */ /* 0x002ea80000300800 */
[----:B------:R1:W-:Y:S04]  /*a10c0*/  LDGSTS.E [R0+0x7600], [R2.64], P0 ;  /* 0x0760000002007fae */ /* 0x0003e80008121848 */
[----:B------:R-:W2:Y:S01]  /*a10d0*/  LDL.LU R17, [R1+0x118c] ;  /* 0x00118c0001117983 */ /* 0x000ea20000300800 */
[----:B----4-:R-:W-:Y:S01]  /*a10e0*/  IADD3 R10, P1, R10, UR7, RZ ;  /* 0x000000070a0a7c10 */ /* 0x010fe2000ff3e0ff */
[----:B-1----:R-:W-:-:S02]  /*a10f0*/  IMAD.MOV.U32 R2, RZ, RZ, R4 ;  /* 0x000000ffff027224 */ /* 0x002fc400078e0004 */
[----:B------:R-:W-:Y:S01]  /*a1100*/  IMAD.MOV.U32 R3, RZ, RZ, R5 ;  /* 0x000000ffff037224 */ /* 0x000fe200078e0005 */
[----:B---3--:R-:W3:Y:S01]  /*a1110*/  LDL.LU R4, [R1+0x11d0] ;  /* 0x0011d00001047983 */ /* 0x008ee20000300800 */
[----:B------:R-:W-:-:S03]  /*a1120*/  IADD3 R6, P2, R6, UR7, RZ ;  /* 0x0000000706067c10 */ /* 0x000fc6000ff5e0ff */
[----:B------:R-:W2:Y:S04]  /*a1130*/  LDL.LU R5, [R1+0x1210] ;  /* 0x0012100001057983 */ /* 0x000ea80000300800 */
[----:B------:R1:W-:Y:S01]  /*a1140*/  STL [R1+0x1050], R10 ;  /* 0x0010500a01007387 */ /* 0x0003e20000100800 */
[----:B------:R-:W-:-:S03]  /*a1150*/  IADD3.X R11, R11, UR6, RZ, P1, !PT ;  /* 0x000000060b0b7c10 */ /* 0x000fc60008ffe4ff */
[----:B------:R1:W-:Y:S01]  /*a1160*/  LDGSTS.E [R0+0x8600], [R2.64], P0 ;  /* 0x0860000002007fae */ /* 0x0003e20008121848 */
[----:B------:R-:W-:-:S03]  /*a1170*/  IADD3.X R7, R7, UR6, RZ, P2, !PT ;  /* 0x0000000607077c10 */ /* 0x000fc600097fe4ff */
[----:B------:R1:W-:Y:S04]  /*a1180*/  STL [R1+0x104c], R11 ;  /* 0x00104c0b01007387 */ /* 0x0003e80000100800 */
[----:B------:R1:W-:Y:S02]  /*a1190*/  STL [R1+0x1090], R6 ;  /* 0x0010900601007387 */ /* 0x0003e40000100800 */
[----:B-1----:R-:W-:Y:S02]  /*a11a0*/  IMAD.MOV.U32 R2, RZ, RZ, R10 ;  /* 0x000000ffff027224 */ /* 0x002fe400078e000a */
[----:B------:R-:W2:Y:S01]  /*a11b0*/  LDL.LU R10, [R1+0x11cc] ;  /* 0x0011cc00010a7983 */ /* 0x000ea20000300800 */
[----:B------:R-:W-:-:S03]  /*a11c0*/  IMAD.MOV.U32 R3, RZ, RZ, R11 ;  /* 0x000000ffff037224 */ /* 0x000fc600078e000b */
[----:B------:R1:W-:Y:S04]  /*a11d0*/  STL [R1+0x108c], R7 ;  /* 0x00108c0701007387 */ /* 0x0003e80000100800 */
[----:B------:R-:W2:Y:S01]  /*a11e0*/  LDL.LU R11, [R1+0x120c] ;  /* 0x00120c00010b7983 */ /* 0x000ea20000300800 */
[----:B------:R-:W-:-:S03]  /*a11f0*/  IADD3 R12, P1, R12, UR7, RZ ;  /* 0x000000070c0c7c10 */ /* 0x000fc6000ff3e0ff */
[----:B------:R1:W-:Y:S01]  /*a1200*/  LDGSTS.E [R0+0x9600], [R2.64], P0 ;  /* 0x0960000002007fae */ /* 0x0003e20008121848 */
[----:B------:R-:W-:Y:S01]  /*a1210*/  IADD3 R8, P2, R8, UR7, RZ ;  /* 0x0000000708087c10 */ /* 0x000fe2000ff5e0ff */
[----:B-1----:R-:W-:Y:S02]  /*a1220*/  IMAD.MOV.U32 R2, RZ, RZ, R6 ;  /* 0x000000ffff027224 */ /* 0x002fe400078e0006 */
[----:B------:R-:W-:Y:S01]  /*a1230*/  IMAD.MOV.U32 R3, RZ, RZ, R7 ;  /* 0x000000ffff037224 */ /* 0x000fe200078e0007 */
[----:B------:R-:W2:Y:S04]  /*a1240*/  LDL.LU R6, [R1+0x1250] ;  /* 0x0012500001067983 */ /* 0x000ea80000300800 */
        /* <DEDUP_REMOVED lines=18> */
[----:B--2---:R-:W-:-:S05]  /*a1370*/  IADD3 R9, P1, R9, UR7, RZ ;  /* 0x0000000709097c10 */ /* 0x004fca000ff3e0ff */
        /* <DEDUP_REMOVED lines=10> */
[----:B---3--:R-:W-:-:S03]  /*a1420*/  IADD3 R4, P1, R4, UR7, RZ ;  /* 0x0000000704047c10 */ /* 0x008fc6000ff3e0ff */
[----:B------:R-:W-:Y:S01]  /*a1430*/  STL [R1+0x118c], R17 ;  /* 0x00118c1101007387 */ /* 0x000fe20000100800 */
[----:B--2---:R-:W-:Y:S01]  /*a1440*/  IADD3 R5, P2, R5, UR7, RZ ;  /* 0x0000000705057c10 */ /* 0x004fe2000ff5e0ff */
        /* <DEDUP_REMOVED lines=16> */
[----:B------:R-:W-:-:S02]  /*a1550*/  IADD3 R6, P1, R6, UR7, RZ ;  /* 0x0000000706067c10 */ /* 0x000fc4000ff3e0ff */
[----:B-1----:R-:W3:Y:S01]  /*a1560*/  LDL.LU R11, [R1+0x134c] ;  /* 0x00134c00010b7983 */ /* 0x002ee20000300800 */
[----:B------:R-:W-:-:S03]  /*a1570*/  IMAD.MOV.U32 R2, RZ, RZ, R5 ;  /* 0x000000ffff027224 */ /* 0x000fc600078e0005 */
[----:B------:R-:W3:Y:S01]  /*a1580*/  LDL.LU R5, [R1+0x138c] ;  /* 0x00138c0001057983 */ /* 0x000ee20000300800 */
[----:B------:R-:W-:-:S03]  /*a1590*/  IADD3 R7, P2, R7, UR7, RZ ;  /* 0x0000000707077c10 */ /* 0x000fc6000ff5e0ff */
        /* <DEDUP_REMOVED lines=103> */
[----:B------:R-:W-:-:S02]  /*a1c10*/  IADD3 R4, P1, R4, UR7, RZ ;  /* 0x0000000704047c10 */ /* 0x000fc4000ff3e0ff */
[----:B-1----:R-:W3:Y:S01]  /*a1c20*/  LDL.LU R11, [R1+0x164c] ;  /* 0x00164c00010b7983 */ /* 0x002ee20000300800 */
[----:B------:R-:W-:Y:S01]  /*a1c30*/  IMAD.MOV.U32 R2, RZ, RZ, R9 ;  /* 0x000000ffff027224 */ /* 0x000fe200078e0009 */
[----:B------:R-:W-:Y:S02]  /*a1c40*/  IADD3 R5, P2, R5, UR7, RZ ;  /* 0x0000000705057c10 */ /* 0x000fe4000ff5e0ff */
        /* <DEDUP_REMOVED lines=31> */
[----:B------:R1:W-:Y:S04]  /*a1e40*/  LDGSTS.E [R0+0x1f600], [R2.64], P0 ;  /* 0x1f60000002007fae */ /* 0x0003e80008121848 */
[----:B------:R-:W4:Y:S04]  /*a1e50*/  LDL.LU R16, [R1+0x1790] ;  /* 0x0017900001107983 */ /* 0x000f280000300800 */
[----:B------:R-:W4:Y:S01]  /*a1e60*/  LDL.LU R14, [R1+0x17d0] ;  /* 0x0017d000010e7983 */ /* 0x000f220000300800 */
[----:B------:R-:W-:Y:S01]  /*a1e70*/  IADD3 R10, P1, R10, UR7, RZ ;  /* 0x000000070a0a7c10 */ /* 0x000fe2000ff3e0ff */
[----:B-1----:R-:W-:-:S02]  /*a1e80*/  IMAD.MOV.U32 R2, RZ, RZ, R12 ;  /* 0x000000ffff027224 */ /* 0x002fc400078e000c */
[----:B------:R-:W4:Y:S01]  /*a1e90*/  LDL.LU R12, [R1+0x1810] ;  /* 0x00181000010c7983 */ /* 0x000f220000300800 */
[----:B------:R-:W-:-:S03]  /*a1ea0*/  IADD3 R8, P2, R8, UR7, RZ ;  /* 0x0000000708087c10 */ /* 0x000fc6000ff5e0ff */
[----:B------:R1:W-:Y:S01]  /*a1eb0*/  STL [R1+0x1650], R10 ;  /* 0x0016500a01007387 */ /* 0x0003e20000100800 */
[----:B---3--:R-:W-:-:S05]  /*a1ec0*/  IADD3.X R11, R11, UR6, RZ, P1, !PT ;  /* 0x000000060b0b7c10 */ /* 0x008fca0008ffe4ff */
[----:B------:R-:W-:Y:S01]  /*a1ed0*/  STL [R1+0x164c], R11 ;  /* 0x00164c0b01007387 */ /* 0x000fe20000100800 */
[----:B------:R-:W-:-:S03]  /*a1ee0*/  IADD3.X R9, R9, UR6, RZ, P2, !PT ;  /* 0x0000000609097c10 */ /* 0x000fc600097fe4ff */
[----:B------:R3:W-:Y:S01]  /*a1ef0*/  STL [R1+0x1690], R8 ;  /* 0x0016900801007387 */ /* 0x0007e20000100800 */
[----:B------:R-:W-:-:S03]  /*a1f00*/  IMAD.MOV.U32 R3, RZ, RZ, R13 ;  /* 0x000000ffff037224 */ /* 0x000fc600078e000d */
        /* <DEDUP_REMOVED lines=13> */
[----:B------:R-:W-:Y:S01]  /*a1fe0*/  IMAD.MOV.U32 R3, RZ, RZ, R9 ;  /* 0x000000ffff037224 */ /* 0x000fe200078e0009 */
[----:B------:R-:W-:Y:S02]  /*a1ff0*/  IADD3.X R5, R5, UR6, RZ, P2, !PT ;  /* 0x0000000605057c10 */ /* 0x000fe400097fe4ff */
[----:B------:R-:W-:Y:S04]  /*a2000*/  STL [R1+0x16d0], R6 ;  /* 0x0016d00601007387 */ /* 0x000fe80000100800 */
[----:B------:R1:W-:Y:S04]  /*a2010*/  STL [R1+0x16cc], R7 ;  /* 0x0016cc0701007387 */ /* 0x0003e80000100800 */
[----:B------:R-:W-:Y:S04]  /*a2020*/  STL [R1+0x1710], R4 ;  /* 0x0017100401007387 */ /* 0x000fe80000100800 */
[----:B------:R-:W3:Y:S04]  /*a2030*/  LDL.LU R11, [R1+0x184c] ;  /* 0x00184c00010b7983 */ /* 0x000ee80000300800 */
[----:B------:R1:W-:Y:S04]  /*a2040*/  LDGSTS.E [R0+0x22600], [R2.64], P0 ;  /* 0x2260000002007fae */ /* 0x0003e80008121848 */
[----:B------:R1:W-:Y:S04]  /*a2050*/  STL [R1+0x170c], R5 ;  /* 0x00170c0501007387 */ /* 0x0003e80000100800 */
[----:B------:R-:W3:Y:S01]  /*a2060*/  LDL.LU R9, [R1+0x18bc] ;  /* 0x0018bc0001097983 */ /* 0x000ee20000300800 */
        /* <DEDUP_REMOVED lines=11> */
[----:B------:R-:W-:Y:S01]  /*a2120*/  IADD3.X R19, R19, UR6, RZ, P1, !PT ;  /* 0x0000000613137c10 */ /* 0x000fe20008ffe4ff */
[----:B------:R-:W-:Y:S01]  /*a2130*/  STL [R1+0x1750], R18 ;  /* 0x0017501201007387 */ /* 0x000fe20000100800 */
[----:B------:R-:W-:Y:S02]  /*a2140*/  IADD3 R16, P2, R16, UR7, RZ ;  /* 0x0000000710107c10 */ /* 0x000fe4000ff5e0ff */
[----:B------:R-:W-:Y:S02]  /*a2150*/  IADD3 R14, P1, R14, UR7, RZ ;  /* 0x000000070e0e7c10 */ /* 0x000fe4000ff3e0ff */
[----:B------:R-:W-:Y:S01]  /*a2160*/  IADD3.X R17, R17, UR6, RZ, P2, !PT ;  /* 0x0000000611117c10 */ /* 0x000fe200097fe4ff */
[----:B------:R4:W-:Y:S01]  /*a2170*/  STL [R1+0x174c], R19 ;  /* 0x00174c1301007387 */ /* 0x0009e20000100800 */
[----:B------:R-:W-:-:S03]  /*a2180*/  IADD3 R12, P2, R12, UR7, RZ ;  /* 0x000000070c0c7c10 */ /* 0x000fc6000ff5e0ff */
[----:B------:R-:W-:Y:S04]  /*a2190*/  STL [R1+0x1790], R16 ;  /* 0x0017901001007387 */ /* 0x000fe80000100800 */
[----:B------:R2:W-:Y:S04]  /*a21a0*/  STL [R1+0x178c], R17 ;  /* 0x00178c1101007387 */ /* 0x0005e80000100800 */
[----:B------:R-:W-:Y:S01]  /*a21b0*/  STL [R1+0x17d0], R14 ;  /* 0x0017d00e01007387 */ /* 0x000fe20000100800 */
[----:B-1----:R-:W-:Y:S02]  /*a21c0*/  IMAD.MOV.U32 R2, RZ, RZ, R18 ;  /* 0x000000ffff027224 */ /* 0x002fe400078e0012 */
[----:B------:R-:W-:-:S05]  /*a21d0*/  IMAD.MOV.U32 R3, RZ, RZ, R19 ;  /* 0x000000ffff037224 */ /* 0x000fca00078e0013 */
[----:B------:R1:W-:Y:S01]  /*a21e0*/  LDGSTS.E [R0+0x25600], [R2.64], P0 ;  /* 0x2560000002007fae */ /* 0x0003e20008121848 */
[----:B------:R-:W-:-:S05]  /*a21f0*/  IADD3.X R15, R15, UR6, RZ, P1, !PT ;  /* 0x000000060f0f7c10 */ /* 0x000fca0008ffe4ff */
[----:B------:R1:W-:Y:S01]  /*a2200*/  STL [R1+0x17cc], R15 ;  /* 0x0017cc0f01007387 */ /* 0x0003e20000100800 */
[----:B--2---:R-:W-:-:S03]  /*a2210*/  IADD3.X R13, R13, UR6, RZ, P2, !PT ;  /* 0x000000060d0d7c10 */ /* 0x004fc600097fe4ff */
[----:B------:R-:W-:Y:S04]  /*a2220*/  STL [R1+0x1810], R12 ;  /* 0x0018100c01007387 */ /* 0x000fe80000100800 */
[----:B------:R-:W2:Y:S04]  /*a2230*/  LDL.LU.64 R176, [R1+0xd20] ;  /* 0x000d200001b07983 */ /* 0x000ea80000300a00 */
[----:B------:R3:W-:Y:S04]  /*a2240*/  STL [R1+0x180c], R13 ;  /* 0x00180c0d01007387 */ /* 0x0007e80000100800 */
[----:B------:R-:W2:Y:S01]  /*a2250*/  LDL.LU.64 R24, [R1+0xd18] ;  /* 0x000d180001187983 */ /* 0x000ea20000300a00 */
[----:B-1----:R-:W-:-:S02]  /*a2260*/  IMAD.MOV.U32 R2, RZ, RZ, R16 ;  /* 0x000000ffff027224 */ /* 0x002fc400078e0010 */
[----:B------:R-:W-:Y:S01]  /*a2270*/  IMAD.MOV.U32 R3, RZ, RZ, R17 ;  /* 0x000000ffff037224 */ /* 0x000fe200078e0011 */
[----:B------:R-:W2:Y:S01]  /*a2280*/  LDL.LU.64 R22, [R1+0xd10] ;  /* 0x000d100001167983 */ /* 0x000ea20000300a00 */
[----:B------:R-:W-:-:S03]  /*a2290*/  IADD3 R10, P1, R10, UR7, RZ ;  /* 0x000000070a0a7c10 */ /* 0x000fc6000ff3e0ff */
[----:B------:R1:W-:Y:S04]  /*a22a0*/  LDGSTS.E [R0+0x26600], [R2.64], P0 ;  /* 0x2660000002007fae */ /* 0x0003e80008121848 */
[----:B------:R-:W2:Y:S04]  /*a22b0*/  LDL.LU.64 R20, [R1+0xd08] ;  /* 0x000d080001147983 */ /* 0x000ea80000300a00 */
[----:B------:R-:W-:Y:S01]  /*a22c0*/  STL [R1+0x1850], R10 ;  /* 0x0018500a01007387 */ /* 0x000fe20000100800 */
[----:B-1----:R-:W-:Y:S02]  /*a22d0*/  IMAD.MOV.U32 R2, RZ, RZ, R14 ;  /* 0x000000ffff027224 */ /* 0x002fe400078e000e */
[----:B------:R-:W-:Y:S01]  /*a22e0*/  IMAD.MOV.U32 R3, RZ, RZ, R15 ;  /* 0x000000ffff037224 */ /* 0x000fe200078e000f */
[----:B---3--:R-:W-:-:S04]  /*a22f0*/  IADD3 R8, P2, R8, UR7, RZ ;  /* 0x0000000708087c10 */ /* 0x008fc8000ff5e0ff */
[----:B------:R1:W-:Y:S01]  /*a2300*/  LDGSTS.E [R0+0x27600], [R2.64], P0 ;  /* 0x2760000002007fae */ /* 0x0003e20008121848 */
[----:B------:R-:W-:Y:S01]  /*a2310*/  IADD3.X R11, R11, UR6, RZ, P1, !PT ;  /* 0x000000060b0b7c10 */ /* 0x000fe20008ffe4ff */
[----:B-1----:R-:W-:-:S04]  /*a2320*/  IMAD.MOV.U32 R2, RZ, RZ, R12 ;  /* 0x000000ffff027224 */ /* 0x002fc800078e000c */
[----:B------:R-:W-:Y:S01]  /*a2330*/  STL [R1+0x184c], R11 ;  /* 0x00184c0b01007387 */ /* 0x000fe20000100800 */
[----:B------:R-:W-:-:S03]  /*a2340*/  IMAD.MOV.U32 R3, RZ, RZ, R13 ;  /* 0x000000ffff037224 */ /* 0x000fc600078e000d */
[----:B------:R-:W-:Y:S01]  /*a2350*/  STL [R1+0x18c0], R8 ;  /* 0x0018c00801007387 */ /* 0x000fe20000100800 */
[----:B------:R-:W-:-:S03]  /*a2360*/  IADD3.X R9, R9, UR6, RZ, P2, !PT ;  /* 0x0000000609097c10 */ /* 0x000fc600097fe4ff */
[----:B----4-:R-:W3:Y:S04]  /*a2370*/  LDL.LU.64 R18, [R1+0xd00] ;  /* 0x000d000001127983 */ /* 0x010ee80000300a00 */
[----:B------:R1:W-:Y:S04]  /*a2380*/  STL [R1+0x18bc], R9 ;  /* 0x0018bc0901007387 */ /* 0x0003e80000100800 */
[----:B------:R-:W4:Y:S01]  /*a2390*/  LDL.LU.64 R16, [R1+0xcf8] ;  /* 0x000cf80001107983 */ /* 0x000f220000300a00 */
[----:B------:R-:W-:-:S03]  /*a23a0*/  IADD3 R6, P1, R6, UR7, RZ ;  /* 0x0000000706067c10 */ /* 0x000fc6000ff3e0ff */
[----:B------:R1:W-:Y:S01]  /*a23b0*/  LDGSTS.E [R0+0x28600], [R2.64], P0 ;  /* 0x2860000002007fae */ /* 0x0003e20008121848 */
[----:B------:R-:W-:-:S03]  /*a23c0*/  IADD3.X R7, R7, UR6, RZ, P1, !PT ;  /* 0x0000000607077c10 */ /* 0x000fc60008ffe4ff */
[----:B------:R-:W-:Y:S04]  /*a23d0*/  STL [R1+0x18c8], R6 ;  /* 0x0018c80601007387 */ /* 0x000fe80000100800 */
[----:B------:R-:W-:Y:S01]  /*a23e0*/  STL [R1+0x18c4], R7 ;  /* 0x0018c40701007387 */ /* 0x000fe20000100800 */
[----:B-1----:R-:W-:Y:S02]  /*a23f0*/  IMAD.MOV.U32 R2, RZ, RZ, R10 ;  /* 0x000000ffff027224 */ /* 0x002fe400078e000a */
[----:B------:R-:W-:-:S05]  /*a2400*/  IMAD.MOV.U32 R3, RZ, RZ, R11 ;  /* 0x000000ffff037224 */ /* 0x000fca00078e000b */
[----:B------:R1:W-:Y:S01]  /*a2410*/  LDGSTS.E [R0+0x29600], [R2.64], P0 ;  /* 0x2960000002007fae */ /* 0x0003e20008121848 */
[----:B------:R-:W-:-:S04]  /*a2420*/  IADD3 R4, P2, R4, UR7, RZ ;  /* 0x0000000704047c10 */ /* 0x000fc8000ff5e0ff */
[----:B------:R-:W-:Y:S01]  /*a2430*/  IADD3.X R5, R5, UR6, RZ, P2, !PT ;  /* 0x0000000605057c10 */ /* 0x000fe200097fe4ff */
[----:B------:R-:W-:Y:S04]  /*a2440*/  STL [R1+0x18d0], R4 ;  /* 0x0018d00401007387 */ /* 0x000fe80000100800 */
[----:B------:R-:W4:Y:S01]  /*a2450*/  LDL.LU.64 R14, [R1+0xcf0] ;  /* 0x000cf000010e7983 */ /* 0x000f220000300a00 */
[----:B-1----:R-:W-:Y:S02]  /*a2460*/  IMAD.MOV.U32 R2, RZ, RZ, R8 ;  /* 0x000000ffff027224 */ /* 0x002fe400078e0008 */
[----:B------:R-:W-:Y:S01]  /*a2470*/  IMAD.MOV.U32 R3, RZ, RZ, R9 ;  /* 0x000000ffff037224 */ /* 0x000fe200078e0009 */
[----:B------:R1:W-:Y:S04]  /*a2480*/  STL [R1+0x18cc], R5 ;  /* 0x0018cc0501007387 */ /* 0x0003e80000100800 */
[----:B------:R-:W4:Y:S04]  /*a2490*/  LDL.LU.64 R12, [R1+0xce8] ;  /* 0x000ce800010c7983 */ /* 0x000f280000300a00 */
[----:B------:R1:W-:Y:S04]  /*a24a0*/  LDGSTS.E [R0+0x2a600], [R2.64], P0 ;  /* 0x2a60000002007fae */ /* 0x0003e80008121848 */
[----:B------:R-:W4:Y:S01]  /*a24b0*/  LDL.LU.64 R8, [R1+0xce0] ;  /* 0x000ce00001087983 */ /* 0x000f220000300a00 */
[----:B-1----:R-:W-:-:S02]  /*a24c0*/  IMAD.MOV.U32 R2, RZ, RZ, R6 ;  /* 0x000000ffff027224 */ /* 0x002fc400078e0006 */
[----:B------:R-:W-:-:S05]  /*a24d0*/  IMAD.MOV.U32 R3, RZ, RZ, R7 ;  /* 0x000000ffff037224 */ /* 0x000fca00078e0007 */
[----:B------:R1:W-:Y:S02]  /*a24e0*/  LDGSTS.E [R0+0x2b600], [R2.64], P0 ;  /* 0x2b60000002007fae */ /* 0x0003e40008121848 */
[----:B-1----:R-:W-:Y:S02]  /*a24f0*/  IMAD.MOV.U32 R2, RZ, RZ, R4 ;  /* 0x000000ffff027224 */ /* 0x002fe400078e0004 */
[----:B------:R-:W-:Y:S02]  /*a2500*/  IMAD.MOV.U32 R3, RZ, RZ, R5 ;  /* 0x000000ffff037224 */ /* 0x000fe400078e0005 */
[----:B------:R-:W4:Y:S04]  /*a2510*/  LDL.LU.64 R4, [R1+0xcd8] ;  /* 0x000cd80001047983 */ /* 0x000f280000300a00 */
[----:B------:R2:W-:Y:S04]  /*a2520*/  LDGSTS.E [R0+0x2c600], [R2.64], P0 ;  /* 0x2c60000002007fae */ /* 0x0005e80008121848 */
[----:B------:R-:W4:Y:S04]  /*a2530*/  LDL.LU R11, [R1+0x19f4] ;  /* 0x0019f400010b7983 */ /* 0x000f280000300800 */
[----:B------:R-:W4:Y:S01]  /*a2540*/  LDL.LU R6, [R1+0x1a00] ;  /* 0x001a000001067983 */ /* 0x000f220000300800 */
[----:B--2---:R-:W-:-:S04]  /*a2550*/  IADD3 R2, P1, R176, UR7, RZ ;  /* 0x00000007b0027c10 */ /* 0x004fc8000ff3e0ff */
[----:B------:R-:W-:Y:S02]  /*a2560*/  IADD3.X R3, R177, UR6, RZ, P1, !PT ;  /* 0x00000006b1037c10 */ /* 0x000fe40008ffe4ff */
        /* <DEDUP_REMOVED lines=27> */
[----:B------:R-:W-:Y:S02]  /*a2720*/  LOP3.LUT R185, R185, R184, RZ, 0x3c, !PT ;  /* 0x000000b8b9b97212 */ /* 0x000fe400078e3cff */
[----:B------:R-:W-:Y:S02]  /*a2730*/  LOP3.LUT R187, R187, R186, RZ, 0x3c, !PT ;  /* 0x000000babbbb7212 */ /* 0x000fe400078e3cff */
[----:B------:R-:W-:Y:S02]  /*a2740*/  LOP3.LUT R189, R189, R188, RZ, 0x3c, !PT ;  /* 0x000000bcbdbd7212 */ /* 0x000fe400078e3cff */
[----:B------:R-:W-:Y:S02]  /*a2750*/  LOP3.LUT R191, R191, R190, RZ, 0x3c, !PT ;  /* 0x000000bebfbf7212 */ /* 0x000fe400078e3cff */
[----:B------:R-:W-:-:S02]  /*a2760*/  LOP3.LUT R184, R185, R184, RZ, 0x3c, !PT ;  /* 0x000000b8b9b87212 */ /* 0x000fc400078e3cff */
[----:B------:R-:W-:Y:S02]  /*a2770*/  LOP3.LUT R193, R193, R192, RZ, 0x3c, !PT ;  /* 0x000000c0c1c17212 */ /* 0x000fe400078e3cff */
        /* <DEDUP_REMOVED lines=15> */
[----:B------:R-:W-:Y:S02]  /*a2870*/  IMAD.MOV.U32 R24, RZ, RZ, R2 ;  /* 0x000000ffff187224 */ /* 0x000fe400078e0002 */
[----:B------:R-:W-:Y:S01]  /*a2880*/  IMAD.MOV.U32 R25, RZ, RZ, R3 ;  /* 0x000000ffff197224 */ /* 0x000fe200078e0003 */
[----:B---3--:R-:W-:-:S04]  /*a2890*/  IADD3 R201, P1, R18, UR7, RZ ;  /* 0x0000000712c97c10 */ /* 0x008fc8000ff3e0ff */
[----:B------:R1:W-:Y:S01]  /*a28a0*/  LDGSTS.E [R0+0x2d600], [R24.64], P0 ;  /* 0x2d60000018007fae */ /* 0x0003e20008121848 */
[----:B------:R-:W-:Y:S02]  /*a28b0*/  IADD3.X R200, R19, UR6, RZ, P1, !PT ;  /* 0x0000000613c87c10 */ /* 0x000fe40008ffe4ff */
[----:B----4-:R-:W-:-:S04]  /*a28c0*/  IADD3 R203, P1, R16, UR7, RZ ;  /* 0x0000000710cb7c10 */ /* 0x010fc8000ff3e0ff */
[----:B------:R-:W-:Y:S01]  /*a28d0*/  IADD3.X R202, R17, UR6, RZ, P1, !PT ;  /* 0x0000000611ca7c10 */ /* 0x000fe20008ffe4ff */
[----:B------:R-:W-:Y:S01]  /*a28e0*/  IMAD.MOV.U32 R16, RZ, RZ, R180 ;  /* 0x000000ffff107224 */ /* 0x000fe200078e00b4 */
[----:B------:R-:W-:Y:S01]  /*a28f0*/  LOP3.LUT R197, R197, R196, RZ, 0x3c, !PT ;  /* 0x000000c4c5c57212 */ /* 0x000fe200078e3cff */
[----:B------:R-:W-:Y:S01]  /*a2900*/  IMAD.MOV.U32 R17, RZ, RZ, R179 ;  /* 0x000000ffff117224 */ /* 0x000fe200078e00b3 */
[----:B------:R-:W-:Y:S02]  /*a2910*/  LOP3.LUT R199, R199, R198, RZ, 0x3c, !PT ;  /* 0x000000c6c7c77212 */ /* 0x000fe400078e3cff */
[----:B------:R-:W-:Y:S02]  /*a2920*/  LOP3.LUT R201, R201, R200, RZ, 0x3c, !PT ;  /* 0x000000c8c9c97212 */ /* 0x000fe400078e3cff */
[----:B------:R-:W-:-:S04]  /*a2930*/  IADD3 R205, P1, R14, UR7, RZ ;  /* 0x000000070ecd7c10 */ /* 0x000fc8000ff3e0ff */
[----:B------:R-:W-:Y:S02]  /*a2940*/  IADD3.X R204, R15, UR6, RZ, P1, !PT ;  /* 0x000000060fcc7c10 */ /* 0x000fe40008ffe4ff */
[----:B------:R-:W-:-:S04]  /*a2950*/  IADD3 R207, P1, R12, UR7, RZ ;  /* 0x000000070ccf7c10 */ /* 0x000fc8000ff3e0ff */
[----:B------:R-:W-:Y:S02]  /*a2960*/  IADD3.X R206, R13, UR6, RZ, P1, !PT ;  /* 0x000000060dce7c10 */ /* 0x000fe40008ffe4ff */
[----:B------:R-:W-:-:S04]  /*a2970*/  IADD3 R209, P1, R8, UR7, RZ ;  /* 0x0000000708d17c10 */ /* 0x000fc8000ff3e0ff */
[----:B------:R-:W-:Y:S02]  /*a2980*/  IADD3.X R208, R9, UR6, RZ, P1, !PT ;  /* 0x0000000609d07c10 */ /* 0x000fe40008ffe4ff */
[----:B------:R-:W-:Y:S01]  /*a2990*/  IADD3 R6, P1, R6, UR7, RZ ;  /* 0x0000000706067c10 */ /* 0x000fe2000ff3e0ff */
[----:B------:R-:W-:-:S03]  /*a29a0*/  IMAD.MOV.U32 R12, RZ, RZ, R183 ;  /* 0x000000ffff0c7224 */ /* 0x000fc600078e00b7 */
[----:B------:R-:W-:Y:S01]  /*a29b0*/  IADD3.X R11, R11, UR6, RZ, P1, !PT ;  /* 0x000000060b0b7c10 */ /* 0x000fe20008ffe4ff */
[----:B------:R-:W-:Y:S01]  /*a29c0*/  IMAD.MOV.U32 R13, RZ, RZ, R176 ;  /* 0x000000ffff0d7224 */ /* 0x000fe200078e00b0 */
[----:B------:R-:W-:Y:S01]  /*a29d0*/  STL [R1+0x1a00], R6 ;  /* 0x001a000601007387 */ /* 0x000fe20000100800 */
[----:B------:R-:W-:Y:S01]  /*a29e0*/  IMAD.MOV.U32 R176, RZ, RZ, R181 ;  /* 0x000000ffffb07224 */ /* 0x000fe200078e00b5 */
[----:B------:R-:W-:Y:S02]  /*a29f0*/  LOP3.LUT R203, R203, R202, RZ, 0x3c, !PT ;  /* 0x000000cacbcb7212 */ /* 0x000fe400078e3cff */
[----:B------:R-:W-:Y:S01]  /*a2a00*/  STL [R1+0x19f4], R11 ;  /* 0x0019f40b01007387 */ /* 0x000fe20000100800 */
[----:B------:R-:W-:-:S03]  /*a2a10*/  LOP3.LUT R196, R197, R196, RZ, 0x3c, !PT ;  /* 0x000000c4c5c47212 */ /* 0x000fc600078e3cff */
[----:B------:R1:W-:Y:S01]  /*a2a20*/  STL.64 [R1+0xd20], R24 ;  /* 0x000d201801007387 */ /* 0x0003e20000100a00 */
[----:B------:R-:W-:Y:S01]  /*a2a30*/  IADD3 R211, P2, R4, UR7, RZ ;  /* 0x0000000704d37c10 */ /* 0x000fe2000ff5e0ff */
[----:B------:R-:W-:Y:S01]  /*a2a40*/  IMAD.MOV.U32 R4, RZ, RZ, R182 ;  /* 0x000000ffff047224 */ /* 0x000fe200078e00b6 */
[----:B------:R-:W-:Y:S01]  /*a2a50*/  LOP3.LUT R198, R199, R198, RZ, 0x3c, !PT ;  /* 0x000000c6c7c67212 */ /* 0x000fe200078e3cff */
[----:B------:R-:W-:Y:S01]  /*a2a60*/  IMAD.MOV.U32 R8, RZ, RZ, R195 ;  /* 0x000000ffff087224 */ /* 0x000fe200078e00c3 */
[----:B------:R-:W-:Y:S01]  /*a2a70*/  IADD3.X R210, R5, UR6, RZ, P2, !PT ;  /* 0x0000000605d27c10 */ /* 0x000fe200097fe4ff */
[----:B------:R-:W-:Y:S01]  /*a2a80*/  IMAD.MOV.U32 R5, RZ, RZ, R177 ;  /* 0x000000ffff057224 */ /* 0x000fe200078e00b1 */
[----:B------:R-:W-:Y:S01]  /*a2a90*/  LOP3.LUT R200, R201, R200, RZ, 0x3c, !PT ;  /* 0x000000c8c9c87212 */ /* 0x000fe200078e3cff */
[----:B------:R-:W-:Y:S01]  /*a2aa0*/  IMAD.MOV.U32 R177, RZ, RZ, R178 ;  /* 0x000000ffffb17224 */ /* 0x000fe200078e00b2 */
[----:B------:R-:W-:Y:S01]  /*a2ab0*/  STL.64 [R1+0xd18], R12 ;  /* 0x000d180c01007387 */ /* 0x000fe20000100a00 */
[----:B------:R-:W-:-:S03]  /*a2ac0*/  IMAD.MOV.U32 R9, RZ, RZ, R194 ;  /* 0x000000ffff097224 */ /* 0x000fc600078e00c2 */
[----:B------:R2:W-:Y:S01]  /*a2ad0*/  STL.64 [R1+0xd10], R4 ;  /* 0x000d100401007387 */ /* 0x0005e20000100a00 */
[----:B------:R-:W-:-:S03]  /*a2ae0*/  LOP3.LUT R202, R203, R202, RZ, 0x3c, !PT ;  /* 0x000000cacbca7212 */ /* 0x000fc600078e3cff */
[----:B------:R-:W-:Y:S01]  /*a2af0*/  STL.64 [R1+0xd08], R176 ;  /* 0x000d08b001007387 */ /* 0x000fe20000100a00 */
[----:B------:R-:W-:-:S03]  /*a2b00*/  LOP3.LUT R197, R197, R196, RZ, 0x3c, !PT ;  /* 0x000000c4c5c57212 */ /* 0x000fc600078e3cff */
[----:B------:R3:W-:Y:S01]  /*a2b10*/  STL.64 [R1+0xd00], R16 ;  /* 0x000d001001007387 */ /* 0x0007e20000100a00 */
[----:B------:R-:W-:-:S03]  /*a2b20*/  LOP3.LUT R199, R199, R198, RZ, 0x3c, !PT ;  /* 0x000000c6c7c77212 */ /* 0x000fc600078e3cff */
[----:B------:R-:W-:Y:S01]  /*a2b30*/  STL.64 [R1+0xcf8], R184 ;  /* 0x000cf8b801007387 */ /* 0x000fe20000100a00 */
[----:B------:R-:W-:-:S03]  /*a2b40*/  LOP3.LUT R201, R201, R200, RZ, 0x3c, !PT ;  /* 0x000000c8c9c97212 */ /* 0x000fc600078e3cff */
[----:B------:R-:W-:Y:S01]  /*a2b50*/  STL.64 [R1+0xcf0], R186 ;  /* 0x000cf0ba01007387 */ /* 0x000fe20000100a00 */
[----:B------:R-:W-:-:S03]  /*a2b60*/  LOP3.LUT R203, R203, R202, RZ, 0x3c, !PT ;  /* 0x000000cacbcb7212 */ /* 0x000fc600078e3cff */
        /* <DEDUP_REMOVED lines=17> */
[----:B------:R-:W-:Y:S04]  /*a2c80*/  STL.64 [R1+0xca0], R20 ;  /* 0x000ca01401007387 */ /* 0x000fe80000100a00 */
[----:B-1----:R1:W5:Y:S04]  /*a2c90*/  LDL.LU.64 R24, [R1+0x2ac8] ;  /* 0x002ac80001187983 */ /* 0x0023680000300a00 */
[----:B------:R-:W-:Y:S04]  /*a2ca0*/  STL.64 [R1+0xc98], R18 ;  /* 0x000c981201007387 */ /* 0x000fe80000100a00 */
[----:B------:R1:W-:Y:S04]  /*a2cb0*/  LDGSTS.E [R0+0x2e600], [R12.64], P0 ;  /* 0x2e6000000c007fae */ /* 0x0003e80008121848 */
[----:B------:R1:W-:Y:S04]  /*a2cc0*/  STL.64 [R1+0xc90], R14 ;  /* 0x000c900e01007387 */ /* 0x0003e80000100a00 */
[----:B------:R2:W-:Y:S04]  /*a2cd0*/  LDGSTS.E [R0+0x2f600], [R4.64], P0 ;  /* 0x2f60000004007fae */ /* 0x0005e80008121848 */
[----:B------:R1:W-:Y:S04]  /*a2ce0*/  LDGSTS.E [R0+0x30600], [R176.64], P0 ;  /* 0x30600000b0007fae */ /* 0x0003e80008121848 */
[----:B------:R3:W-:Y:S04]  /*a2cf0*/  LDGSTS.E [R0+0x31600], [R16.64], P0 ;  /* 0x3160000010007fae */ /* 0x0007e80008121848 */
[----:B--2---:R-:W2:Y:S04]  /*a2d00*/  LDL.LU R4, [R1+0x19c0] ;  /* 0x0019c00001047983 */ /* 0x004ea80000300800 */
[----:B-1----:R-:W2:Y:S04]  /*a2d10*/  LDL.LU R13, [R1+0x1980] ;  /* 0x00198000010d7983 */ /* 0x002ea80000300800 */
[----:B------:R-:W2:Y:S04]  /*a2d20*/  LDL.LU R10, [R1+0x19b4] ;  /* 0x0019b400010a7983 */ /* 0x000ea80000300800 */
[----:B---3--:R-:W3:Y:S04]  /*a2d30*/  LDL.LU R16, [R1+0x1974] ;  /* 0x0019740001107983 */ /* 0x008ee80000300800 */
[----:B------:R-:W3:Y:S04]  /*a2d40*/  LDL.LU R5, [R1+0x1940] ;  /* 0x0019400001057983 */ /* 0x000ee80000300800 */
[----:B------:R1:W-:Y:S04]  /*a2d50*/  LDGSTS.E [R0+0x32600], [R184.64], P0 ;  /* 0x32600000b8007fae */ /* 0x0003e80008121848 */
[----:B------:R-:W3:Y:S04]  /*a2d60*/  LDL.LU R7, [R1+0xf18] ;  /* 0x000f180001077983 */ /* 0x000ee80000300800 */
[----:B------:R1:W-:Y:S04]  /*a2d70*/  LDGSTS.E [R0+0x33600], [R186.64], P0 ;  /* 0x33600000ba007fae */ /* 0x0003e80008121848 */
[----:B------:R-:W3:Y:S04]  /*a2d80*/  LDL.LU R12, [R1+0x1934] ;  /* 0x00193400010c7983 */ /* 0x000ee80000300800 */
[----:B------:R1:W-:Y:S04]  /*a2d90*/  LDGSTS.E [R0+0x34600], [R188.64], P0 ;  /* 0x34600000bc007fae */ /* 0x0003e80008121848 */
[----:B------:R1:W-:Y:S04]  /*a2da0*/  LDGSTS.E [R0+0x35600], [R190.64], P0 ;  /* 0x35600000be007fae */ /* 0x0003e80008121848 */
[----:B------:R1:W-:Y:S04]  /*a2db0*/  LDGSTS.E [R0+0x36600], [R192.64], P0 ;  /* 0x36600000c0007fae */ /* 0x0003e80008121848 */
[----:B------:R4:W-:Y:S04]  /*a2dc0*/  LDGSTS.E [R0+0x37600], [R8.64], P0 ;  /* 0x3760000008007fae */ /* 0x0009e80008121848 */
[----:B------:R1:W-:Y:S04]  /*a2dd0*/  LDGSTS.E [R0+0x38600], [R196.64], P0 ;  /* 0x38600000c4007fae */ /* 0x0003e80008121848 */
[----:B------:R1:W-:Y:S04]  /*a2de0*/  LDGSTS.E [R0+0x39600], [R198.64], P0 ;  /* 0x39600000c6007fae */ /* 0x0003e80008121848 */
[----:B----4-:R-:W4:Y:S04]  /*a2df0*/  LDL.LU R8, [R1+0xf14] ;  /* 0x000f140001087983 */ /* 0x010f280000300800 */
[----:B------:R1:W-:Y:S04]  /*a2e00*/  LDGSTS.E [R0+0x3a600], [R200.64], P0 ;  /* 0x3a600000c8007fae */ /* 0x0003e80008121848 */
[----:B------:R1:W-:Y:S04]  /*a2e10*/  LDGSTS.E [R0+0x3b600], [R202.64], P0 ;  /* 0x3b600000ca007fae */ /* 0x0003e80008121848 */
[----:B------:R1:W-:Y:S01]  /*a2e20*/  LDGSTS.E [R0+0x3c600], [R22.64], P0 ;  /* 0x3c60000016007fae */ /* 0x0003e20008121848 */
[----:B------:R-:W-:-:S03]  /*a2e30*/  IMAD.MOV.U32 R177, RZ, RZ, R11 ;  /* 0x000000ffffb17224 */ /* 0x000fc600078e000b */
[----:B------:R1:W-:Y:S04]  /*a2e40*/  LDGSTS.E [R0+0x3d600], [R20.64], P0 ;  /* 0x3d60000014007fae */ /* 0x0003e80008121848 */
[----:B------:R-:W4:Y:S04]  /*a2e50*/  LDL.LU R9, [R1+0xf58] ;  /* 0x000f580001097983 */ /* 0x000f280000300800 */
[----:B------:R1:W-:Y:S04]  /*a2e60*/  LDGSTS.E [R0+0x3e600], [R18.64], P0 ;  /* 0x3e60000012007fae */ /* 0x0003e80008121848 */
[----:B------:R1:W-:Y:S01]  /*a2e70*/  LDGSTS.E [R0+0x3f600], [R14.64], P0 ;  /* 0x3f6000000e007fae */ /* 0x0003e20008121848 */
[----:B------:R-:W-:-:S03]  /*a2e80*/  IMAD.U32 R2, RZ, RZ, UR5 ;  /* 0x00000005ff027e24 */ /* 0x000fc6000f8e00ff */
[----:B-1----:R-:W4:Y:S04]  /*a2e90*/  LDL.LU R14, [R1+0xf98] ;  /* 0x000f9800010e7983 */ /* 0x002f280000300800 */
[----:B------:R-:W4:Y:S04]  /*a2ea0*/  LDL.LU R11, [R1+0xf54] ;  /* 0x000f5400010b7983 */ /* 0x000f280000300800 */
[----:B------:R-:W4:Y:S01]  /*a2eb0*/  LDL.LU R15, [R1+0xf94] ;  /* 0x000f9400010f7983 */ /* 0x000f220000300800 */
[----:B------:R-:W-:Y:S02]  /*a2ec0*/  IMAD R2, R2, 0x40000, R252 ;  /* 0x0004000002027824 */ /* 0x000fe400078e02fc */
[----:B------:R-:W-:-:S02]  /*a2ed0*/  IMAD.MOV.U32 R176, RZ, RZ, R6 ;  /* 0x000000ffffb07224 */ /* 0x000fc400078e0006 */
[----:B------:R-:W4:Y:S04]  /*a2ee0*/  LDL.LU R6, [R1+0xfd8] ;  /* 0x000fd80001067983 */ /* 0x000f280000300800 */
[----:B------:R-:W4:Y:S04]  /*a2ef0*/  LDL.LU R3, [R1+0x1018] ;  /* 0x0010180001037983 */ /* 0x000f280000300800 */
[----:B------:R1:W-:Y:S01]  /*a2f00*/  LDGSTS.E [R2+0x800], [R176.64], P0 ;  /* 0x00800000b0027fae */ /* 0x0003e20008121848 */
[----:B--2---:R-:W-:Y:S02]  /*a2f10*/  IADD3 R4, P1, R4, UR7, RZ ;  /* 0x0000000704047c10 */ /* 0x004fe4000ff3e0ff */
[----:B------:R-:W-:-:S02]  /*a2f20*/  IADD3 R13, P2, R13, UR7, RZ ;  /* 0x000000070d0d7c10 */ /* 0x000fc4000ff5e0ff */
[----:B------:R-:W-:Y:S01]  /*a2f30*/  IADD3.X R10, R10, UR6, RZ, P1, !PT ;  /* 0x000000060a0a7c10 */ /* 0x000fe20008ffe4ff */
[----:B------:R-:W-:Y:S01]  /*a2f40*/  STL [R1+0x19c0], R4 ;  /* 0x0019c00401007387 */ /* 0x000fe20000100800 */
[----:B-1----:R-:W-:Y:S01]  /*a2f50*/  IMAD.MOV.U32 R176, RZ, RZ, R4 ;  /* 0x000000ffffb07224 */ /* 0x002fe200078e0004 */
[----:B---3--:R-:W-:Y:S02]  /*a2f60*/  IADD3.X R16, R16, UR6, RZ, P2, !PT ;  /* 0x0000000610107c10 */ /* 0x008fe400097fe4ff */
[----:B------:R1:W-:Y:S01]  /*a2f70*/  STL [R1+0x19b4], R10 ;  /* 0x0019b40a01007387 */ /* 0x0003e20000100800 */
[----:B------:R-:W-:-:S03]  /*a2f80*/  IMAD.MOV.U32 R177, RZ, RZ, R10 ;  /* 0x000000ffffb17224 */ /* 0x000fc600078e000a */
[----:B------:R-:W-:Y:S01]  /*a2f90*/  STL [R1+0x1980], R13 ;  /* 0x0019800d01007387 */ /* 0x000fe20000100800 */
[----:B------:R-:W-:-:S03]  /*a2fa0*/  IADD3 R5, P1, R5, UR7, RZ ;  /* 0x0000000705057c10 */ /* 0x000fc6000ff3e0ff */
[----:B------:R2:W-:Y:S04]  /*a2fb0*/  LDGSTS.E [R2+0x1800], [R176.64], P0 ;  /* 0x01800000b0027fae */ /* 0x0005e80008121848 */
[----:B-1----:R-:W3:Y:S04]  /*a2fc0*/  LDL.LU R10, [R1+0xfd4] ;  /* 0x000fd400010a7983 */ /* 0x002ee80000300800 */
[----:B------:R-:W-:Y:S01]  /*a2fd0*/  STL [R1+0x1974], R16 ;  /* 0x0019741001007387 */ /* 0x000fe20000100800 */
[----:B------:R-:W-:-:S03]  /*a2fe0*/  IADD3 R7, P2, R7, UR7, RZ ;  /* 0x0000000707077c10 */ /* 0x000fc6000ff5e0ff */
[----:B------:R-:W3:Y:S01]  /*a2ff0*/  LDL.LU R4, [R1+0x1014] ;  /* 0x0010140001047983 */ /* 0x000ee20000300800 */
[----:B--2---:R-:W-:Y:S01]  /*a3000*/  IMAD.MOV.U32 R176, RZ, RZ, R13 ;  /* 0x000000ffffb07224 */ /* 0x004fe200078e000d */
[----:B------:R-:W-:Y:S01]  /*a3010*/  IADD3.X R12, R12, UR6, RZ, P1, !PT ;  /* 0x000000060c0c7c10 */ /* 0x000fe20008ffe4ff */
[----:B------:R-:W-:Y:S01]  /*a3020*/  IMAD.MOV.U32 R177, RZ, RZ, R16 ;  /* 0x000000ffffb17224 */ /* 0x000fe200078e0010 */
[----:B------:R1:W-:Y:S04]  /*a3030*/  STL [R1+0x1940], R5 ;  /* 0x0019400501007387 */ /* 0x0003e80000100800 */
[----:B------:R2:W-:Y:S04]  /*a3040*/  LDGSTS.E [R2+0x2800], [R176.64], P0 ;  /* 0x02800000b0027fae */ /* 0x0005e80008121848 */
[----:B------:R1:W-:Y:S04]  /*a3050*/  STL [R1+0x1934], R12 ;  /* 0x0019340c01007387 */ /* 0x0003e80000100800 */
[----:B------:R4:W-:Y:S01]  /*a3060*/  STL [R1+0xf18], R7 ;  /* 0x000f180701007387 */ /* 0x0009e20000100800 */
[----:B--2---:R-:W-:-:S02]  /*a3070*/  IMAD.MOV.U32 R176, RZ, RZ, R5 ;  /* 0x000000ffffb07224 */ /* 0x004fc400078e0005 */
[----:B------:R-:W-:Y:S01]  /*a3080*/  IMAD.MOV.U32 R177, RZ, RZ, R12 ;  /* 0x000000ffffb17224 */ /* 0x000fe200078e000c */
[----:B-1----:R-:W2:Y:S01]  /*a3090*/  LDL.LU R5, [R1+0x1058] ;  /* 0x0010580001057983 */ /* 0x002ea20000300800 */
[----:B----4-:R-:W-:-:S03]  /*a30a0*/  IADD3.X R8, R8, UR6, RZ, P2, !PT ;  /* 0x0000000608087c10 */ /* 0x010fc600097fe4ff */
[----:B------:R1:W-:Y:S04]  /*a30b0*/  LDGSTS.E [R2+0x3800], [R176.64], P0 ;  /* 0x03800000b0027fae */ /* 0x0003e80008121848 */
[----:B------:R4:W-:Y:S04]  /*a30c0*/  STL [R1+0xf14], R8 ;  /* 0x000f140801007387 */ /* 0x0009e80000100800 */
[----:B------:R-:W2:Y:S01]  /*a30d0*/  LDL.LU R12, [R1+0x1098] ;  /* 0x00109800010c7983 */ /* 0x000ea20000300800 */
[----:B-1----:R-:W-:-:S03]  /*a30e0*/  IMAD.MOV.U32 R176, RZ, RZ, R7 ;  /* 0x000000ffffb07224 */ /* 0x002fc600078e0007 */
[----:B------:R-:W2:Y:S04]  /*a30f0*/  LDL.LU R7, [R1+0x1054] ;  /* 0x0010540001077983 */ /* 0x000ea80000300800 */
[----:B------:R-:W2:Y:S01]  /*a3100*/  LDL.LU R13, [R1+0x1094] ;  /* 0x00109400010d7983 */ /* 0x000ea20000300800 */
[----:B------:R-:W-:Y:S01]  /*a3110*/  IADD3 R9, P1, R9, UR7, RZ ;  /* 0x0000000709097c10 */ /* 0x000fe2000ff3e0ff */
[----:B------:R-:W-:Y:S02]  /*a3120*/  IMAD.MOV.U32 R177, RZ, RZ, R8 ;  /* 0x000000ffffb17224 */ /* 0x000fe400078e0008 */
[----:B----4-:R-:W4:Y:S04]  /*a3130*/  LDL.LU R8, [R1+0x10d8] ;  /* 0x0010d80001087983 */ /* 0x010f280000300800 */
[----:B------:R-:W4:Y:S04]  /*a3140*/  LDL.LU R0, [R1+0x1118] ;  /* 0x0011180001007983 */ /* 0x000f280000300800 */
[----:B------:R-:W-:Y:S04]  /*a3150*/  STL [R1+0xf58], R9 ;  /* 0x000f580901007387 */ /* 0x000fe80000100800 */
[----:B------:R1:W-:Y:S01]  /*a3160*/  LDGSTS.E [R2+0x4800], [R176.64], P0 ;  /* 0x04800000b0027fae */ /* 0x0003e20008121848 */
[----:B------:R-:W-:-:S02]  /*a3170*/  IADD3 R14, P2, R14, UR7, RZ ;  /* 0x000000070e0e7c10 */ /* 0x000fc4000ff5e0ff */
[----:B------:R-:W-:Y:S02]  /*a3180*/  IADD3.X R11, R11, UR6, RZ, P1, !PT ;  /* 0x000000060b0b7c10 */ /* 0x000fe40008ffe4ff */
[----:B------:R-:W-:-:S03]  /*a3190*/  IADD3.X R15, R15, UR6, RZ, P2, !PT ;  /* 0x000000060f0f7c10 */ /* 0x000fc600097fe4ff */
[----:B------:R1:W-:Y:S02]  /*a31a0*/  STL [R1+0xf54], R11 ;  /* 0x000f540b01007387 */ /* 0x0003e40000100800 */
[----:B-1----:R-:W-:Y:S02]  /*a31b0*/  IMAD.MOV.U32 R177, RZ, RZ, R11 ;  /* 0x000000ffffb17224 */ /* 0x002fe400078e000b */
[----:B------:R-:W-:Y:S01]  /*a31c0*/  STL [R1+0xf98], R14 ;  /* 0x000f980e01007387 */ /* 0x000fe20000100800 */
[----:B------:R-:W-:-:S03]  /*a31d0*/  IMAD.MOV.U32 R176, RZ, RZ, R9 ;  /* 0x000000ffffb07224 */ /* 0x000fc600078e0009 */
[----:B------:R-:W4:Y:S04]  /*a31e0*/  LDL.LU R11, [R1+0x10d4] ;  /* 0x0010d400010b7983 */ /* 0x000f280000300800 */
[----:B------:R-:W-:Y:S04]  /*a31f0*/  STL [R1+0xf94], R15 ;  /* 0x000f940f01007387 */ /* 0x000fe80000100800 */
[----:B------:R-:W4:Y:S01]  /*a3200*/  LDL.LU R9, [R1+0x1114] ;  /* 0x0011140001097983 */ /* 0x000f220000300800 */
[----:B------:R-:W-:Y:S02]  /*a3210*/  IADD3 R6, P1, R6, UR7, RZ ;  /* 0x0000000706067c10 */ /* 0x000fe4000ff3e0ff */
[----:B------:R-:W-:Y:S01]  /*a3220*/  IADD3 R3, P2, R3, UR7, RZ ;  /* 0x0000000703037c10 */ /* 0x000fe2000ff5e0ff */
[----:B------:R1:W-:Y:S04]  /*a3230*/  LDGSTS.E [R2+0x5800], [R176.64], P0 ;  /* 0x05800000b0027fae */ /* 0x0003e80008121848 */
[----:B------:R3:W-:Y:S01]  /*a3240*/  STL [R1+0xfd8], R6 ;  /* 0x000fd80601007387 */ /* 0x0007e20000100800 */
[----:B-1----:R-:W-:-:S02]  /*a3250*/  IMAD.MOV.U32 R176, RZ, RZ, R14 ;  /* 0x000000ffffb07224 */ /* 0x002fc400078e000e */
[----:B------:R-:W-:-:S05]  /*a3260*/  IMAD.MOV.U32 R177, RZ, RZ, R15 ;  /* 0x000000ffffb17224 */ /* 0x000fca00078e000f */
[----:B------:R1:W-:Y:S02]  /*a3270*/  LDGSTS.E [R2+0x6800], [R176.64], P0 ;  /* 0x06800000b0027fae */ /* 0x0003e40008121848 */
[----:B-1----:R-:W-:Y:S01]  /*a3280*/  IMAD.MOV.U32 R176, RZ, RZ, R6 ;  /* 0x000000ffffb07224 */ /* 0x002fe200078e0006 */
[----:B---3--:R-:W-:-:S05]  /*a3290*/  IADD3.X R10, R10, UR6, RZ, P1, !PT ;  /* 0x000000060a0a7c10 */ /* 0x008fca0008ffe4ff */
[----:B------:R1:W-:Y:S01]  /*a32a0*/  STL [R1+0xfd4], R10 ;  /* 0x000fd40a01007387 */ /* 0x0003e20000100800 */
[----:B------:R-:W-:-:S03]  /*a32b0*/  IADD3.X R4, R4, UR6, RZ, P2, !PT ;  /* 0x0000000604047c10 */ /* 0x000fc600097fe4ff */
[----:B------:R-:W-:Y:S01]  /*a32c0*/  STL [R1+0x1018], R3 ;  /* 0x0010180301007387 */ /* 0x000fe20000100800 */
[----:B------:R-:W-:-:S03]  /*a32d0*/  IMAD.MOV.U32 R177, RZ, RZ, R10 ;  /* 0x000000ffffb17224 */ /* 0x000fc600078e000a */
[----:B------:R-:W3:Y:S04]  /*a32e0*/  LDL.LU R6, [R1+0x1158] ;  /* 0x0011580001067983 */ /* 0x000ee80000300800 */
[----:B------:R2:W-:Y:S04]  /*a32f0*/  STL [R1+0x1014], R4 ;  /* 0x0010140401007387 */ /* 0x0005e80000100800 */
[----:B------:R-:W3:Y:S04]  /*a3300*/  LDL.LU R14, [R1+0x1198] ;  /* 0x00119800010e7983 */ /* 0x000ee80000300800 */
[----:B-1----:R-:W3:Y:S04]  /*a3310*/  LDL.LU R10, [R1+0x1154] ;  /* 0x00115400010a7983 */ /* 0x002ee80000300800 */
[----:B------:R-:W3:Y:S01]  /*a3320*/  LDL.LU R15, [R1+0x1194] ;  /* 0x00119400010f7983 */ /* 0x000ee20000300800 */
[----:B--2---:R-:W-:-:S03]  /*a3330*/  IADD3 R5, P1, R5, UR7, RZ ;  /* 0x0000000705057c10 */ /* 0x004fc6000ff3e0ff */
[----:B------:R1:W-:Y:S01]  /*a3340*/  LDGSTS.E [R2+0x7800], [R176.64], P0 ;  /* 0x07800000b0027fae */ /* 0x0003e20008121848 */
[----:B------:R-:W-:Y:S01]  /*a3350*/  IADD3 R12, P2, R12, UR7, RZ ;  /* 0x000000070c0c7c10 */ /* 0x000fe2000ff5e0ff */
[----:B-1----:R-:W-:Y:S02]  /*a3360*/  IMAD.MOV.U32 R176, RZ, RZ, R3 ;  /* 0x000000ffffb07224 */ /* 0x002fe400078e0003 */
[----:B------:R-:W-:Y:S02]  /*a3370*/  IMAD.MOV.U32 R177, RZ, RZ, R4 ;  /* 0x000000ffffb17224 */ /* 0x000fe400078e0004 */
[----:B------:R-:W2:Y:S01]  /*a3380*/  LDL.LU R4, [R1+0x11d8] ;  /* 0x0011d80001047983 */ /* 0x000ea20000300800 */
[----:B------:R-:W-:-:S03]  /*a3390*/  IADD3.X R7, R7, UR6, RZ, P1, !PT ;  /* 0x0000000607077c10 */ /* 0x000fc60008ffe4ff */
[----:B------:R-:W2:Y:S01]  /*a33a0*/  LDL.LU R3, [R1+0x1218] ;  /* 0x0012180001037983 */ /* 0x000ea20000300800 */
[----:B------:R-:W-:-:S03]  /*a33b0*/  IADD3.X R13, R13, UR6, RZ, P2, !PT ;  /* 0x000000060d0d7c10 */ /* 0x000fc600097fe4ff */
[----:B------:R-:W-:Y:S04]  /*a33c0*/  STL [R1+0x1058], R5 ;  /* 0x0010580501007387 */ /* 0x000fe80000100800 */
[----:B------:R1:W-:Y:S04]  /*a33d0*/  LDGSTS.E [R2+0x8800], [R176.64], P0 ;  /* 0x08800000b0027fae */ /* 0x0003e80008121848 */
[----:B------:R1:W-:Y:S04]  /*a33e0*/  STL [R1+0x1054], R7 ;  /* 0x0010540701007387 */ /* 0x0003e80000100800 */
[----:B------:R-:W-:Y:S01]  /*a33f0*/  STL [R1+0x1098], R12 ;  /* 0x0010980c01007387 */ /* 0x000fe20000100800 */
[----:B-1----:R-:W-:-:S03]  /*a3400*/  IMAD.MOV.U32 R177, RZ, RZ, R7 ;  /* 0x000000ffffb17224 */ /* 0x002fc600078e0007 */
[----:B------:R-:W2:Y:S01]  /*a3410*/  LDL.LU R7, [R1+0x11d4] ;  /* 0x0011d40001077983 */ /* 0x000ea20000300800 */
[----:B------:R-:W-:-:S03]  /*a3420*/  IMAD.MOV.U32 R176, RZ, RZ, R5 ;  /* 0x000000ffffb07224 */ /* 0x000fc600078e0005 */
[----:B------:R-:W-:Y:S04]  /*a3430*/  STL [R1+0x1094], R13 ;  /* 0x0010940d01007387 */ /* 0x000fe80000100800 */
[----:B------:R-:W2:Y:S01]  /*a3440*/  LDL.LU R5, [R1+0x1214] ;  /* 0x0012140001057983 */ /* 0x000ea20000300800 */
[----:B----4-:R-:W-:Y:S02]  /*a3450*/  IADD3 R8, P1, R8, UR7, RZ ;  /* 0x0000000708087c10 */ /* 0x010fe4000ff3e0ff */
[----:B------:R-:W-:Y:S01]  /*a3460*/  IADD3 R0, P2, R0, UR7, RZ ;  /* 0x0000000700007c10 */ /* 0x000fe2000ff5e0ff */
[----:B------:R1:W-:Y:S01]  /*a3470*/  LDGSTS.E [R2+0x9800], [R176.64], P0 ;  /* 0x09800000b0027fae */ /* 0x0003e20008121848 */
[----:B------:R-:W-:-:S03]  /*a3480*/  IADD3.X R11, R11, UR6, RZ, P1, !PT ;  /* 0x000000060b0b7c10 */ /* 0x000fc60008ffe4ff */
[----:B------:R4:W-:Y:S01]  /*a3490*/  STL [R1+0x10d8], R8 ;  /* 0x0010d80801007387 */ /* 0x0009e20000100800 */
[----:B-1----:R-:W-:Y:S02]  /*a34a0*/  IMAD.MOV.U32 R176, RZ, RZ, R12 ;  /* 0x000000ffffb07224 */ /* 0x002fe400078e000c */
[----:B------:R-:W-:Y:S01]  /*a34b0*/  IMAD.MOV.U32 R177, RZ, RZ, R13 ;  /* 0x000000ffffb17224 */ /* 0x000fe200078e000d */
[----:B------:R-:W-:Y:S01]  /*a34c0*/  IADD3.X R9, R9, UR6, RZ, P2, !PT ;  /* 0x0000000609097c10 */ /* 0x000fe200097fe4ff */
[----:B------:R1:W-:Y:S04]  /*a34d0*/  STL [R1+0x10d4], R11 ;  /* 0x0010d40b01007387 */ /* 0x0003e80000100800 */
[----:B------:R1:W-:Y:S04]  /*a34e0*/  LDGSTS.E [R2+0xa800], [R176.64], P0 ;  /* 0x0a800000b0027fae */ /* 0x0003e80008121848 */
[----:B------:R-:W-:Y:S01]  /*a34f0*/  STL [R1+0x1118], R0 ;  /* 0x0011180001007387 */ /* 0x000fe20000100800 */
[----:B-1----:R-:W-:-:S03]  /*a3500*/  IMAD.MOV.U32 R176, RZ, RZ, R8 ;  /* 0x000000ffffb07224 */ /* 0x002fc600078e0008 */
[----:B----4-:R-:W2:Y:S01]  /*a3510*/  LDL.LU R8, [R1+0x1258] ;  /* 0x0012580001087983 */ /* 0x010ea20000300800 */
[----:B------:R-:W-:-:S03]  /*a3520*/  IMAD.MOV.U32 R177, RZ, RZ, R11 ;  /* 0x000000ffffb17224 */ /* 0x000fc600078e000b */
[----:B------:R1:W-:Y:S04]  /*a3530*/  STL [R1+0x1114], R9 ;  /* 0x0011140901007387 */ /* 0x0003e80000100800 */
[----:B------:R-:W2:Y:S04]  /*a3540*/  LDL.LU R11, [R1+0x1298] ;  /* 0x00129800010b7983 */ /* 0x000ea80000300800 */
[----:B------:R-:W2:Y:S04]  /*a3550*/  LDL.LU R12, [R1+0x1254] ;  /* 0x00125400010c7983 */ /* 0x000ea80000300800 */
        /* <DEDUP_REMOVED lines=11> */
[----:B-1----:R-:W-:Y:S01]  /*a3610*/  IMAD.MOV.U32 R176, RZ, RZ, R6 ;  /* 0x000000ffffb07224 */ /* 0x002fe200078e0006 */
[----:B------:R-:W-:-:S03]  /*a3620*/  IADD3.X R15, R15, UR6, RZ, P2, !PT ;  /* 0x000000060f0f7c10 */ /* 0x000fc600097fe4ff */
[----:B------:R1:W-:Y:S01]  /*a3630*/  STL [R1+0x1154], R10 ;  /* 0x0011540a01007387 */ /* 0x0003e20000100800 */
[----:B------:R-:W-:-:S03]  /*a3640*/  IMAD.MOV.U32 R177, RZ, RZ, R10 ;  /* 0x000000ffffb17224 */ /* 0x000fc600078e000a */
[----:B------:R-:W-:Y:S04]  /*a3650*/  STL [R1+0x1198], R14 ;  /* 0x0011980e01007387 */ /* 0x000fe80000100800 */
[----:B------:R3:W-:Y:S04]  /*a3660*/  LDGSTS.E [R2+0xd800], [R176.64], P0 ;  /* 0x0d800000b0027fae */ /* 0x0007e80008121848 */
[----:B-1----:R-:W4:Y:S04]  /*a3670*/  LDL.LU R10, [R1+0x12d4] ;  /* 0x0012d400010a7983 */ /* 0x002f280000300800 */
[----:B------:R-:W-:Y:S01]  /*a3680*/  STL [R1+0x1194], R15 ;  /* 0x0011940f01007387 */ /* 0x000fe20000100800 */
[----:B--2---:R-:W-:-:S03]  /*a3690*/  IADD3 R4, P1, R4, UR7, RZ ;  /* 0x0000000704047c10 */ /* 0x004fc6000ff3e0ff */
[----:B------:R-:W2:Y:S01]  /*a36a0*/  LDL.LU R6, [R1+0x1314] ;  /* 0x0013140001067983 */ /* 0x000ea20000300800 */
[----:B---3--:R-:W-:Y:S02]  /*a36b0*/  IMAD.MOV.U32 R176, RZ, RZ, R14 ;  /* 0x000000ffffb07224 */ /* 0x008fe400078e000e */
[----:B------:R-:W-:Y:S01]  /*a36c0*/  IMAD.MOV.U32 R177, RZ, RZ, R15 ;  /* 0x000000ffffb17224 */ /* 0x000fe200078e000f */
[----:B------:R-:W-:Y:S01]  /*a36d0*/  IADD3 R3, P2, R3, UR7, RZ ;  /* 0x0000000703037c10 */ /* 0x000fe2000ff5e0ff */
[----:B------:R1:W-:Y:S04]  /*a36e0*/  STL [R1+0x11d8], R4 ;  /* 0x0011d80401007387 */ /* 0x0003e80000100800 */
[----:B------:R3:W-:Y:S01]  /*a36f0*/  LDGSTS.E [R2+0xe800], [R176.64], P0 ;  /* 0x0e800000b0027fae */ /* 0x0007e20008121848 */
[----:B------:R-:W-:Y:S01]  /*a3700*/  IADD3.X R7, R7, UR6, RZ, P1, !PT ;  /* 0x0000000607077c10 */ /* 0x000fe20008ffe4ff */
[----:B---3--:R-:W-:-:S04]  /*a3710*/  IMAD.MOV.U32 R176, RZ, RZ, R4 ;  /* 0x000000ffffb07224 */ /* 0x008fc800078e0004 */
[----:B------:R3:W-:Y:S01]  /*a3720*/  STL [R1+0x11d4], R7 ;  /* 0x0011d40701007387 */ /* 0x0007e20000100800 */
[----:B------:R-:W-:-:S03]  /*a3730*/  IADD3.X R5, R5, UR6, RZ, P2, !PT ;  /* 0x0000000605057c10 */ /* 0x000fc600097fe4ff */
[----:B------:R3:W-:Y:S01]  /*a3740*/  STL [R1+0x1218], R3 ;  /* 0x0012180301007387 */ /* 0x0007e20000100800 */
[----:B------:R-:W-:-:S03]  /*a3750*/  IMAD.MOV.U32 R177, RZ, RZ, R7 ;  /* 0x000000ffffb17224 */ /* 0x000fc600078e0007 */
[----:B-1----:R-:W2:Y:S04]  /*a3760*/  LDL.LU R4, [R1+0x1358] ;  /* 0x0013580001047983 */ /* 0x002ea80000300800 */
[----:B------:R1:W-:Y:S04]  /*a3770*/  STL [R1+0x1214], R5 ;  /* 0x0012140501007387 */ /* 0x0003e80000100800 */
[----:B------:R-:W2:Y:S04]  /*a3780*/  LDL.LU R14, [R1+0x1398] ;  /* 0x00139800010e7983 */ /* 0x000ea80000300800 */
[----:B---3--:R-:W3:Y:S04]  /*a3790*/  LDL.LU R7, [R1+0x1354] ;  /* 0x0013540001077983 */ /* 0x008ee80000300800 */
[----:B------:R-:W3:Y:S04]  /*a37a0*/  LDL.LU R15, [R1+0x1394] ;  /* 0x00139400010f7983 */ /* 0x000ee80000300800 */
[----:B------:R1:W-:Y:S01]  /*a37b0*/  LDGSTS.E [R2+0xf800], [R176.64], P0 ;  /* 0x0f800000b0027fae */ /* 0x0003e20008121848 */
[----:B------:R-:W-:Y:S01]  /*a37c0*/  IADD3 R8, P1, R8, UR7, RZ ;  /* 0x0000000708087c10 */ /* 0x000fe2000ff3e0ff */
[----:B-1----:R-:W-:-:S02]  /*a37d0*/  IMAD.MOV.U32 R176, RZ, RZ, R3 ;  /* 0x000000ffffb07224 */ /* 0x002fc400078e0003 */
[----:B------:R-:W-:Y:S01]  /*a37e0*/  IMAD.MOV.U32 R177, RZ, RZ, R5 ;  /* 0x000000ffffb17224 */ /* 0x000fe200078e0005 */
[----:B------:R-:W3:Y:S01]  /*a37f0*/  LDL.LU R3, [R1+0x13d8] ;  /* 0x0013d80001037983 */ /* 0x000ee20000300800 */
[----:B------:R-:W-:-:S03]  /*a3800*/  IADD3 R11, P2, R11, UR7, RZ ;  /* 0x000000070b0b7c10 */ /* 0x000fc6000ff5e0ff */
[----:B------:R-:W3:Y:S01]  /*a3810*/  LDL.LU R5, [R1+0x1418] ;  /* 0x0014180001057983 */ /* 0x000ee20000300800 */
[----:B------:R-:W-:-:S03]  /*a3820*/  IADD3.X R12, R12, UR6, RZ, P1, !PT ;  /* 0x000000060c0c7c10 */ /* 0x000fc60008ffe4ff */
[----:B------:R-:W-:Y:S01]  /*a3830*/  STL [R1+0x1258], R8 ;  /* 0x0012580801007387 */ /* 0x000fe20000100800 */
[----:B------:R-:W-:-:S03]  /*a3840*/  IADD3.X R13, R13, UR6, RZ, P2, !PT ;  /* 0x000000060d0d7c10 */ /* 0x000fc600097fe4ff */
[----:B------:R1:W-:Y:S04]  /*a3850*/  LDGSTS.E [R2+0x10800], [R176.64], P0 ;  /* 0x10800000b0027fae */ /* 0x0003e80008121848 */
[----:B------:R1:W-:Y:S04]  /*a3860*/  STL [R1+0x1254], R12 ;  /* 0x0012540c01007387 */ /* 0x0003e80000100800 */
[----:B------:R2:W-:Y:S01]  /*a3870*/  STL [R1+0x1298], R11 ;  /* 0x0012980b01007387 */ /* 0x0005e20000100800 */
[----:B-1----:R-:W-:-:S03]  /*a3880*/  IMAD.MOV.U32 R177, RZ, RZ, R12 ;  /* 0x000000ffffb17224 */ /* 0x002fc600078e000c */
[----:B------:R-:W3:Y:S01]  /*a3890*/  LDL.LU R12, [R1+0x13d4] ;  /* 0x0013d400010c7983 */ /* 0x000ee20000300800 */
[----:B------:R-:W-:-:S03]  /*a38a0*/  IMAD.MOV.U32 R176, RZ, RZ, R8 ;  /* 0x000000ffffb07224 */ /* 0x000fc600078e0008 */
[----:B------:R-:W-:Y:S04]  /*a38b0*/  STL [R1+0x1294], R13 ;  /* 0x0012940d01007387 */ /* 0x000fe80000100800 */
[----:B------:R-:W3:Y:S01]  /*a38c0*/  LDL.LU R8, [R1+0x1414] ;  /* 0x0014140001087983 */ /* 0x000ee20000300800 */
        /* <DEDUP_REMOVED lines=8> */
[----:B----4-:R-:W-:-:S05]  /*a3950*/  IADD3.X R10, R10, UR6, RZ, P1, !PT ;  /* 0x000000060a0a7c10 */ /* 0x010fca0008ffe4ff */
[----:B------:R1:W-:Y:S01]  /*a3960*/  STL [R1+0x12d4], R10 ;  /* 0x0012d40a01007387 */ /* 0x0003e20000100800 */
[----:B--2---:R-:W-:-:S03]  /*a3970*/  IADD3.X R6, R6, UR6, RZ, P2, !PT ;  /* 0x0000000606067c10 */ /* 0x004fc600097fe4ff */
[----:B------:R-:W-:Y:S04]  /*a3980*/  STL [R1+0x1318], R0 ;  /* 0x0013180001007387 */ /* 0x000fe80000100800 */
[----:B------:R-:W2:Y:S01]  /*a3990*/  LDL.LU R11, [R1+0x1458] ;  /* 0x00145800010b7983 */ /* 0x000ea20000300800 */
[----:B------:R-:W-:-:S03]  /*a39a0*/  IMAD.MOV.U32 R177, RZ, RZ, R10 ;  /* 0x000000ffffb17224 */ /* 0x000fc600078e000a */
[----:B------:R4:W-:Y:S04]  /*a39b0*/  STL [R1+0x1314], R6 ;  /* 0x0013140601007387 */ /* 0x0009e80000100800 */
[----:B------:R-:W2:Y:S04]  /*a39c0*/  LDL.LU R9, [R1+0x1498] ;  /* 0x0014980001097983 */ /* 0x000ea80000300800 */
[----:B------:R-:W2:Y:S04]  /*a39d0*/  LDL.LU R13, [R1+0x1454] ;  /* 0x00145400010d7983 */ /* 0x000ea80000300800 */
[----:B-1----:R-:W2:Y:S04]  /*a39e0*/  LDL.LU R10, [R1+0x1494] ;  /* 0x00149400010a7983 */ /* 0x002ea80000300800 */
[----:B------:R1:W-:Y:S01]  /*a39f0*/  LDGSTS.E [R2+0x13800], [R176.64], P0 ;  /* 0x13800000b0027fae */ /* 0x0003e20008121848 */
[----:B------:R-:W-:Y:S01]  /*a3a00*/  IADD3 R4, P1, R4, UR7, RZ ;  /* 0x0000000704047c10 */ /* 0x000fe2000ff3e0ff */
[----:B-1----:R-:W-:-:S02]  /*a3a10*/  IMAD.MOV.U32 R176, RZ, RZ, R0 ;  /* 0x000000ffffb07224 */ /* 0x002fc400078e0000 */
[----:B------:R-:W-:Y:S02]  /*a3a20*/  IMAD.MOV.U32 R177, RZ, RZ, R6 ;  /* 0x000000ffffb17224 */ /* 0x000fe400078e0006 */
[----:B----4-:R-:W4:Y:S01]  /*a3a30*/  LDL.LU R6, [R1+0x14d8] ;  /* 0x0014d80001067983 */ /* 0x010f220000300800 */
[----:B------:R-:W-:-:S03]  /*a3a40*/  IADD3 R14, P2, R14, UR7, RZ ;  /* 0x000000070e0e7c10 */ /* 0x000fc6000ff5e0ff */
[----:B------:R-:W4:Y:S01]  /*a3a50*/  LDL.LU R0, [R1+0x1518] ;  /* 0x0015180001007983 */ /* 0x000f220000300800 */
[----:B---3--:R-:W-:-:S03]  /*a3a60*/  IADD3.X R7, R7, UR6, RZ, P1, !PT ;  /* 0x0000000607077c10 */ /* 0x008fc60008ffe4ff */
[----:B------:R-:W-:Y:S01]  /*a3a70*/  STL [R1+0x1358], R4 ;  /* 0x0013580401007387 */ /* 0x000fe20000100800 */
[----:B------:R-:W-:-:S03]  /*a3a80*/  IADD3.X R15, R15, UR6, RZ, P2, !PT ;  /* 0x000000060f0f7c10 */ /* 0x000fc600097fe4ff */
[----:B------:R1:W-:Y:S04]  /*a3a90*/  LDGSTS.E [R2+0x14800], [R176.64], P0 ;  /* 0x14800000b0027fae */ /* 0x0003e80008121848 */
[----:B------:R3:W-:Y:S04]  /*a3aa0*/  STL [R1+0x1354], R7 ;  /* 0x0013540701007387 */ /* 0x0007e80000100800 */
[----:B------:R-:W-:Y:S01]  /*a3ab0*/  STL [R1+0x1398], R14 ;  /* 0x0013980e01007387 */ /* 0x000fe20000100800 */
[----:B-1----:R-:W-:-:S03]  /*a3ac0*/  IMAD.MOV.U32 R177, RZ, RZ, R7 ;  /* 0x000000ffffb17224 */ /* 0x002fc600078e0007 */
[----:B---3--:R-:W3:Y:S01]  /*a3ad0*/  LDL.LU R7, [R1+0x14d4] ;  /* 0x0014d40001077983 */ /* 0x008ee20000300800 */
[----:B------:R-:W-:-:S03]  /*a3ae0*/  IMAD.MOV.U32 R176, RZ, RZ, R4 ;  /* 0x000000ffffb07224 */ /* 0x000fc600078e0004 */
[----:B------:R-:W-:Y:S04]  /*a3af0*/  STL [R1+0x1394], R15 ;  /* 0x0013940f01007387 */ /* 0x000fe80000100800 */
[----:B------:R-:W3:Y:S01]  /*a3b00*/  LDL.LU R4, [R1+0x1514] ;  /* 0x0015140001047983 */ /* 0x000ee20000300800 */
[----:B------:R-:W-:-:S03]  /*a3b10*/  IADD3 R3, P1, R3, UR7, RZ ;  /* 0x0000000703037c10 */ /* 0x000fc6000ff3e0ff */
[----:B------:R1:W-:Y:S01]  /*a3b20*/  LDGSTS.E [R2+0x15800], [R176.64], P0 ;  /* 0x15800000b0027fae */ /* 0x0003e20008121848 */
[----:B------:R-:W-:-:S03]  /*a3b30*/  IADD3 R5, P2, R5, UR7, RZ ;  /* 0x0000000705057c10 */ /* 0x000fc6000ff5e0ff */
[----:B------:R1:W-:Y:S02]  /*a3b40*/  STL [R1+0x13d8], R3 ;  /* 0x0013d80301007387 */ /* 0x0003e40000100800 */
[----:B-1----:R-:W-:Y:S02]  /*a3b50*/  IMAD.MOV.U32 R176, RZ, RZ, R14 ;  /* 0x000000ffffb07224 */ /* 0x002fe400078e000e */
[----:B------:R-:W-:-:S05]  /*a3b60*/  IMAD.MOV.U32 R177, RZ, RZ, R15 ;  /* 0x000000ffffb17224 */ /* 0x000fca00078e000f */
[----:B------:R1:W-:Y:S01]  /*a3b70*/  LDGSTS.E [R2+0x16800], [R176.64], P0 ;  /* 0x16800000b0027fae */ /* 0x0003e20008121848 */
[----:B------:R-:W-:-:S05]  /*a3b80*/  IADD3.X R12, R12, UR6, RZ, P1, !PT ;  /* 0x000000060c0c7c10 */ /* 0x000fca0008ffe4ff */
[----:B------:R-:W-:Y:S01]  /*a3b90*/  STL [R1+0x13d4], R12 ;  /* 0x0013d40c01007387 */ /* 0x000fe20000100800 */
[----:B------:R-:W-:Y:S01]  /*a3ba0*/  IADD3.X R8, R8, UR6, RZ, P2, !PT ;  /* 0x0000000608087c10 */ /* 0x000fe200097fe4ff */
[----:B-1----:R-:W-:Y:S02]  /*a3bb0*/  IMAD.MOV.U32 R176, RZ, RZ, R3 ;  /* 0x000000ffffb07224 */ /* 0x002fe400078e0003 */
[----:B------:R-:W-:Y:S01]  /*a3bc0*/  IMAD.MOV.U32 R177, RZ, RZ, R12 ;  /* 0x000000ffffb17224 */ /* 0x000fe200078e000c */
[----:B------:R1:W-:Y:S04]  /*a3bd0*/  STL [R1+0x1418], R5 ;  /* 0x0014180501007387 */ /* 0x0003e80000100800 */
[----:B------:R-:W3:Y:S04]  /*a3be0*/  LDL.LU R3, [R1+0x1558] ;  /* 0x0015580001037983 */ /* 0x000ee80000300800 */
[----:B------:R1:W-:Y:S04]  /*a3bf0*/  STL [R1+0x1414], R8 ;  /* 0x0014140801007387 */ /* 0x0003e80000100800 */
[----:B------:R1:W-:Y:S04]  /*a3c00*/  LDGSTS.E [R2+0x17800], [R176.64], P0 ;  /* 0x17800000b0027fae */ /* 0x0003e80008121848 */
[----:B------:R-:W3:Y:S01]  /*a3c10*/  LDL.LU R14, [R1+0x1598] ;  /* 0x00159800010e7983 */ /* 0x000ee20000300800 */
[----:B-1----:R-:W-:-:S03]  /*a3c20*/  IMAD.MOV.U32 R176, RZ, RZ, R5 ;  /* 0x000000ffffb07224 */ /* 0x002fc600078e0005 */
[----:B------:R-:W3:Y:S04]  /*a3c30*/  LDL.LU R5, [R1+0x1554] ;  /* 0x0015540001057983 */ /* 0x000ee80000300800 */
[----:B------:R-:W3:Y:S01]  /*a3c40*/  LDL.LU R15, [R1+0x1594] ;  /* 0x00159400010f7983 */ /* 0x000ee20000300800 */
[----:B------:R-:W-:-:S03]  /*a3c50*/  IMAD.MOV.U32 R177, RZ, RZ, R8 ;  /* 0x000000ffffb17224 */ /* 0x000fc600078e0008 */
[----:B------:R-:W3:Y:S04]  /*a3c60*/  LDL.LU R12, [R1+0x15d8] ;  /* 0x0015d800010c7983 */ /* 0x000ee80000300800 */
[----:B------:R-:W3:Y:S04]  /*a3c70*/  LDL.LU R8, [R1+0x1618] ;  /* 0x0016180001087983 */ /* 0x000ee80000300800 */
[----:B------:R1:W-:Y:S01]  /*a3c80*/  LDGSTS.E [R2+0x18800], [R176.64], P0 ;  /* 0x18800000b0027fae */ /* 0x0003e20008121848 */
[----:B--2---:R-:W-:Y:S02]  /*a3c90*/  IADD3 R11, P1, R11, UR7, RZ ;  /* 0x000000070b0b7c10 */ /* 0x004fe4000ff3e0ff */
[----:B------:R-:W-:-:S02]  /*a3ca0*/  IADD3 R9, P2, R9, UR7, RZ ;  /* 0x0000000709097c10 */ /* 0x000fc4000ff5e0ff */
[----:B------:R-:W-:Y:S01]  /*a3cb0*/  IADD3.X R13, R13, UR6, RZ, P1, !PT ;  /* 0x000000060d0d7c10 */ /* 0x000fe20008ffe4ff */
[----:B------:R-:W-:Y:S01]  /*a3cc0*/  STL [R1+0x1458], R11 ;  /* 0x0014580b01007387 */ /* 0x000fe20000100800 */
[----:B------:R-:W-:-:S03]  /*a3cd0*/  IADD3.X R10, R10, UR6, RZ, P2, !PT ;  /* 0x000000060a0a7c10 */ /* 0x000fc600097fe4ff */
[----:B------:R2:W-:Y:S01]  /*a3ce0*/  STL [R1+0x1454], R13 ;  /* 0x0014540d01007387 */ /* 0x0005e20000100800 */
[----:B-1----:R-:W-:-:S03]  /*a3cf0*/  IMAD.MOV.U32 R177, RZ, RZ, R13 ;  /* 0x000000ffffb17224 */ /* 0x002fc600078e000d */
[----:B------:R1:W-:Y:S01]  /*a3d00*/  STL [R1+0x1498], R9 ;  /* 0x0014980901007387 */ /* 0x0003e20000100800 */
[----:B------:R-:W-:-:S03]  /*a3d10*/  IMAD.MOV.U32 R176, RZ, RZ, R11 ;  /* 0x000000ffffb07224 */ /* 0x000fc600078e000b */
[----:B--2---:R-:W2:Y:S04]  /*a3d20*/  LDL.LU R13, [R1+0x15d4] ;  /* 0x0015d400010d7983 */ /* 0x004ea80000300800 */
[----:B------:R-:W-:Y:S04]  /*a3d30*/  STL [R1+0x1494], R10 ;  /* 0x0014940a01007387 */ /* 0x000fe80000100800 */
[----:B------:R-:W2:Y:S01]  /*a3d40*/  LDL.LU R11, [R1+0x1614] ;  /* 0x00161400010b7983 */ /* 0x000ea20000300800 */
[----:B----4-:R-:W-:-:S03]  /*a3d50*/  IADD3 R6, P1, R6, UR7, RZ ;  /* 0x0000000706067c10 */ /* 0x010fc6000ff3e0ff */
[----:B------:R4:W-:Y:S01]  /*a3d60*/  LDGSTS.E [R2+0x19800], [R176.64], P0 ;  /* 0x19800000b0027fae */ /* 0x0009e20008121848 */
[----:B------:R-:W-:-:S03]  /*a3d70*/  IADD3 R0, P2, R0, UR7, RZ ;  /* 0x0000000700007c10 */ /* 0x000fc6000ff5e0ff */
[----:B------:R1:W-:Y:S01]  /*a3d80*/  STL [R1+0x14d8], R6 ;  /* 0x0014d80601007387 */ /* 0x0003e20000100800 */
[----:B----4-:R-:W-:Y:S02]  /*a3d90*/  IMAD.MOV.U32 R176, RZ, RZ, R9 ;  /* 0x000000ffffb07224 */ /* 0x010fe400078e0009 */
[----:B------:R-:W-:-:S05]  /*a3da0*/  IMAD.MOV.U32 R177, RZ, RZ, R10 ;  /* 0x000000ffffb17224 */ /* 0x000fca00078e000a */
[----:B------:R4:W-:Y:S01]  /*a3db0*/  LDGSTS.E [R2+0x1a800], [R176.64], P0 ;  /* 0x1a800000b0027fae */ /* 0x0009e20008121848 */
[----:B---3--:R-:W-:-:S05]  /*a3dc0*/  IADD3.X R7, R7, UR6, RZ, P1, !PT ;  /* 0x0000000607077c10 */ /* 0x008fca0008ffe4ff */
[----:B------:R3:W-:Y:S01]  /*a3dd0*/  STL [R1+0x14d4], R7 ;  /* 0x0014d40701007387 */ /* 0x0007e20000100800 */
[----:B------:R-:W-:-:S03]  /*a3de0*/  IADD3.X R4, R4, UR6, RZ, P2, !PT ;  /* 0x0000000604047c10 */ /* 0x000fc600097fe4ff */
[----:B------:R-:W-:Y:S01]  /*a3df0*/  STL [R1+0x1518], R0 ;  /* 0x0015180001007387 */ /* 0x000fe20000100800 */
[----:B----4-:R-:W-:-:S03]  /*a3e00*/  IMAD.MOV.U32 R176, RZ, RZ, R6 ;  /* 0x000000ffffb07224 */ /* 0x010fc600078e0006 */
[----:B-1----:R-:W4:Y:S04]  /*a3e10*/  LDL.LU R9, [R1+0x1658] ;  /* 0x0016580001097983 */ /* 0x002f280000300800 */
[----:B------:R1:W-:Y:S04]  /*a3e20*/  STL [R1+0x1514], R4 ;  /* 0x0015140401007387 */ /* 0x0003e80000100800 */
[----:B------:R-:W4:Y:S04]  /*a3e30*/  LDL.LU R6, [R1+0x1698] ;  /* 0x0016980001067983 */ /* 0x000f280000300800 */
[----:B------:R-:W4:Y:S01]  /*a3e40*/  LDL.LU R10, [R1+0x1654] ;  /* 0x00165400010a7983 */ /* 0x000f220000300800 */
[----:B------:R-:W-:-:S03]  /*a3e50*/  IMAD.MOV.U32 R177, RZ, RZ, R7 ;  /* 0x000000ffffb17224 */ /* 0x000fc600078e0007 */
[----:B---3--:R-:W3:Y:S04]  /*a3e60*/  LDL.LU R7, [R1+0x1694] ;  /* 0x0016940001077983 */ /* 0x008ee80000300800 */
[----:B------:R1:W-:Y:S02]  /*a3e70*/  LDGSTS.E [R2+0x1b800], [R176.64], P0 ;  /* 0x1b800000b0027fae */ /* 0x0003e40008121848 */
[----:B-1----:R-:W-:Y:S01]  /*a3e80*/  IMAD.MOV.U32 R176, RZ, RZ, R0 ;  /* 0x000000ffffb07224 */ /* 0x002fe200078e0000 */
[----:B------:R-:W-:Y:S01]  /*a3e90*/  IADD3 R3, P1, R3, UR7, RZ ;  /* 0x0000000703037c10 */ /* 0x000fe2000ff3e0ff */
[----:B------:R-:W-:Y:S02]  /*a3ea0*/  IMAD.MOV.U32 R177, RZ, RZ, R4 ;  /* 0x000000ffffb17224 */ /* 0x000fe400078e0004 */
[----:B------:R-:W3:Y:S04]  /*a3eb0*/  LDL.LU R4, [R1+0x16d8] ;  /* 0x0016d80001047983 */ /* 0x000ee80000300800 */
[----:B------:R-:W3:Y:S01]  /*a3ec0*/  LDL.LU R0, [R1+0x1718] ;  /* 0x0017180001007983 */ /* 0x000ee20000300800 */
[----:B------:R-:W-:-:S03]  /*a3ed0*/  IADD3 R14, P2, R14, UR7, RZ ;  /* 0x000000070e0e7c10 */ /* 0x000fc6000ff5e0ff */
[----:B------:R-:W-:Y:S04]  /*a3ee0*/  STL [R1+0x1558], R3 ;  /* 0x0015580301007387 */ /* 0x000fe80000100800 */
[----:B------:R1:W-:Y:S01]  /*a3ef0*/  LDGSTS.E [R2+0x1c800], [R176.64], P0 ;  /* 0x1c800000b0027fae */ /* 0x0003e20008121848 */
[----:B------:R-:W-:Y:S02]  /*a3f00*/  IADD3.X R5, R5, UR6, RZ, P1, !PT ;  /* 0x0000000605057c10 */ /* 0x000fe40008ffe4ff */
[----:B------:R-:W-:-:S03]  /*a3f10*/  IADD3.X R15, R15, UR6, RZ, P2, !PT ;  /* 0x000000060f0f7c10 */ /* 0x000fc600097fe4ff */
[----:B------:R1:W-:Y:S02]  /*a3f20*/  STL [R1+0x1554], R5 ;  /* 0x0015540501007387 */ /* 0x0003e40000100800 */
[----:B-1----:R-:W-:Y:S02]  /*a3f30*/  IMAD.MOV.U32 R177, RZ, RZ, R5 ;  /* 0x000000ffffb17224 */ /* 0x002fe400078e0005 */
[----:B------:R-:W-:Y:S01]  /*a3f40*/  STL [R1+0x1598], R14 ;  /* 0x0015980e01007387 */ /* 0x000fe20000100800 */
[----:B------:R-:W-:-:S03]  /*a3f50*/  IMAD.MOV.U32 R176, RZ, RZ, R3 ;  /* 0x000000ffffb07224 */ /* 0x000fc600078e0003 */
[----:B------:R-:W3:Y:S04]  /*a3f60*/  LDL.LU R5, [R1+0x16d4] ;  /* 0x0016d40001057983 */ /* 0x000ee80000300800 */
[----:B------:R1:W-:Y:S04]  /*a3f70*/  STL [R1+0x1594], R15 ;  /* 0x0015940f01007387 */ /* 0x0003e80000100800 */
        /* <DEDUP_REMOVED lines=9> */
[----:B--2---:R-:W-:-:S05]  /*a4010*/  IADD3.X R13, R13, UR6, RZ, P1, !PT ;  /* 0x000000060d0d7c10 */ /* 0x004fca0008ffe4ff */
[----:B------:R-:W-:Y:S01]  /*a4020*/  STL [R1+0x15d4], R13 ;  /* 0x0015d40d01007387 */ /* 0x000fe20000100800 */
[----:B------:R-:W-:-:S03]  /*a4030*/  IADD3.X R11, R11, UR6, RZ, P2, !PT ;  /* 0x000000060b0b7c10 */ /* 0x000fc600097fe4ff */
[----:B------:R1:W-:Y:S04]  /*a4040*/  STL [R1+0x1618], R8 ;  /* 0x0016180801007387 */ /* 0x0003e80000100800 */
[----:B------:R-:W-:Y:S04]  /*a4050*/  STL [R1+0x1614], R11 ;  /* 0x0016140b01007387 */ /* 0x000fe80000100800 */
[----:B------:R-:W2:Y:S04]  /*a4060*/  LDL.LU R17, [R1+0x1754] ;  /* 0x0017540001117983 */ /* 0x000ea80000300800 */
[----:B------:R-:W2:Y:S01]  /*a4070*/  LDL.LU R16, [R1+0x1758] ;  /* 0x0017580001107983 */ /* 0x000ea20000300800 */
[----:B------:R-:W-:-:S03]  /*a4080*/  IMAD.MOV.U32 R177, RZ, RZ, R13 ;  /* 0x000000ffffb17224 */ /* 0x000fc600078e000d */
[----:B------:R-:W2:Y:S04]  /*a4090*/  LDL.LU R15, [R1+0x1794] ;  /* 0x00179400010f7983 */ /* 0x000ea80000300800 */
[----:B------:R-:W2:Y:S04]  /*a40a0*/  LDL.LU R14, [R1+0x1798] ;  /* 0x00179800010e7983 */ /* 0x000ea80000300800 */
[----:B------:R1:W-:Y:S04]  /*a40b0*/  LDGSTS.E [R2+0x1f800], [R176.64], P0 ;  /* 0x1f800000b0027fae */ /* 0x0003e80008121848 */
[----:B------:R-:W2:Y:S01]  /*a40c0*/  LDL.LU R12, [R1+0x17d8] ;  /* 0x0017d800010c7983 */ /* 0x000ea20000300800 */
[----:B----4-:R-:W-:Y:S01]  /*a40d0*/  IADD3 R9, P1, R9, UR7, RZ ;  /* 0x0000000709097c10 */ /* 0x010fe2000ff3e0ff */
[----:B-1----:R-:W-:-:S02]  /*a40e0*/  IMAD.MOV.U32 R176, RZ, RZ, R8 ;  /* 0x000000ffffb07224 */ /* 0x002fc400078e0008 */
[----:B------:R-:W4:Y:S01]  /*a40f0*/  LDL.LU R8, [R1+0x1818] ;  /* 0x0018180001087983 */ /* 0x000f220000300800 */
[----:B------:R-:W-:Y:S02]  /*a4100*/  IADD3 R6, P2, R6, UR7, RZ ;  /* 0x0000000706067c10 */ /* 0x000fe4000ff5e0ff */
[----:B------:R-:W-:Y:S01]  /*a4110*/  IADD3.X R10, R10, UR6, RZ, P1, !PT ;  /* 0x000000060a0a7c10 */ /* 0x000fe20008ffe4ff */
[----:B------:R1:W-:Y:S01]  /*a4120*/  STL [R1+0x1658], R9 ;  /* 0x0016580901007387 */ /* 0x0003e20000100800 */
[----:B------:R-:W-:-:S03]  /*a4130*/  IMAD.MOV.U32 R177, RZ, RZ, R11 ;  /* 0x000000ffffb17224 */ /* 0x000fc600078e000b */
[----:B------:R1:W-:Y:S01]  /*a4140*/  STL [R1+0x1654], R10 ;  /* 0x0016540a01007387 */ /* 0x0003e20000100800 */
[----:B---3--:R-:W-:-:S03]  /*a4150*/  IADD3.X R7, R7, UR6, RZ, P2, !PT ;  /* 0x0000000607077c10 */ /* 0x008fc600097fe4ff */
[----:B------:R3:W-:Y:S04]  /*a4160*/  STL [R1+0x1698], R6 ;  /* 0x0016980601007387 */ /* 0x0007e80000100800 */
[----:B------:R-:W4:Y:S04]  /*a4170*/  LDL.LU R13, [R1+0x17d4] ;  /* 0x0017d400010d7983 */ /* 0x000f280000300800 */
[----:B------:R1:W-:Y:S04]  /*a4180*/  LDGSTS.E [R2+0x20800], [R176.64], P0 ;  /* 0x20800000b0027fae */ /* 0x0003e80008121848 */
[----:B------:R3:W-:Y:S01]  /*a4190*/  STL [R1+0x1694], R7 ;  /* 0x0016940701007387 */ /* 0x0007e20000100800 */
[----:B-1----:R-:W-:-:S03]  /*a41a0*/  IMAD.MOV.U32 R176, RZ, RZ, R9 ;  /* 0x000000ffffb07224 */ /* 0x002fc600078e0009 */
[----:B------:R-:W4:Y:S01]  /*a41b0*/  LDL.LU R9, [R1+0x1814] ;  /* 0x0018140001097983 */ /* 0x000f220000300800 */
[----:B------:R-:W-:Y:S01]  /*a41c0*/  IADD3 R4, P1, R4, UR7, RZ ;  /* 0x0000000704047c10 */ /* 0x000fe2000ff3e0ff */
[----:B------:R-:W-:Y:S01]  /*a41d0*/  IMAD.MOV.U32 R177, RZ, RZ, R10 ;  /* 0x000000ffffb17224 */ /* 0x000fe200078e000a */
[----:B------:R-:W-:-:S03]  /*a41e0*/  IADD3 R0, P2, R0, UR7, RZ ;  /* 0x0000000700007c10 */ /* 0x000fc6000ff5e0ff */
[----:B------:R-:W-:Y:S04]  /*a41f0*/  STL [R1+0x16d8], R4 ;  /* 0x0016d80401007387 */ /* 0x000fe80000100800 */
[----:B------:R1:W-:Y:S02]  /*a4200*/  LDGSTS.E [R2+0x21800], [R176.64], P0 ;  /* 0x21800000b0027fae */ /* 0x0003e40008121848 */
[----:B-1----:R-:W-:Y:S02]  /*a4210*/  IMAD.MOV.U32 R176, RZ, RZ, R6 ;  /* 0x000000ffffb07224 */ /* 0x002fe400078e0006 */
[----:B------:R-:W-:-:S05]  /*a4220*/  IMAD.MOV.U32 R177, RZ, RZ, R7 ;  /* 0x000000ffffb17224 */ /* 0x000fca00078e0007 */
[----:B------:R1:W-:Y:S01]  /*a4230*/  LDGSTS.E [R2+0x22800], [R176.64], P0 ;  /* 0x22800000b0027fae */ /* 0x0003e20008121848 */
[----:B------:R-:W-:-:S05]  /*a4240*/  IADD3.X R5, R5, UR6, RZ, P1, !PT ;  /* 0x0000000605057c10 */ /* 0x000fca0008ffe4ff */
[----:B------:R3:W-:Y:S01]  /*a4250*/  STL [R1+0x16d4], R5 ;  /* 0x0016d40501007387 */ /* 0x0007e20000100800 */
[----:B------:R-:W-:-:S03]  /*a4260*/  IADD3.X R3, R3, UR6, RZ, P2, !PT ;  /* 0x0000000603037c10 */ /* 0x000fc600097fe4ff */
[----:B------:R-:W-:Y:S01]  /*a4270*/  STL [R1+0x1718], R0 ;  /* 0x0017180001007387 */ /* 0x000fe20000100800 */
[----:B-1----:R-:W-:-:S03]  /*a4280*/  IMAD.MOV.U32 R176, RZ, RZ, R4 ;  /* 0x000000ffffb07224 */ /* 0x002fc600078e0004 */
[----:B------:R-:W4:Y:S01]  /*a4290*/  LDL.LU R10, [R1+0x1858] ;  /* 0x00185800010a7983 */ /* 0x000f220000300800 */
[----:B------:R-:W-:-:S03]  /*a42a0*/  IMAD.MOV.U32 R177, RZ, RZ, R5 ;  /* 0x000000ffffb17224 */ /* 0x000fc600078e0005 */
[----:B------:R1:W-:Y:S04]  /*a42b0*/  STL [R1+0x1714], R3 ;  /* 0x0017140301007387 */ /* 0x0003e80000100800 */
[----:B---3--:R-:W3:Y:S04]  /*a42c0*/  LDL.LU R6, [R1+0x18d8] ;  /* 0x0018d80001067983 */ /* 0x008ee80000300800 */
[----:B------:R-:W3:Y:S04]  /*a42d0*/  LDL.LU R11, [R1+0x1854] ;  /* 0x00185400010b7983 */ /* 0x000ee80000300800 */
[----:B------:R-:W3:Y:S04]  /*a42e0*/  LDL.LU R7, [R1+0x18d4] ;  /* 0x0018d40001077983 */ /* 0x000ee80000300800 */
        /* <DEDUP_REMOVED lines=8> */
[----:B--2---:R-:W-:-:S04]  /*a4370*/  IADD3 R16, P1, R16, UR7, RZ ;  /* 0x0000000710107c10 */ /* 0x004fc8000ff3e0ff */
[----:B------:R-:W-:Y:S01]  /*a4380*/  IADD3.X R17, R17, UR6, RZ, P1, !PT ;  /* 0x0000000611117c10 */ /* 0x000fe20008ffe4ff */
[----:B-1----:R-:W-:Y:S01]  /*a4390*/  IMAD.MOV.U32 R176, RZ, RZ, R16 ;  /* 0x000000ffffb07224 */ /* 0x002fe200078e0010 */
[----:B------:R-:W-:-:S03]  /*a43a0*/  IADD3 R14, P2, R14, UR7, RZ ;  /* 0x000000070e0e7c10 */ /* 0x000fc6000ff5e0ff */
[----:B------:R-:W-:Y:S01]  /*a43b0*/  IMAD.MOV.U32 R177, RZ, RZ, R17 ;  /* 0x000000ffffb17224 */ /* 0x000fe200078e0011 */
[----:B------:R-:W-:-:S04]  /*a43c0*/  IADD3.X R15, R15, UR6, RZ, P2, !PT ;  /* 0x000000060f0f7c10 */ /* 0x000fc800097fe4ff */
[----:B------:R1:W-:Y:S01]  /*a43d0*/  LDGSTS.E [R2+0x25800], [R176.64], P0 ;  /* 0x25800000b0027fae */ /* 0x0003e20008121848 */
[----:B------:R-:W-:-:S03]  /*a43e0*/  IADD3 R12, P1, R12, UR7, RZ ;  /* 0x000000070c0c7c10 */ /* 0x000fc6000ff3e0ff */
[----:B------:R-:W-:Y:S04]  /*a43f0*/  STL [R1+0x1758], R16 ;  /* 0x0017581001007387 */ /* 0x000fe80000100800 */
[----:B------:R-:W-:Y:S01]  /*a4400*/  STL [R1+0x1754], R17 ;  /* 0x0017541101007387 */ /* 0x000fe20000100800 */
[----:B-1----:R-:W-:Y:S02]  /*a4410*/  IMAD.MOV.U32 R176, RZ, RZ, R14 ;  /* 0x000000ffffb07224 */ /* 0x002fe400078e000e */
[----:B------:R-:W-:Y:S01]  /*a4420*/  IMAD.MOV.U32 R177, RZ, RZ, R15 ;  /* 0x000000ffffb17224 */ /* 0x000fe200078e000f */
[----:B------:R-:W-:Y:S01]  /*a4430*/  STL [R1+0x1798], R14 ;  /* 0x0017980e01007387 */ /* 0x000fe20000100800 */
[----:B----4-:R-:W-:-:S03]  /*a4440*/  IADD3 R8, P2, R8, UR7, RZ ;  /* 0x0000000708087c10 */ /* 0x010fc6000ff5e0ff */
[----:B------:R-:W-:Y:S04]  /*a4450*/  STL [R1+0x1794], R15 ;  /* 0x0017940f01007387 */ /* 0x000fe80000100800 */
[----:B------:R1:W-:Y:S04]  /*a4460*/  LDGSTS.E [R2+0x26800], [R176.64], P0 ;  /* 0x26800000b0027fae */ /* 0x0003e80008121848 */
[----:B------:R-:W-:Y:S01]  /*a4470*/  STL [R1+0x17d8], R12 ;  /* 0x0017d80c01007387 */ /* 0x000fe20000100800 */
[----:B-1----:R-:W-:Y:S01]  /*a4480*/  IMAD.MOV.U32 R176, RZ, RZ, R12 ;  /* 0x000000ffffb07224 */ /* 0x002fe200078e000c */
[----:B------:R-:W-:-:S05]  /*a4490*/  IADD3.X R13, R13, UR6, RZ, P1, !PT ;  /* 0x000000060d0d7c10 */ /* 0x000fca0008ffe4ff */
[----:B------:R-:W-:Y:S01]  /*a44a0*/  STL [R1+0x17d4], R13 ;  /* 0x0017d40d01007387 */ /* 0x000fe20000100800 */
[----:B------:R-:W-:-:S03]  /*a44b0*/  IMAD.MOV.U32 R177, RZ, RZ, R13 ;  /* 0x000000ffffb17224 */ /* 0x000fc600078e000d */
[----:B------:R-:W-:Y:S04]  /*a44c0*/  STL [R1+0x1818], R8 ;  /* 0x0018180801007387 */ /* 0x000fe80000100800 */
[----:B------:R-:W2:Y:S04]  /*a44d0*/  LDL.LU.64 R180, [R1+0xc88] ;  /* 0x000c880001b47983 */ /* 0x000ea80000300a00 */
[----:B------:R1:W-:Y:S01]  /*a44e0*/  LDGSTS.E [R2+0x27800], [R176.64], P0 ;  /* 0x27800000b0027fae */ /* 0x0003e20008121848 */
[----:B------:R-:W-:-:S05]  /*a44f0*/  IADD3.X R9, R9, UR6, RZ, P2, !PT ;  /* 0x0000000609097c10 */ /* 0x000fca00097fe4ff */
[----:B------:R4:W-:Y:S01]  /*a4500*/  STL [R1+0x1814], R9 ;  /* 0x0018140901007387 */ /* 0x0009e20000100800 */
[----:B-1----:R-:W-:Y:S02]  /*a4510*/  IMAD.MOV.U32 R176, RZ, RZ, R8 ;  /* 0x000000ffffb07224 */ /* 0x002fe400078e0008 */
[----:B------:R-:W-:Y:S02]  /*a4520*/  IMAD.MOV.U32 R177, RZ, RZ, R9 ;  /* 0x000000ffffb17224 */ /* 0x000fe400078e0009 */
[----:B----4-:R-:W4:Y:S04]  /*a4530*/  LDL.LU.64 R8, [R1+0xc80] ;  /* 0x000c800001087983 */ /* 0x010f280000300a00 */
[----:B------:R-:W4:Y:S04]  /*a4540*/  LDL.LU.64 R178, [R1+0xbf8] ;  /* 0x000bf80001b27983 */ /* 0x000f280000300a00 */
[----:B------:R-:W4:Y:S04]  /*a4550*/  LDL.LU.64 R22, [R1+0xc78] ;  /* 0x000c780001167983 */ /* 0x000f280000300a00 */
[----:B------:R-:W4:Y:S04]  /*a4560*/  LDL.LU.64 R20, [R1+0xc70] ;  /* 0x000c700001147983 */ /* 0x000f280000300a00 */
[----:B------:R1:W-:Y:S01]  /*a4570*/  LDGSTS.E [R2+0x28800], [R176.64], P0 ;  /* 0x28800000b0027fae */ /* 0x0003e20008121848 */
[----:B------:R-:W-:-:S02]  /*a4580*/  IADD3 R10, P1, R10, UR7, RZ ;  /* 0x000000070a0a7c10 */ /* 0x000fc4000ff3e0ff */
[----:B---3--:R-:W-:Y:S02]  /*a4590*/  IADD3 R6, P2, R6, UR7, RZ ;  /* 0x0000000706067c10 */ /* 0x008fe4000ff5e0ff */
[----:B------:R-:W-:Y:S01]  /*a45a0*/  IADD3.X R11, R11, UR6, RZ, P1, !PT ;  /* 0x000000060b0b7c10 */ /* 0x000fe20008ffe4ff */
[----:B------:R-:W-:Y:S01]  /*a45b0*/  STL [R1+0x1858], R10 ;  /* 0x0018580a01007387 */ /* 0x000fe20000100800 */
[----:B------:R-:W-:-:S03]  /*a45c0*/  IADD3.X R7, R7, UR6, RZ, P2, !PT ;  /* 0x0000000607077c10 */ /* 0x000fc600097fe4ff */
[----:B------:R3:W-:Y:S01]  /*a45d0*/  STL [R1+0x1854], R11 ;  /* 0x0018540b01007387 */ /* 0x0007e20000100800 */
[----:B------:R-:W-:-:S03]  /*a45e0*/  IADD3 R4, P1, R4, UR7, RZ ;  /* 0x0000000704047c10 */ /* 0x000fc6000ff3e0ff */
[----:B------:R1:W-:Y:S01]  /*a45f0*/  STL [R1+0x18d8], R6 ;  /* 0x0018d80601007387 */ /* 0x0003e20000100800 */
[----:B------:R-:W-:-:S03]  /*a4600*/  IADD3.X R5, R5, UR6, RZ, P1, !PT ;  /* 0x0000000605057c10 */ /* 0x000fc60008ffe4ff */
[----:B------:R-:W4:Y:S04]  /*a4610*/  LDL.LU.64 R18, [R1+0xc68] ;  /* 0x000c680001127983 */ /* 0x000f280000300a00 */
[----:B------:R-:W-:Y:S04]  /*a4620*/  STL [R1+0x18d4], R7 ;  /* 0x0018d40701007387 */ /* 0x000fe80000100800 */
[----:B------:R1:W-:Y:S04]  /*a4630*/  STL [R1+0x18f8], R4 ;  /* 0x0018f80401007387 */ /* 0x0003e80000100800 */
[----:B------:R-:W-:Y:S01]  /*a4640*/  STL [R1+0x18f4], R5 ;  /* 0x0018f40501007387 */ /* 0x000fe20000100800 */
[----:B------:R-:W-:Y:S01]  /*a4650*/  IADD3 R0, P2, R0, UR7, RZ ;  /* 0x0000000700007c10 */ /* 0x000fe2000ff5e0ff */
[----:B-1----:R-:W-:-:S03]  /*a4660*/  IMAD.MOV.U32 R176, RZ, RZ, R10 ;  /* 0x000000ffffb07224 */ /* 0x002fc600078e000a */
[----:B------:R-:W-:Y:S01]  /*a4670*/  IADD3.X R3, R3, UR6, RZ, P2, !PT ;  /* 0x0000000603037c10 */ /* 0x000fe200097fe4ff */
[----:B------:R2:W-:Y:S01]  /*a4680*/  STL [R1+0x1900], R0 ;  /* 0x0019000001007387 */ /* 0x0005e20000100800 */
[----:B------:R-:W-:-:S03]  /*a4690*/  IMAD.MOV.U32 R177, RZ, RZ, R11 ;  /* 0x000000ffffb17224 */ /* 0x000fc600078e000b */
[----:B------:R-:W4:Y:S04]  /*a46a0*/  LDL.LU.64 R16, [R1+0xc60] ;  /* 0x000c600001107983 */ /* 0x000f280000300a00 */
[----:B------:R1:W-:Y:S04]  /*a46b0*/  STL [R1+0x18fc], R3 ;  /* 0x0018fc0301007387 */ /* 0x0003e80000100800 */
[----:B------:R-:W4:Y:S04]  /*a46c0*/  LDL.LU.64 R14, [R1+0xc58] ;  /* 0x000c5800010e7983 */ /* 0x000f280000300a00 */
[----:B------:R1:W-:Y:S04]  /*a46d0*/  LDGSTS.E [R2+0x29800], [R176.64], P0 ;  /* 0x29800000b0027fae */ /* 0x0003e80008121848 */
[----:B------:R-:W4:Y:S04]  /*a46e0*/  LDL.LU.64 R12, [R1+0xc50] ;  /* 0x000c5000010c7983 */ /* 0x000f280000300a00 */
[----:B---3--:R-:W3:Y:S01]  /*a46f0*/  LDL.LU.64 R10, [R1+0xc48] ;  /* 0x000c4800010a7983 */ /* 0x008ee20000300a00 */
[----:B-1----:R-:W-:-:S02]  /*a4700*/  IMAD.MOV.U32 R176, RZ, RZ, R6 ;  /* 0x000000ffffb07224 */ /* 0x002fc400078e0006 */
[----:B------:R-:W-:Y:S01]  /*a4710*/  IMAD.MOV.U32 R177, RZ, RZ, R7 ;  /* 0x000000ffffb17224 */ /* 0x000fe200078e0007 */
[----:B------:R-:W3:Y:S04]  /*a4720*/  LDL.LU R6, [R1+0x19ec] ;  /* 0x0019ec0001067983 */ /* 0x000ee80000300800 */
[----:B------:R1:W-:Y:S02]  /*a4730*/  LDGSTS.E [R2+0x2a800], [R176.64], P0 ;  /* 0x2a800000b0027fae */ /* 0x0003e40008121848 */
[----:B-1----:R-:W-:Y:S02]  /*a4740*/  IMAD.MOV.U32 R176, RZ, RZ, R4 ;  /* 0x000000ffffb07224 */ /* 0x002fe400078e0004 */
[----:B------:R-:W-:Y:S01]  /*a4750*/  IMAD.MOV.U32 R177, RZ, RZ, R5 ;  /* 0x000000ffffb17224 */ /* 0x000fe200078e0005 */
[----:B------:R-:W3:Y:S04]  /*a4760*/  LDL.LU R4, [R1+0x19f8] ;  /* 0x0019f80001047983 */ /* 0x000ee80000300800 */
[----:B------:R1:W-:Y:S02]  /*a4770*/  LDGSTS.E [R2+0x2b800], [R176.64], P0 ;  /* 0x2b800000b0027fae */ /* 0x0003e40008121848 */
[----:B-1----:R-:W-:-:S02]  /*a4780*/  IMAD.MOV.U32 R176, RZ, RZ, R0 ;  /* 0x000000ffffb07224 */ /* 0x002fc400078e0000 */
[----:B------:R-:W-:-:S05]  /*a4790*/  IMAD.MOV.U32 R177, RZ, RZ, R3 ;  /* 0x000000ffffb17224 */ /* 0x000fca00078e0003 */
[----:B------:R1:W-:Y:S01]  /*a47a0*/  LDGSTS.E [R2+0x2c800], [R176.64], P0 ;  /* 0x2c800000b0027fae */ /* 0x0003e20008121848 */
[----:B--2---:R-:W-:-:S04]  /*a47b0*/  IADD3 R0, P1, R180, UR7, RZ ;  /* 0x00000007b4007c10 */ /* 0x004fc8000ff3e0ff */
[----:B------:R-:W-:Y:S02]  /*a47c0*/  IADD3.X R3, R181, UR6, RZ, P1, !PT ;  /* 0x00000006b5037c10 */ /* 0x000fe40008ffe4ff */
[----:B----4-:R-:W-:-:S04]  /*a47d0*/  IADD3 R182, P1, R8, UR7, RZ ;  /* 0x0000000708b67c10 */ /* 0x010fc8000ff3e0ff */
[----:B-1----:R-:W-:Y:S02]  /*a47e0*/  IADD3.X R176, R9, UR6, RZ, P1, !PT ;  /* 0x0000000609b07c10 */ /* 0x002fe40008ffe4ff */
[----:B------:R-:W2:Y:S01]  /*a47f0*/  LDL.LU.64 R8, [R1+0xc40] ;  /* 0x000c400001087983 */ /* 0x000ea20000300a00 */
[----:B------:R-:W-:-:S04]  /*a4800*/  IADD3 R181, P1, R178, UR7, RZ ;  /* 0x00000007b2b57c10 */ /* 0x000fc8000ff3e0ff */
[----:B------:R-:W-:Y:S02]  /*a4810*/  IADD3.X R177, R179, UR6, RZ, P1, !PT ;  /* 0x00000006b3b17c10 */ /* 0x000fe40008ffe4ff */
        /* <DEDUP_REMOVED lines=18> */
[----:B---3--:R-:W-:-:S04]  /*a4940*/  IADD3 R193, P1, R10, UR7, RZ ;  /* 0x000000070ac17c10 */ /* 0x008fc8000ff3e0ff */
[----:B------:R-:W-:Y:S02]  /*a4950*/  IADD3.X R192, R11, UR6, RZ, P1, !PT ;  /* 0x000000060bc07c10 */ /* 0x000fe40008ffe4ff */
[----:B------:R-:W3:Y:S01]  /*a4960*/  LDL.LU.64 R10, [R1+0xc08] ;  /* 0x000c0800010a7983 */ /* 0x000ee20000300a00 */
[----:B--2---:R-:W-:-:S04]  /*a4970*/  IADD3 R195, P1, R8, UR7, RZ ;  /* 0x0000000708c37c10 */ /* 0x004fc8000ff3e0ff */
[----:B------:R-:W-:Y:S02]  /*a4980*/  IADD3.X R194, R9, UR6, RZ, P1, !PT ;  /* 0x0000000609c27c10 */ /* 0x000fe40008ffe4ff */
[----:B------:R-:W2:Y:S01]  /*a4990*/  LDL.LU.64 R8, [R1+0xc00] ;  /* 0x000c000001087983 */ /* 0x000ea20000300a00 */
[----:B----4-:R-:W-:-:S04]  /*a49a0*/  IADD3 R197, P1, R22, UR7, RZ ;  /* 0x0000000716c57c10 */ /* 0x010fc8000ff3e0ff */
[----:B------:R-:W-:Y:S02]  /*a49b0*/  IADD3.X R196, R23, UR6, RZ, P1, !PT ;  /* 0x0000000617c47c10 */ /* 0x000fe40008ffe4ff */
[----:B------:R-:W-:-:S04]  /*a49c0*/  IADD3 R199, P1, R20, UR7, RZ ;  /* 0x0000000714c77c10 */ /* 0x000fc8000ff3e0ff */
[----:B------:R-:W-:Y:S02]  /*a49d0*/  IADD3.X R198, R21, UR6, RZ, P1, !PT ;  /* 0x0000000615c67c10 */ /* 0x000fe40008ffe4ff */
        /* <DEDUP_REMOVED lines=10> */
[----:B---3--:R-:W-:-:S04]  /*a4a80*/  IADD3 R209, P1, R10, UR7, RZ ;  /* 0x000000070ad17c10 */ /* 0x008fc8000ff3e0ff */
[----:B------:R-:W-:Y:S02]  /*a4a90*/  IADD3.X R208, R11, UR6, RZ, P1, !PT ;  /* 0x000000060bd07c10 */ /* 0x000fe40008ffe4ff */
        /* <DEDUP_REMOVED lines=13> */
[----:B------:R-:W-:Y:S01]  /*a4b70*/  STL [R1+0x19f8], R4 ;  /* 0x0019f80401007387 */ /* 0x000fe20000100800 */
[----:B------:R-:W-:Y:S01]  /*a4b80*/  LOP3.LUT R195, R195, R194, RZ, 0x3c, !PT ;  /* 0x000000c2c3c37212 */ /* 0x000fe200078e3cff */
[----:B------:R-:W-:Y:S01]  /*a4b90*/  IMAD.MOV.U32 R12, RZ, RZ, R180 ;  /* 0x000000ffff0c7224 */ /* 0x000fe200078e00b4 */
[----:B------:R-:W-:Y:S01]  /*a4ba0*/  LOP3.LUT R188, R189, R188, RZ, 0x3c, !PT ;  /* 0x000000bcbdbc7212 */ /* 0x000fe200078e3cff */
[----:B------:R-:W-:Y:S01]  /*a4bb0*/  IMAD.MOV.U32 R13, RZ, RZ, R183 ;  /* 0x000000ffff0d7224 */ /* 0x000fe200078e00b7 */
[----:B------:R-:W-:Y:S01]  /*a4bc0*/  STL [R1+0x19ec], R6 ;  /* 0x0019ec0601007387 */ /* 0x000fe20000100800 */
[----:B------:R-:W-:Y:S01]  /*a4bd0*/  LOP3.LUT R179, R179, R178, RZ, 0x3c, !PT ;  /* 0x000000b2b3b37212 */ /* 0x000fe200078e3cff */
[----:B------:R-:W-:Y:S01]  /*a4be0*/  IMAD.MOV.U32 R14, RZ, RZ, R185 ;  /* 0x000000ffff0e7224 */ /* 0x000fe200078e00b9 */
[----:B------:R-:W-:Y:S01]  /*a4bf0*/  LOP3.LUT R190, R191, R190, RZ, 0x3c, !PT ;  /* 0x000000bebfbe7212 */ /* 0x000fe200078e3cff */
[----:B------:R1:W-:Y:S01]  /*a4c00*/  STL.64 [R1+0xc88], R22 ;  /* 0x000c881601007387 */ /* 0x0003e20000100a00 */
[----:B------:R-:W-:Y:S01]  /*a4c10*/  LOP3.LUT R199, R199, R198, RZ, 0x3c, !PT ;  /* 0x000000c6c7c77212 */ /* 0x000fe200078e3cff */
[----:B------:R-:W-:Y:S01]  /*a4c20*/  IMAD.MOV.U32 R15, RZ, RZ, R184 ;  /* 0x000000ffff0f7224 */ /* 0x000fe200078e00b8 */
[----:B------:R-:W-:Y:S01]  /*a4c30*/  LOP3.LUT R192, R193, R192, RZ, 0x3c, !PT ;  /* 0x000000c0c1c07212 */ /* 0x000fe200078e3cff */
[----:B------:R3:W-:Y:S01]  /*a4c40*/  STL.64 [R1+0xc80], R20 ;  /* 0x000c801401007387 */ /* 0x0007e20000100a00 */
[----:B------:R-:W-:-:S02]  /*a4c50*/  LOP3.LUT R187, R187, R186, RZ, 0x3c, !PT ;  /* 0x000000babbbb7212 */ /* 0x000fc400078e3cff */
[----:B------:R-:W-:Y:S01]  /*a4c60*/  LOP3.LUT R194, R195, R194, RZ, 0x3c, !PT ;  /* 0x000000c2c3c27212 */ /* 0x000fe200078e3cff */
[----:B------:R-:W-:Y:S01]  /*a4c70*/  STL.64 [R1+0xbf8], R16 ;  /* 0x000bf81001007387 */ /* 0x000fe20000100a00 */
[----:B------:R-:W-:Y:S02]  /*a4c80*/  LOP3.LUT R203, R203, R202, RZ, 0x3c, !PT ;  /* 0x000000cacbcb7212 */ /* 0x000fe400078e3cff */
[----:B------:R-:W-:Y:S01]  /*a4c90*/  LOP3.LUT R189, R189, R188, RZ, 0x3c, !PT ;  /* 0x000000bcbdbd7212 */ /* 0x000fe200078e3cff */
[----:B------:R4:W-:Y:S01]  /*a4ca0*/  STL.64 [R1+0xc78], R12 ;  /* 0x000c780c01007387 */ /* 0x0009e20000100a00 */
[----:B------:R-:W-:Y:S02]  /*a4cb0*/  LOP3.LUT R205, R205, R204, RZ, 0x3c, !PT ;  /* 0x000000cccdcd7212 */ /* 0x000fe400078e3cff */
[----:B------:R-:W-:Y:S01]  /*a4cc0*/  LOP3.LUT R191, R191, R190, RZ, 0x3c, !PT ;  /* 0x000000bebfbf7212 */ /* 0x000fe200078e3cff */
[----:B------:R-:W-:Y:S01]  /*a4cd0*/  STL.64 [R1+0xc70], R178 ;  /* 0x000c70b201007387 */ /* 0x000fe20000100a00 */
[----:B------:R-:W-:-:S02]  /*a4ce0*/  LOP3.LUT R198, R199, R198, RZ, 0x3c, !PT ;  /* 0x000000c6c7c67212 */ /* 0x000fc400078e3cff */
[----:B------:R-:W-:Y:S01]  /*a4cf0*/  LOP3.LUT R207, R207, R206, RZ, 0x3c, !PT ;  /* 0x000000cecfcf7212 */ /* 0x000fe200078e3cff */
[----:B------:R1:W-:Y:S01]  /*a4d00*/  STL.64 [R1+0xc68], R14 ;  /* 0x000c680e01007387 */ /* 0x0003e20000100a00 */
[----:B------:R-:W-:Y:S02]  /*a4d10*/  LOP3.LUT R193, R193, R192, RZ, 0x3c, !PT ;  /* 0x000000c0c1c17212 */ /* 0x000fe400078e3cff */
[----:B------:R-:W-:Y:S01]  /*a4d20*/  LOP3.LUT R195, R195, R194, RZ, 0x3c, !PT ;  /* 0x000000c2c3c37212 */ /* 0x000fe200078e3cff */
[----:B------:R-:W-:Y:S01]  /*a4d30*/  STL.64 [R1+0xc60], R186 ;  /* 0x000c60ba01007387 */ /* 0x000fe20000100a00 */
[----:B------:R-:W-:Y:S02]  /*a4d40*/  LOP3.LUT R202, R203, R202, RZ, 0x3c, !PT ;  /* 0x000000cacbca7212 */ /* 0x000fe400078e3cff */
[----:B------:R-:W-:Y:S01]  /*a4d50*/  LOP3.LUT R209, R209, R208, RZ, 0x3c, !PT ;  /* 0x000000d0d1d17212 */ /* 0x000fe200078e3cff */
[----:B------:R-:W-:Y:S01]  /*a4d60*/  STL.64 [R1+0xc58], R188 ;  /* 0x000c58bc01007387 */ /* 0x000fe20000100a00 */
[----:B------:R-:W-:Y:S01]  /*a4d70*/  LOP3.LUT R204, R205, R204, RZ, 0x3c, !PT ;  /* 0x000000cccdcc7212 */ /* 0x000fe200078e3cff */
[----:B------:R-:W-:Y:S01]  /*a4d80*/  IMAD.MOV.U32 R10, RZ, RZ, R201 ;  /* 0x000000ffff0a7224 */ /* 0x000fe200078e00c9 */
[----:B------:R-:W-:Y:S01]  /*a4d90*/  LOP3.LUT R199, R199, R198, RZ, 0x3c, !PT ;  /* 0x000000c6c7c77212 */ /* 0x000fe200078e3cff */
[----:B------:R-:W-:Y:S01]  /*a4da0*/  STL.64 [R1+0xc50], R190 ;  /* 0x000c50be01007387 */ /* 0x000fe20000100a00 */
[----:B------:R-:W-:Y:S01]  /*a4db0*/  LOP3.LUT R206, R207, R206, RZ, 0x3c, !PT ;  /* 0x000000cecfce7212 */ /* 0x000fe200078e3cff */
[----:B------:R-:W-:Y:S01]  /*a4dc0*/  IMAD.MOV.U32 R11, RZ, RZ, R200 ;  /* 0x000000ffff0b7224 */ /* 0x000fe200078e00c8 */
[----:B------:R-:W-:Y:S01]  /*a4dd0*/  LOP3.LUT R203, R203, R202, RZ, 0x3c, !PT ;  /* 0x000000cacbcb7212 */ /* 0x000fe200078e3cff */
[----:B------:R-:W-:Y:S01]  /*a4de0*/  STL.64 [R1+0xc48], R192 ;  /* 0x000c48c001007387 */ /* 0x000fe20000100a00 */
[----:B------:R-:W-:-:S02]  /*a4df0*/  LOP3.LUT R208, R209, R208, RZ, 0x3c, !PT ;  /* 0x000000d0d1d07212 */ /* 0x000fc400078e3cff */
[----:B------:R-:W-:Y:S01]  /*a4e00*/  LOP3.LUT R205, R205, R204, RZ, 0x3c, !PT ;  /* 0x000000cccdcd7212 */ /* 0x000fe200078e3cff */
[----:B------:R-:W-:Y:S01]  /*a4e10*/  STL.64 [R1+0xc40], R194 ;  /* 0x000c40c201007387 */ /* 0x000fe20000100a00 */
[----:B------:R-:W-:Y:S02]  /*a4e20*/  LOP3.LUT R207, R207, R206, RZ, 0x3c, !PT ;  /* 0x000000cecfcf7212 */ /* 0x000fe400078e3cff */
[----:B------:R-:W-:Y:S01]  /*a4e30*/  LOP3.LUT R209, R209, R208, RZ, 0x3c, !PT ;  /* 0x000000d0d1d17212 */ /* 0x000fe200078e3cff */
[----:B------:R1:W-:Y:S01]  /*a4e40*/  LDGSTS.E [R2+0x2d800], [R22.64], P0 ;  /* 0x2d80000016027fae */ /* 0x0003e20008121848 */
[----:B------:R-:W-:Y:S01]  /*a4e50*/  LOP3.LUT R5, R213, 0x50, RZ, 0x3c, !PT ;  /* 0x00000050d5057812 */ /* 0x000fe200078e3cff */
[----:B------:R-:W-:Y:S02]  /*a4e60*/  IMAD.U32 R0, RZ, RZ, UR5 ;  /* 0x00000005ff007e24 */ /* 0x000fe4000f8e00ff */
[----:B------:R3:W-:Y:S04]  /*a4e70*/  LDGSTS.E [R2+0x2e800], [R20.64], P0 ;  /* 0x2e80000014027fae */ /* 0x0007e80008121848 */
[----:B------:R4:W-:Y:S01]  /*a4e80*/  LDGSTS.E [R2+0x2f800], [R12.64], P0 ;  /* 0x2f8000000c027fae */ /* 0x0009e20008121848 */
[----:B------:R-:W-:-:S03]  /*a4e90*/  IMAD R0, R0, 0x40000, R5 ;  /* 0x0004000000007824 */ /* 0x000fc600078e0205 */
[----:B------:R1:W-:Y:S04]  /*a4ea0*/  LDGSTS.E [R2+0x30800], [R178.64], P0 ;  /* 0x30800000b2027fae */ /* 0x0003e80008121848 */
[----:B------:R1:W-:Y:S04]  /*a4eb0*/  LDGSTS.E [R2+0x31800], [R14.64], P0 ;  /* 0x318000000e027fae */ /* 0x0003e80008121848 */
[----:B------:R1:W-:Y:S04]  /*a4ec0*/  LDGSTS.E [R2+0x32800], [R186.64], P0 ;  /* 0x32800000ba027fae */ /* 0x0003e80008121848 */
[----:B------:R1:W-:Y:S04]  /*a4ed0*/  LDGSTS.E [R2+0x33800], [R188.64], P0 ;  /* 0x33800000bc027fae */ /* 0x0003e80008121848 */
[----:B------:R1:W-:Y:S04]  /*a4ee0*/  LDGSTS.E [R2+0x34800], [R190.64], P0 ;  /* 0x34800000be027fae */ /* 0x0003e80008121848 */
[----:B------:R1:W-:Y:S04]  /*a4ef0*/  LDGSTS.E [R2+0x35800], [R192.64], P0 ;  /* 0x35800000c0027fae */ /* 0x0003e80008121848 */
[----:B------:R1:W-:Y:S01]  /*a4f00*/  LDGSTS.E [R2+0x36800], [R194.64], P0 ;  /* 0x36800000c2027fae */ /* 0x0003e20008121848 */
[----:B--2---:R-:W-:Y:S01]  /*a4f10*/  IADD3 R211, P2, R8, UR7, RZ ;  /* 0x0000000708d37c10 */ /* 0x004fe2000ff5e0ff */
[----:B------:R-:W-:-:S03]  /*a4f20*/  IMAD.MOV.U32 R8, RZ, RZ, R197 ;  /* 0x000000ffff087224 */ /* 0x000fc600078e00c5 */
[----:B------:R-:W-:Y:S01]  /*a4f30*/  IADD3.X R210, R9, UR6, RZ, P2, !PT ;  /* 0x0000000609d27c10 */ /* 0x000fe200097fe4ff */
[----:B------:R-:W-:-:S05]  /*a4f40*/  IMAD.MOV.U32 R9, RZ, RZ, R196 ;  /* 0x000000ffff097224 */ /* 0x000fca00078e00c4 */
[----:B------:R2:W-:Y:S01]  /*a4f50*/  STL.64 [R1+0xc38], R8 ;  /* 0x000c380801007387 */ /* 0x0005e20000100a00 */
[----:B------:R-:W-:-:S03]  /*a4f60*/  IMAD.MOV.U32 R18, RZ, RZ, R211 ;  /* 0x000000ffff127224 */ /* 0x000fc600078e00d3 */
[----:B------:R-:W-:Y:S01]  /*a4f70*/  STL.64 [R1+0xc30], R198 ;  /* 0x000c30c601007387 */ /* 0x000fe20000100a00 */
[----:B------:R-:W-:-:S03]  /*a4f80*/  IMAD.MOV.U32 R19, RZ, RZ, R210 ;  /* 0x000000ffff137224 */ /* 0x000fc600078e00d2 */
[----:B------:R1:W-:Y:S04]  /*a4f90*/  STL.64 [R1+0xc28], R10 ;  /* 0x000c280a01007387 */ /* 0x0003e80000100a00 */
[----:B------:R-:W-:Y:S04]  /*a4fa0*/  STL.64 [R1+0xc20], R202 ;  /* 0x000c20ca01007387 */ /* 0x000fe80000100a00 */
[----:B------:R-:W-:Y:S04]  /*a4fb0*/  STL.64 [R1+0xc18], R204 ;  /* 0x000c18cc01007387 */ /* 0x000fe80000100a00 */
[----:B------:R-:W-:Y:S04]  /*a4fc0*/  STL.64 [R1+0xc10], R206 ;  /* 0x000c10ce01007387 */ /* 0x000fe80000100a00 */
[----:B-1----:R1:W5:Y:S04]  /*a4fd0*/  LDL.LU.64 R22, [R1+0x2ac0] ;  /* 0x002ac00001167983 */ /* 0x0023680000300a00 */
[----:B------:R-:W-:Y:S04]  /*a4fe0*/  STL.64 [R1+0xc08], R208 ;  /* 0x000c08d001007387 */ /* 0x000fe80000100a00 */
[----:B---3--:R1:W5:Y:S04]  /*a4ff0*/  LDL.LU.64 R20, [R1+0x2ab8] ;  /* 0x002ab80001147983 */ /* 0x0083680000300a00 */
[----:B------:R-:W-:Y:S04]  /*a5000*/  STL.64 [R1+0xc00], R18 ;  /* 0x000c001201007387 */ /* 0x000fe80000100a00 */
[----:B----4-:R-:W3:Y:S04]  /*a5010*/  LDL.LU R13, [R1+0x19b8] ;  /* 0x0019b800010d7983 */ /* 0x010ee80000300800 */
[----:B------:R-:W4:Y:S04]  /*a5020*/  LDL.LU R5, [R1+0x1978] ;  /* 0x0019780001057983 */ /* 0x000f280000300800 */
[----:B------:R-:W4:Y:S04]  /*a5030*/  LDL.LU R15, [R1+0x19ac] ;  /* 0x0019ac00010f7983 */ /* 0x000f280000300800 */
[----:B------:R-:W4:Y:S04]  /*a5040*/  LDL.LU R7, [R1+0x196c] ;  /* 0x00196c0001077983 */ /* 0x000f280000300800 */
[----:B------:R2:W-:Y:S04]  /*a5050*/  LDGSTS.E [R2+0x37800], [R8.64], P0 ;  /* 0x3780000008027fae */ /* 0x0005e80008121848 */
[----:B------:R1:W-:Y:S04]  /*a5060*/  LDGSTS.E [R2+0x38800], [R198.64], P0 ;  /* 0x38800000c6027fae */ /* 0x0003e80008121848 */
[----:B------:R1:W-:Y:S04]  /*a5070*/  LDGSTS.E [R2+0x39800], [R10.64], P0 ;  /* 0x398000000a027fae */ /* 0x0003e80008121848 */
[----:B--2---:R-:W2:Y:S04]  /*a5080*/  LDL.LU R9, [R1+0x1938] ;  /* 0x0019380001097983 */ /* 0x004ea80000300800 */
[----:B------:R-:W2:Y:S04]  /*a5090*/  LDL.LU R8, [R1+0xf20] ;  /* 0x000f200001087983 */ /* 0x000ea80000300800 */
[----:B-1----:R-:W2:Y:S04]  /*a50a0*/  LDL.LU R11, [R1+0x192c] ;  /* 0x00192c00010b7983 */ /* 0x002ea80000300800 */
[----:B------:R-:W2:Y:S04]  /*a50b0*/  LDL.LU R12, [R1+0xf1c] ;  /* 0x000f1c00010c7983 */ /* 0x000ea80000300800 */
[----:B------:R1:W-:Y:S04]  /*a50c0*/  LDGSTS.E [R2+0x3a800], [R202.64], P0 ;  /* 0x3a800000ca027fae */ /* 0x0003e80008121848 */
[----:B------:R1:W-:Y:S04]  /*a50d0*/  LDGSTS.E [R2+0x3b800], [R204.64], P0 ;  /* 0x3b800000cc027fae */ /* 0x0003e80008121848 */
[----:B------:R1:W-:Y:S04]  /*a50e0*/  LDGSTS.E [R2+0x3c800], [R206.64], P0 ;  /* 0x3c800000ce027fae */ /* 0x0003e80008121848 */
[----:B------:R1:W-:Y:S04]  /*a50f0*/  LDGSTS.E [R2+0x3d800], [R208.64], P0 ;  /* 0x3d800000d0027fae */ /* 0x0003e80008121848 */
[----:B------:R-:W2:Y:S04]  /*a5100*/  LDL.LU R10, [R1+0xf60] ;  /* 0x000f6000010a7983 */ /* 0x000ea80000300800 */
[----:B------:R1:W-:Y:S04]  /*a5110*/  LDGSTS.E [R2+0x3e800], [R18.64], P0 ;  /* 0x3e80000012027fae */ /* 0x0003e80008121848 */
[----:B------:R1:W-:Y:S04]  /*a5120*/  LDGSTS.E [R2+0x3f800], [R16.64], P0 ;  /* 0x3f80000010027fae */ /* 0x0003e80008121848 */
[----:B-1----:R-:W2:Y:S04]  /*a5130*/  LDL.LU R16, [R1+0xfa0] ;  /* 0x000fa00001107983 */ /* 0x002ea80000300800 */
[----:B------:R-:W2:Y:S04]  /*a5140*/  LDL.LU R14, [R1+0xf5c] ;  /* 0x000f5c00010e7983 */ /* 0x000ea80000300800 */
[----:B------:R-:W2:Y:S01]  /*a5150*/  LDL.LU R17, [R1+0xf9c] ;  /* 0x000f9c0001117983 */ /* 0x000ea20000300800 */
[----:B------:R-:W-:-:S02]  /*a5160*/  IMAD.MOV.U32 R2, RZ, RZ, R4 ;  /* 0x000000ffff027224 */ /* 0x000fc400078e0004 */
[----:B------:R-:W-:Y:S01]  /*a5170*/  IMAD.MOV.U32 R3, RZ, RZ, R6 ;  /* 0x000000ffff037224 */ /* 0x000fe200078e0006 */
[----:B------:R-:W2:Y:S04]  /*a5180*/  LDL.LU R4, [R1+0xfe0] ;  /* 0x000fe00001047983 */ /* 0x000ea80000300800 */
[----:B------:R-:W2:Y:S04]  /*a5190*/  LDL.LU R6, [R1+0x1020] ;  /* 0x0010200001067983 */ /* 0x000ea80000300800 */
[----:B------:R1:W-:Y:S01]  /*a51a0*/  LDGSTS.E [R0+0xa00], [R2.64], P0 ;  /* 0x00a0000002007fae */ /* 0x0003e20008121848 */
[----:B---3--:R-:W-:-:S02]  /*a51b0*/  IADD3 R13, P1, R13, UR7, RZ ;  /* 0x000000070d0d7c10 */ /* 0x008fc4000ff3e0ff */
[----:B----4-:R-:W-:Y:S02]  /*a51c0*/  IADD3 R5, P2, R5, UR7, RZ ;  /* 0x0000000705057c10 */ /* 0x010fe4000ff5e0ff */
[----:B------:R-:W-:Y:S01]  /*a51d0*/  IADD3.X R15, R15, UR6, RZ, P1, !PT ;  /* 0x000000060f0f7c10 */ /* 0x000fe20008ffe4ff */
[----:B------:R3:W-:Y:S01]  /*a51e0*/  STL [R1+0x19b8], R13 ;  /* 0x0019b80d01007387 */ /* 0x0007e20000100800 */
[----:B-1----:R-:W-:Y:S01]  /*a51f0*/  IMAD.MOV.U32 R2, RZ, RZ, R13 ;  /* 0x000000ffff027224 */ /* 0x002fe200078e000d */
[----:B------:R-:W-:Y:S02]  /*a5200*/  IADD3.X R7, R7, UR6, RZ, P2, !PT ;  /* 0x0000000607077c10 */ /* 0x000fe400097fe4ff */
[----:B------:R1:W-:Y:S01]  /*a5210*/  STL [R1+0x19ac], R15 ;  /* 0x0019ac0f01007387 */ /* 0x0003e20000100800 */
[----:B------:R-:W-:-:S03]  /*a5220*/  IMAD.MOV.U32 R3, RZ, RZ, R15 ;  /* 0x000000ffff037224 */ /* 0x000fc600078e000f */
[----:B------:R4:W-:Y:S04]  /*a5230*/  STL [R1+0x1978], R5 ;  /* 0x0019780501007387 */ /* 0x0009e80000100800 */
[----:B---3--:R-:W3:Y:S04]  /*a5240*/  LDL.LU R13, [R1+0xfdc] ;  /* 0x000fdc00010d7983 */ /* 0x008ee80000300800 */
[----:B------:R2:W-:Y:S02]  /*a5250*/  STL [R1+0x196c], R7 ;  /* 0x00196c0701007387 */ /* 0x0005e40000100800 */
[----:B--2---:R-:W-:-:S02]  /*a5260*/  IADD3 R9, P1, R9, UR7, RZ ;  /* 0x0000000709097c10 */ /* 0x004fc4000ff3e0ff */
[----:B------:R2:W-:Y:S01]  /*a5270*/  LDGSTS.E [R0+0x1a00], [R2.64], P0 ;  /* 0x01a0000002007fae */ /* 0x0005e20008121848 */
[----:B------:R-:W-:-:S03]  /*a5280*/  IADD3 R8, P2, R8, UR7, RZ ;  /* 0x0000000708087c10 */ /* 0x000fc6000ff5e0ff */
[----:B-1----:R-:W3:Y:S01]  /*a5290*/  LDL.LU R15, [R1+0x101c] ;  /* 0x00101c00010f7983 */ /* 0x002ee20000300800 */
[----:B------:R-:W-:Y:S01]  /*a52a0*/  IADD3.X R11, R11, UR6, RZ, P1, !PT ;  /* 0x000000060b0b7c10 */ /* 0x000fe20008ffe4ff */
[----:B--2---:R-:W-:Y:S02]  /*a52b0*/  IMAD.MOV.U32 R2, RZ, RZ, R5 ;  /* 0x000000ffff027224 */ /* 0x004fe400078e0005 */
[----:B------:R-:W-:Y:S01]  /*a52c0*/  IMAD.MOV.U32 R3, RZ, RZ, R7 ;  /* 0x000000ffff037224 */ /* 0x000fe200078e0007 */
[----:B----4-:R-:W2:Y:S01]  /*a52d0*/  LDL.LU R5, [R1+0x1060] ;  /* 0x0010600001057983 */ /* 0x010ea20000300800 */
[----:B------:R-:W-:-:S03]  /*a52e0*/  IADD3.X R12, R12, UR6, RZ, P2, !PT ;  /* 0x000000060c0c7c10 */ /* 0x000fc600097fe4ff */
[----:B------:R-:W3:Y:S04]  /*a52f0*/  LDL.LU R7, [R1+0x10a0] ;  /* 0x0010a00001077983 */ /* 0x000ee80000300800 */
[----:B------:R1:W-:Y:S04]  /*a5300*/  STL [R1+0x1938], R9 ;  /* 0x0019380901007387 */ /* 0x0003e80000100800 */
[----:B------:R1:W-:Y:S04]  /*a5310*/  LDGSTS.E [R0+0x2a00], [R2.64], P0 ;  /* 0x02a0000002007fae */ /* 0x0003e80008121848 */
[----:B------:R1:W-:Y:S04]  /*a5320*/  STL [R1+0x192c], R11 ;  /* 0x00192c0b01007387 */ /* 0x0003e80000100800 */
[----:B------:R-:W-:Y:S01]  /*a5330*/  STL [R1+0xf20], R8 ;  /* 0x000f200801007387 */ /* 0x000fe20000100800 */
[----:B-1----:R-:W-:-:S03]  /*a5340*/  IMAD.MOV.U32 R2, RZ, RZ, R9 ;  /* 0x000000ffff027224 */ /* 0x002fc600078e0009 */
[----:B------:R-:W3:Y:S01]  /*a5350*/  LDL.LU R9, [R1+0x105c] ;  /* 0x00105c0001097983 */ /* 0x000ee20000300800 */
[----:B------:R-:W-:-:S03]  /*a5360*/  IMAD.MOV.U32 R3, RZ, RZ, R11 ;  /* 0x000000ffff037224 */ /* 0x000fc600078e000b */
[----:B------:R1:W-:Y:S04]  /*a5370*/  STL [R1+0xf1c], R12 ;  /* 0x000f1c0c01007387 */ /* 0x0003e80000100800 */
[----:B------:R-:W3:Y:S01]  /*a5380*/  LDL.LU R11, [R1+0x109c] ;  /* 0x00109c00010b7983 */ /* 0x000ee20000300800 */
[----:B------:R-:W-:-:S03]  /*a5390*/  IADD3 R10, P1, R10, UR7, RZ ;  /* 0x000000070a0a7c10 */ /* 0x000fc6000ff3e0ff */
[----:B------:R1:W-:Y:S01]  /*a53a0*/  LDGSTS.E [R0+0x3a00], [R2.64], P0 ;  /* 0x03a0000002007fae */ /* 0x0003e20008121848 */
[----:B------:R-:W-:Y:S02]  /*a53b0*/  IADD3 R16, P2, R16, UR7, RZ ;  /* 0x0000000710107c10 */ /* 0x000fe4000ff5e0ff */
[----:B------:R-:W-:Y:S02]  /*a53c0*/  IADD3.X R14, R14, UR6, RZ, P1, !PT ;  /* 0x000000060e0e7c10 */ /* 0x000fe40008ffe4ff */
[----:B------:R-:W-:Y:S01]  /*a53d0*/  IADD3.X R17, R17, UR6, RZ, P2, !PT ;  /* 0x0000000611117c10 */ /* 0x000fe200097fe4ff */
[----:B-1----:R-:W-:Y:S02]  /*a53e0*/  IMAD.MOV.U32 R2, RZ, RZ, R8 ;  /* 0x000000ffff027224 */ /* 0x002fe400078e0008 */
[----:B------:R-:W-:Y:S02]  /*a53f0*/  IMAD.MOV.U32 R3, RZ, RZ, R12 ;  /* 0x000000ffff037224 */ /* 0x000fe400078e000c */
[----:B------:R-:W3:Y:S04]  /*a5400*/  LDL.LU R12, [R1+0x10e0] ;  /* 0x0010e000010c7983 */ /* 0x000ee80000300800 */
[----:B------:R-:W3:Y:S04]  /*a5410*/  LDL.LU R8, [R1+0x1120] ;  /* 0x0011200001087983 */ /* 0x000ee80000300800 */
[----:B------:R-:W-:Y:S04]  /*a5420*/  STL [R1+0xf60], R10 ;  /* 0x000f600a01007387 */ /* 0x000fe80000100800 */
[----:B------:R1:W-:Y:S04]  /*a5430*/  LDGSTS.E [R0+0x4a00], [R2.64], P0 ;  /* 0x04a0000002007fae */ /* 0x0003e80008121848 */
[----:B------:R1:W-:Y:S04]  /*a5440*/  STL [R1+0xf5c], R14 ;  /* 0x000f5c0e01007387 */ /* 0x0003e80000100800 */
[----:B------:R-:W-:Y:S01]  /*a5450*/  STL [R1+0xfa0], R16 ;  /* 0x000fa01001007387 */ /* 0x000fe20000100800 */
[----:B-1----:R-:W-:-:S03]  /*a5460*/  IMAD.MOV.U32 R3, RZ, RZ, R14 ;  /* 0x000000ffff037224 */ /* 0x002fc600078e000e */
[----:B------:R-:W3:Y:S01]  /*a5470*/  LDL.LU R14, [R1+0x10dc] ;  /* 0x0010dc00010e7983 */ /* 0x000ee20000300800 */
[----:B------:R-:W-:-:S03]  /*a5480*/  IMAD.MOV.U32 R2, RZ, RZ, R10 ;  /* 0x000000ffff027224 */ /* 0x000fc600078e000a */
[----:B------:R-:W-:Y:S04]  /*a5490*/  STL [R1+0xf9c], R17 ;  /* 0x000f9c1101007387 */ /* 0x000fe80000100800 */
[----:B------:R-:W3:Y:S01]  /*a54a0*/  LDL.LU R10, [R1+0x111c] ;  /* 0x00111c00010a7983 */ /* 0x000ee20000300800 */
[----:B------:R-:W-:-:S03]  /*a54b0*/  IADD3 R4, P1, R4, UR7, RZ ;  /* 0x0000000704047c10 */ /* 0x000fc6000ff3e0ff */
[----:B------:R1:W-:Y:S01]  /*a54c0*/  LDGSTS.E [R0+0x5a00], [R2.64], P0 ;  /* 0x05a0000002007fae */ /* 0x0003e20008121848 */
[----:B------:R-:W-:-:S03]  /*a54d0*/  IADD3 R6, P2, R6, UR7, RZ ;  /* 0x0000000706067c10 */ /* 0x000fc6000ff5e0ff */
[----:B------:R-:W-:Y:S01]  /*a54e0*/  STL [R1+0xfe0], R4 ;  /* 0x000fe00401007387 */ /* 0x000fe20000100800 */
[----:B-1----:R-:W-:Y:S02]  /*a54f0*/  IMAD.MOV.U32 R2, RZ, RZ, R16 ;  /* 0x000000ffff027224 */ /* 0x002fe400078e0010 */
[----:B------:R-:W-:-:S05]  /*a5500*/  IMAD.MOV.U32 R3, RZ, RZ, R17 ;  /* 0x000000ffff037224 */ /* 0x000fca00078e0011 */
[----:B------:R1:W-:Y:S02]  /*a5510*/  LDGSTS.E [R0+0x6a00], [R2.64], P0 ;  /* 0x06a0000002007fae */ /* 0x0003e40008121848 */
[----:B-1----:R-:W-:Y:S01]  /*a5520*/  IMAD.MOV.U32 R2, RZ, RZ, R4 ;  /* 0x000000ffff027224 */ /* 0x002fe200078e0004 */
[----:B---3--:R-:W-:-:S05]  /*a5530*/  IADD3.X R13, R13, UR6, RZ, P1, !PT ;  /* 0x000000060d0d7c10 */ /* 0x008fca0008ffe4ff */
[----:B------:R-:W-:Y:S01]  /*a5540*/  IMAD.MOV.U32 R3, RZ, RZ, R13 ;  /* 0x000000ffff037224 */ /* 0x000fe200078e000d */
[----:B------:R1:W-:Y:S04]  /*a5550*/  STL [R1+0xfdc], R13 ;  /* 0x000fdc0d01007387 */ /* 0x0003e80000100800 */
[----:B------:R-:W-:Y:S01]  /*a5560*/  STL [R1+0x1020], R6 ;  /* 0x0010200601007387 */ /* 0x000fe20000100800 */
[----:B------:R-:W-:-:S03]  /*a5570*/  IADD3.X R15, R15, UR6, RZ, P2, !PT ;  /* 0x000000060f0f7c10 */ /* 0x000fc600097fe4ff */
[----:B------:R3:W-:Y:S04]  /*a5580*/  LDGSTS.E [R0+0x7a00], [R2.64], P0 ;  /* 0x07a0000002007fae */ /* 0x0007e80008121848 */
[----:B-1----:R-:W4:Y:S01]  /*a5590*/  LDL.LU R13, [R1+0x1160] ;  /* 0x00116000010d7983 */ /* 0x002f220000300800 */
[----:B--2---:R-:W-:-:S03]  /*a55a0*/  IADD3 R5, P1, R5, UR7, RZ ;  /* 0x0000000705057c10 */ /* 0x004fc6000ff3e0ff */
[----:B------:R1:W-:Y:S01]  /*a55b0*/  STL [R1+0x101c], R15 ;  /* 0x00101c0f01007387 */ /* 0x0003e20000100800 */
[----:B---3--:R-:W-:-:S03]  /*a55c0*/  IMAD.MOV.U32 R2, RZ, RZ, R6 ;  /* 0x000000ffff027224 */ /* 0x008fc600078e0006 */
[----:B------:R-:W2:Y:S01]  /*a55d0*/  LDL.LU R4, [R1+0x11a0] ;  /* 0x0011a00001047983 */ /* 0x000ea20000300800 */
[----:B------:R-:W-:Y:S01]  /*a55e0*/  IMAD.MOV.U32 R3, RZ, RZ, R15 ;  /* 0x000000ffff037224 */ /* 0x000fe200078e000f */
[----:B------:R-:W-:Y:S02]  /*a55f0*/  IADD3 R7, P2, R7, UR7, RZ ;  /* 0x0000000707077c10 */ /* 0x000fe4000ff5e0ff */
[----:B-1----:R-:W3:Y:S04]  /*a5600*/  LDL.LU R15, [R1+0x115c] ;  /* 0x00115c00010f7983 */ /* 0x002ee80000300800 */
[----:B------:R-:W3:Y:S04]  /*a5610*/  LDL.LU R6, [R1+0x119c] ;  /* 0x00119c0001067983 */ /* 0x000ee80000300800 */
[----:B------:R1:W-:Y:S01]  /*a5620*/  LDGSTS.E [R0+0x8a00], [R2.64], P0 ;  /* 0x08a0000002007fae */ /* 0x0003e20008121848 */
[----:B------:R-:W-:-:S03]  /*a5630*/  IADD3.X R9, R9, UR6, RZ, P1, !PT ;  /* 0x0000000609097c10 */ /* 0x000fc60008ffe4ff */
[----:B------:R-:W-:Y:S01]  /*a5640*/  STL [R1+0x1060], R5 ;  /* 0x0010600501007387 */ /* 0x000fe20000100800 */
[----:B-1----:R-:W-:-:S03]  /*a5650*/  IMAD.MOV.U32 R2, RZ, RZ, R5 ;  /* 0x000000ffff027224 */ /* 0x002fc600078e0005 */
[----:B------:R1:W-:Y:S01]  /*a5660*/  STL [R1+0x105c], R9 ;  /* 0x00105c0901007387 */ /* 0x0003e20000100800 */
[----:B------:R-:W-:Y:S01]  /*a5670*/  IMAD.MOV.U32 R3, RZ, RZ, R9 ;  /* 0x000000ffff037224 */ /* 0x000fe200078e0009 */
[----:B------:R-:W-:Y:S02]  /*a5680*/  IADD3.X R11, R11, UR6, RZ, P2, !PT ;  /* 0x000000060b0b7c10 */ /* 0x000fe400097fe4ff */
[----:B------:R-:W-:Y:S04]  /*a5690*/  STL [R1+0x10a0], R7 ;  /* 0x0010a00701007387 */ /* 0x000fe80000100800 */
[----:B------:R1:W-:Y:S04]  /*a56a0*/  LDGSTS.E [R0+0x9a00], [R2.64], P0 ;  /* 0x09a0000002007fae */ /* 0x0003e80008121848 */
[----:B-1----:R-:W3:Y:S04]  /*a56b0*/  LDL.LU R9, [R1+0x11e0] ;  /* 0x0011e00001097983 */ /* 0x002ee80000300800 */
[----:B------:R1:W-:Y:S04]  /*a56c0*/  STL [R1+0x109c], R11 ;  /* 0x00109c0b01007387 */ /* 0x0003e80000100800 */
[----:B------:R-:W3:Y:S01]  /*a56d0*/  LDL.LU R5, [R1+0x1220] ;  /* 0x0012200001057983 */ /* 0x000ee20000300800 */
[----:B------:R-:W-:Y:S01]  /*a56e0*/  IMAD.MOV.U32 R3, RZ, RZ, R11 ;  /* 0x000000ffff037224 */ /* 0x000fe200078e000b */
[----:B------:R-:W-:-:S02]  /*a56f0*/  IADD3 R12, P1, R12, UR7, RZ ;  /* 0x000000070c0c7c10 */ /* 0x000fc4000ff3e0ff */
[----:B-1----:R-:W3:Y:S01]  /*a5700*/  LDL.LU R11, [R1+0x11dc] ;  /* 0x0011dc00010b7983 */ /* 0x002ee20000300800 */
[----:B------:R-:W-:Y:S01]  /*a5710*/  IMAD.MOV.U32 R2, RZ, RZ, R7 ;  /* 0x000000ffff027224 */ /* 0x000fe200078e0007 */
[----:B------:R-:W-:Y:S02]  /*a5720*/  IADD3 R8, P2, R8, UR7, RZ ;  /* 0x0000000708087c10 */ /* 0x000fe4000ff5e0ff */
[----:B------:R-:W3:Y:S04]  /*a5730*/  LDL.LU R7, [R1+0x121c] ;  /* 0x00121c0001077983 */ /* 0x000ee80000300800 */
[----:B------:R1:W-:Y:S04]  /*a5740*/  STL [R1+0x10e0], R12 ;  /* 0x0010e00c01007387 */ /* 0x0003e80000100800 */
[----:B------:R1:W-:Y:S01]  /*a5750*/  LDGSTS.E [R0+0xaa00], [R2.64], P0 ;  /* 0x0aa0000002007fae */ /* 0x0003e20008121848 */
[----:B------:R-:W-:Y:S01]  /*a5760*/  IADD3.X R14, R14, UR6, RZ, P1, !PT ;  /* 0x000000060e0e7c10 */ /* 0x000fe20008ffe4ff */
[----:B-1----:R-:W-:-:S04]  /*a5770*/  IMAD.MOV.U32 R2, RZ, RZ, R12 ;  /* 0x000000ffff027224 */ /* 0x002fc800078e000c */
[----:B------:R1:W-:Y:S01]  /*a5780*/  STL [R1+0x10dc], R14 ;  /* 0x0010dc0e01007387 */ /* 0x0003e20000100800 */
[----:B------:R-:W-:-:S03]  /*a5790*/  IADD3.X R10, R10, UR6, RZ, P2, !PT ;  /* 0x000000060a0a7c10 */ /* 0x000fc600097fe4ff */
[----:B------:R1:W-:Y:S01]  /*a57a0*/  STL [R1+0x1120], R8 ;  /* 0x0011200801007387 */ /* 0x0003e20000100800 */
[----:B------:R-:W-:-:S03]  /*a57b0*/  IMAD.MOV.U32 R3, RZ, RZ, R14 ;  /* 0x000000ffff037224 */ /* 0x000fc600078e000e */
[----:B------:R-:W3:Y:S04]  /*a57c0*/  LDL.LU R12, [R1+0x1260] ;  /* 0x00126000010c7983 */ /* 0x000ee80000300800 */
[----:B------:R1:W-:Y:S04]  /*a57d0*/  STL [R1+0x111c], R10 ;  /* 0x00111c0a01007387 */ /* 0x0003e80000100800 */
[----:B------:R-:W3:Y:S04]  /*a57e0*/  LDL.LU R16, [R1+0x12a0] ;  /* 0x0012a00001107983 */ /* 0x000ee80000300800 */
[----:B-1----:R-:W3:Y:S04]  /*a57f0*/  LDL.LU R14, [R1+0x125c] ;  /* 0x00125c00010e7983 */ /* 0x002ee80000300800 */
[----:B------:R-:W3:Y:S04]  /*a5800*/  LDL.LU R17, [R1+0x129c] ;  /* 0x00129c0001117983 */ /* 0x000ee80000300800 */
[----:B------:R1:W-:Y:S02]  /*a5810*/  LDGSTS.E [R0+0xba00], [R2.64], P0 ;  /* 0x0ba0000002007fae */ /* 0x0003e40008121848 */
[----:B-1----:R-:W-:-:S02]  /*a5820*/  IMAD.MOV.U32 R2, RZ, RZ, R8 ;  /* 0x000000ffff027224 */ /* 0x002fc400078e0008 */
[----:B------:R-:W-:Y:S01]  /*a5830*/  IMAD.MOV.U32 R3, RZ, RZ, R10 ;  /* 0x000000ffff037224 */ /* 0x000fe200078e000a */
[----:B------:R-:W3:Y:S04]  /*a5840*/  LDL.LU R8, [R1+0x12e0] ;  /* 0x0012e00001087983 */ /* 0x000ee80000300800 */
[----:B------:R-:W3:Y:S04]  /*a5850*/  LDL.LU R10, [R1+0x1320] ;  /* 0x00132000010a7983 */ /* 0x000ee80000300800 */
[----:B------:R1:W-:Y:S01]  /*a5860*/  LDGSTS.E [R0+0xca00], [R2.64], P0 ;  /* 0x0ca0000002007fae */ /* 0x0003e20008121848 */
[----:B----4-:R-:W-:-:S05]  /*a5870*/  IADD3 R13, P1, R13, UR7, RZ ;  /* 0x000000070d0d7c10 */ /* 0x010fca000ff3e0ff */
[----:B------:R4:W-:Y:S01]  /*a5880*/  STL [R1+0x1160], R13 ;  /* 0x0011600d01007387 */ /* 0x0009e20000100800 */
[----:B--2---:R-:W-:Y:S02]  /*a5890*/  IADD3 R4, P2, R4, UR7, RZ ;  /* 0x0000000704047c10 */ /* 0x004fe4000ff5e0ff */
[----:B---3--:R-:W-:Y:S01]  /*a58a0*/  IADD3.X R15, R15, UR6, RZ, P1, !PT ;  /* 0x000000060f0f7c10 */ /* 0x008fe20008ffe4ff */
[----:B-1----:R-:W-:-:S04]  /*a58b0*/  IMAD.MOV.U32 R2, RZ, RZ, R13 ;  /* 0x000000ffff027224 */ /* 0x002fc800078e000d */
[----:B------:R1:W-:Y:S01]  /*a58c0*/  STL [R1+0x115c], R15 ;  /* 0x00115c0f01007387 */ /* 0x0003e20000100800 */
[----:B------:R-:W-:Y:S01]  /*a58d0*/  IMAD.MOV.U32 R3, RZ, RZ, R15 ;  /* 0x000000ffff037224 */ /* 0x000fe200078e000f */
[----:B------:R-:W-:Y:S02]  /*a58e0*/  IADD3.X R6, R6, UR6, RZ, P2, !PT ;  /* 0x0000000606067c10 */ /* 0x000fe400097fe4ff */
[----:B------:R2:W-:Y:S04]  /*a58f0*/  STL [R1+0x11a0], R4 ;  /* 0x0011a00401007387 */ /* 0x0005e80000100800 */
[----:B----4-:R-:W3:Y:S04]  /*a5900*/  LDL.LU R13, [R1+0x12dc] ;  /* 0x0012dc00010d7983 */ /* 0x010ee80000300800 */
[----:B------:R4:W-:Y:S04]  /*a5910*/  LDGSTS.E [R0+0xda00], [R2.64], P0 ;  /* 0x0da0000002007fae */ /* 0x0009e80008121848 */
[----:B------:R2:W-:Y:S04]  /*a5920*/  STL [R1+0x119c], R6 ;  /* 0x00119c0601007387 */ /* 0x0005e80000100800 */
[----:B-1----:R-:W3:Y:S01]  /*a5930*/  LDL.LU R15, [R1+0x131c] ;  /* 0x00131c00010f7983 */ /* 0x002ee20000300800 */
[----:B----4-:R-:W-:Y:S01]  /*a5940*/  IMAD.MOV.U32 R2, RZ, RZ, R4 ;  /* 0x000000ffff027224 */ /* 0x010fe200078e0004 */
[----:B------:R-:W-:Y:S01]  /*a5950*/  IADD3 R9, P1, R9, UR7, RZ ;  /* 0x0000000709097c10 */ /* 0x000fe2000ff3e0ff */
[----:B------:R-:W-:Y:S01]  /*a5960*/  IMAD.MOV.U32 R3, RZ, RZ, R6 ;  /* 0x000000ffff037224 */ /* 0x000fe200078e0006 */
[----:B--2---:R-:W2:Y:S04]  /*a5970*/  LDL.LU R4, [R1+0x1360] ;  /* 0x0013600001047983 */ /* 0x004ea80000300800 */
[----:B------:R-:W3:Y:S01]  /*a5980*/  LDL.LU R6, [R1+0x13a0] ;  /* 0x0013a00001067983 */ /* 0x000ee20000300800 */
[----:B------:R-:W-:-:S03]  /*a5990*/  IADD3 R5, P2, R5, UR7, RZ ;  /* 0x0000000705057c10 */ /* 0x000fc6000ff5e0ff */
        /* <DEDUP_REMOVED lines=75> */
[----:B------:R-:W-:Y:S01]  /*a5e50*/  STL [R1+0x13dc], R14 ;  /* 0x0013dc0e01007387 */ /* 0x000fe20000100800 */
[----:B------:R-:W-:-:S03]  /*a5e60*/  IADD3.X R12, R12, UR6, RZ, P2, !PT ;  /* 0x000000060c0c7c10 */ /* 0x000fc600097fe4ff */
        /* <DEDUP_REMOVED lines=10> */
[----:B------:R1:W-:Y:S04]  /*a5f10*/  LDGSTS.E [R0+0x18a00], [R2.64], P0 ;  /* 0x18a0000002007fae */ /* 0x0003e80008121848 */
[----:B------:R-:W3:Y:S01]  /*a5f20*/  LDL.LU R12, [R1+0x1620] ;  /* 0x00162000010c7983 */ /* 0x000ee20000300800 */
[----:B----4-:R-:W-:-:S05]  /*a5f30*/  IADD3 R13, P1, R13, UR7, RZ ;  /* 0x000000070d0d7c10 */ /* 0x010fca000ff3e0ff */
[----:B-1----:R-:W-:Y:S01]  /*a5f40*/  IMAD.MOV.U32 R2, RZ, RZ, R13 ;  /* 0x000000ffff027224 */ /* 0x002fe200078e000d */
[----:B--2---:R-:W-:Y:S02]  /*a5f50*/  IADD3 R8, P2, R8, UR7, RZ ;  /* 0x0000000708087c10 */ /* 0x004fe4000ff5e0ff */
[----:B---3--:R-:W-:Y:S01]  /*a5f60*/  IADD3.X R15, R15, UR6, RZ, P1, !PT ;  /* 0x000000060f0f7c10 */ /* 0x008fe20008ffe4ff */
[----:B------:R-:W-:Y:S01]  /*a5f70*/  STL [R1+0x1460], R13 ;  /* 0x0014600d01007387 */ /* 0x000fe20000100800 */
[----:B------:R-:W-:-:S03]  /*a5f80*/  IADD3.X R10, R10, UR6, RZ, P2, !PT ;  /* 0x000000060a0a7c10 */ /* 0x000fc600097fe4ff */
[----:B------:R-:W-:Y:S01]  /*a5f90*/  IMAD.MOV.U32 R3, RZ, RZ, R15 ;  /* 0x000000ffff037224 */ /* 0x000fe200078e000f */
[----:B------:R1:W-:Y:S04]  /*a5fa0*/  STL [R1+0x145c], R15 ;  /* 0x00145c0f01007387 */ /* 0x0003e80000100800 */
[----:B------:R-:W-:Y:S04]  /*a5fb0*/  STL [R1+0x14a0], R8 ;  /* 0x0014a00801007387 */ /* 0x000fe80000100800 */
[----:B------:R2:W-:Y:S04]  /*a5fc0*/  LDGSTS.E [R0+0x19a00], [R2.64], P0 ;  /* 0x19a0000002007fae */ /* 0x0005e80008121848 */
[----:B-1----:R-:W3:Y:S04]  /*a5fd0*/  LDL.LU R15, [R1+0x15dc] ;  /* 0x0015dc00010f7983 */ /* 0x002ee80000300800 */
[----:B------:R1:W-:Y:S01]  /*a5fe0*/  STL [R1+0x149c], R10 ;  /* 0x00149c0a01007387 */ /* 0x0003e20000100800 */
[----:B--2---:R-:W-:-:S03]  /*a5ff0*/  IMAD.MOV.U32 R2, RZ, RZ, R8 ;  /* 0x000000ffff027224 */ /* 0x004fc600078e0008 */
[----:B------:R-:W2:Y:S01]  /*a6000*/  LDL.LU R13, [R1+0x161c] ;  /* 0x00161c00010d7983 */ /* 0x000ea20000300800 */
[----:B------:R-:W-:-:S03]  /*a6010*/  IMAD.MOV.U32 R3, RZ, RZ, R10 ;  /* 0x000000ffff037224 */ /* 0x000fc600078e000a */
[----:B-1----:R-:W4:Y:S01]  /*a6020*/  LDL.LU R10, [R1+0x1660] ;  /* 0x00166000010a7983 */ /* 0x002f220000300800 */
[----:B------:R-:W-:-:S03]  /*a6030*/  IADD3 R9, P1, R9, UR7, RZ ;  /* 0x0000000709097c10 */ /* 0x000fc6000ff3e0ff */
[----:B------:R-:W4:Y:S01]  /*a6040*/  LDL.LU R8, [R1+0x16a0] ;  /* 0x0016a00001087983 */ /* 0x000f220000300800 */
[----:B------:R-:W-:-:S03]  /*a6050*/  IADD3 R4, P2, R4, UR7, RZ ;  /* 0x0000000704047c10 */ /* 0x000fc6000ff5e0ff */
[----:B------:R-:W-:Y:S04]  /*a6060*/  STL [R1+0x14e0], R9 ;  /* 0x0014e00901007387 */ /* 0x000fe80000100800 */
[----:B------:R1:W-:Y:S01]  /*a6070*/  LDGSTS.E [R0+0x1aa00], [R2.64], P0 ;  /* 0x1aa0000002007fae */ /* 0x0003e20008121848 */
[----:B------:R-:W-:Y:S02]  /*a6080*/  IADD3.X R11, R11, UR6, RZ, P1, !PT ;  /* 0x000000060b0b7c10 */ /* 0x000fe40008ffe4ff */
[----:B------:R-:W-:-:S03]  /*a6090*/  IADD3.X R6, R6, UR6, RZ, P2, !PT ;  /* 0x0000000606067c10 */ /* 0x000fc600097fe4ff */
[----:B------:R1:W-:Y:S04]  /*a60a0*/  STL [R1+0x14dc], R11 ;  /* 0x0014dc0b01007387 */ /* 0x0003e80000100800 */
[----:B------:R-:W-:Y:S01]  /*a60b0*/  STL [R1+0x1520], R4 ;  /* 0x0015200401007387 */ /* 0x000fe20000100800 */
[----:B-1----:R-:W-:-:S03]  /*a60c0*/  IMAD.MOV.U32 R3, RZ, RZ, R11 ;  /* 0x000000ffff037224 */ /* 0x002fc600078e000b */
[----:B------:R-:W4:Y:S01]  /*a60d0*/  LDL.LU R11, [R1+0x165c] ;  /* 0x00165c00010b7983 */ /* 0x000f220000300800 */
[----:B------:R-:W-:-:S03]  /*a60e0*/  IMAD.MOV.U32 R2, RZ, RZ, R9 ;  /* 0x000000ffff027224 */ /* 0x000fc600078e0009 */
[----:B------:R1:W-:Y:S04]  /*a60f0*/  STL [R1+0x151c], R6 ;  /* 0x00151c0601007387 */ /* 0x0003e80000100800 */
[----:B------:R-:W4:Y:S04]  /*a6100*/  LDL.LU R9, [R1+0x169c] ;  /* 0x00169c0001097983 */ /* 0x000f280000300800 */
[----:B------:R1:W-:Y:S01]  /*a6110*/  LDGSTS.E [R0+0x1ba00], [R2.64], P0 ;  /* 0x1ba0000002007fae */ /* 0x0003e20008121848 */
[----:B------:R-:W-:Y:S01]  /*a6120*/  IADD3 R5, P1, R5, UR7, RZ ;  /* 0x0000000705057c10 */ /* 0x000fe2000ff3e0ff */
[----:B-1----:R-:W-:-:S02]  /*a6130*/  IMAD.MOV.U32 R2, RZ, RZ, R4 ;  /* 0x000000ffff027224 */ /* 0x002fc400078e0004 */
[----:B------:R-:W-:Y:S02]  /*a6140*/  IMAD.MOV.U32 R3, RZ, RZ, R6 ;  /* 0x000000ffff037224 */ /* 0x000fe400078e0006 */
[----:B------:R-:W4:Y:S04]  /*a6150*/  LDL.LU R6, [R1+0x16e0] ;  /* 0x0016e00001067983 */ /* 0x000f280000300800 */
[----:B------:R-:W4:Y:S01]  /*a6160*/  LDL.LU R4, [R1+0x1720] ;  /* 0x0017200001047983 */ /* 0x000f220000300800 */
        /* <DEDUP_REMOVED lines=9> */
[----:B------:R-:W4:Y:S04]  /*a6200*/  LDL.LU R7, [R1+0x16dc] ;  /* 0x0016dc0001077983 */ /* 0x000f280000300800 */
[----:B------:R1:W-:Y:S04]  /*a6210*/  STL [R1+0x159c], R17 ;  /* 0x00159c1101007387 */ /* 0x0003e80000100800 */
        /* <DEDUP_REMOVED lines=10> */
[----:B------:R-:W-:Y:S01]  /*a62c0*/  STL [R1+0x15dc], R15 ;  /* 0x0015dc0f01007387 */ /* 0x000fe20000100800 */
[----:B--2---:R-:W-:-:S03]  /*a62d0*/  IADD3.X R13, R13, UR6, RZ, P2, !PT ;  /* 0x000000060d0d7c10 */ /* 0x004fc600097fe4ff */
[----:B------:R1:W-:Y:S01]  /*a62e0*/  STL [R1+0x1620], R12 ;  /* 0x0016200c01007387 */ /* 0x0003e20000100800 */
[----:B----4-:R-:W-:-:S03]  /*a62f0*/  IADD3 R10, P1, R10, UR7, RZ ;  /* 0x000000070a0a7c10 */ /* 0x010fc6000ff3e0ff */
[----:B------:R2:W-:Y:S01]  /*a6300*/  STL [R1+0x161c], R13 ;  /* 0x00161c0d01007387 */ /* 0x0005e20000100800 */
[----:B------:R-:W-:-:S03]  /*a6310*/  IADD3 R8, P2, R8, UR7, RZ ;  /* 0x0000000708087c10 */ /* 0x000fc6000ff5e0ff */
[----:B------:R-:W3:Y:S01]  /*a6320*/  LDL.LU R19, [R1+0x175c] ;  /* 0x00175c0001137983 */ /* 0x000ee20000300800 */
[----:B------:R-:W-:-:S03]  /*a6330*/  IMAD.MOV.U32 R3, RZ, RZ, R15 ;  /* 0x000000ffff037224 */ /* 0x000fc600078e000f */
[----:B------:R-:W4:Y:S04]  /*a6340*/  LDL.LU R18, [R1+0x1760] ;  /* 0x0017600001127983 */ /* 0x000f280000300800 */
[----:B------:R-:W3:Y:S04]  /*a6350*/  LDL.LU R17, [R1+0x179c] ;  /* 0x00179c0001117983 */ /* 0x000ee80000300800 */
[----:B------:R-:W3:Y:S04]  /*a6360*/  LDL.LU R16, [R1+0x17a0] ;  /* 0x0017a00001107983 */ /* 0x000ee80000300800 */
[----:B------:R1:W-:Y:S04]  /*a6370*/  STL [R1+0x1660], R10 ;  /* 0x0016600a01007387 */ /* 0x0003e80000100800 */
[----:B------:R1:W-:Y:S01]  /*a6380*/  LDGSTS.E [R0+0x1fa00], [R2.64], P0 ;  /* 0x1fa0000002007fae */ /* 0x0003e20008121848 */
[----:B------:R-:W-:-:S05]  /*a6390*/  IADD3.X R11, R11, UR6, RZ, P1, !PT ;  /* 0x000000060b0b7c10 */ /* 0x000fca0008ffe4ff */
[----:B------:R-:W-:Y:S01]  /*a63a0*/  STL [R1+0x165c], R11 ;  /* 0x00165c0b01007387 */ /* 0x000fe20000100800 */
[----:B------:R-:W-:-:S03]  /*a63b0*/  IADD3.X R9, R9, UR6, RZ, P2, !PT ;  /* 0x0000000609097c10 */ /* 0x000fc600097fe4ff */
[----:B------:R2:W-:Y:S01]  /*a63c0*/  STL [R1+0x16a0], R8 ;  /* 0x0016a00801007387 */ /* 0x0005e20000100800 */
[----:B-1----:R-:W-:-:S03]  /*a63d0*/  IMAD.MOV.U32 R2, RZ, RZ, R12 ;  /* 0x000000ffff027224 */ /* 0x002fc600078e000c */
[----:B------:R-:W3:Y:S01]  /*a63e0*/  LDL.LU R14, [R1+0x17e0] ;  /* 0x0017e000010e7983 */ /* 0x000ee20000300800 */
[----:B------:R-:W-:-:S03]  /*a63f0*/  IMAD.MOV.U32 R3, RZ, RZ, R13 ;  /* 0x000000ffff037224 */ /* 0x000fc600078e000d */
[----:B------:R1:W-:Y:S04]  /*a6400*/  STL [R1+0x169c], R9 ;  /* 0x00169c0901007387 */ /* 0x0003e80000100800 */
[----:B------:R-:W3:Y:S04]  /*a6410*/  LDL.LU R12, [R1+0x1820] ;  /* 0x00182000010c7983 */ /* 0x000ee80000300800 */
[----:B------:R-:W3:Y:S01]  /*a6420*/  LDL.LU R15, [R1+0x17dc] ;  /* 0x0017dc00010f7983 */ /* 0x000ee20000300800 */
[----:B------:R-:W-:-:S03]  /*a6430*/  IADD3 R6, P1, R6, UR7, RZ ;  /* 0x0000000706067c10 */ /* 0x000fc6000ff3e0ff */
[----:B------:R1:W-:Y:S01]  /*a6440*/  LDGSTS.E [R0+0x20a00], [R2.64], P0 ;  /* 0x20a0000002007fae */ /* 0x0003e20008121848 */
[----:B------:R-:W-:-:S03]  /*a6450*/  IADD3 R4, P2, R4, UR7, RZ ;  /* 0x0000000704047c10 */ /* 0x000fc6000ff5e0ff */
[----:B--2---:R-:W3:Y:S01]  /*a6460*/  LDL.LU R13, [R1+0x181c] ;  /* 0x00181c00010d7983 */ /* 0x004ee20000300800 */
[----:B-1----:R-:W-:Y:S02]  /*a6470*/  IMAD.MOV.U32 R2, RZ, RZ, R10 ;  /* 0x000000ffff027224 */ /* 0x002fe400078e000a */
[----:B------:R-:W-:Y:S01]  /*a6480*/  IMAD.MOV.U32 R3, RZ, RZ, R11 ;  /* 0x000000ffff037224 */ /* 0x000fe200078e000b */
[----:B------:R-:W-:Y:S04]  /*a6490*/  STL [R1+0x16e0], R6 ;  /* 0x0016e00601007387 */ /* 0x000fe80000100800 */
[----:B------:R1:W-:Y:S01]  /*a64a0*/  LDGSTS.E [R0+0x21a00], [R2.64], P0 ;  /* 0x21a0000002007fae */ /* 0x0003e20008121848 */
[----:B------:R-:W-:Y:S01]  /*a64b0*/  IADD3.X R7, R7, UR6, RZ, P1, !PT ;  /* 0x0000000607077c10 */ /* 0x000fe20008ffe4ff */
[----:B-1----:R-:W-:-:S02]  /*a64c0*/  IMAD.MOV.U32 R2, RZ, RZ, R8 ;  /* 0x000000ffff027224 */ /* 0x002fc400078e0008 */
[----:B------:R-:W-:Y:S02]  /*a64d0*/  IMAD.MOV.U32 R3, RZ, RZ, R9 ;  /* 0x000000ffff037224 */ /* 0x000fe400078e0009 */
[----:B------:R1:W-:Y:S01]  /*a64e0*/  STL [R1+0x16dc], R7 ;  /* 0x0016dc0701007387 */ /* 0x0003e20000100800 */
[----:B------:R-:W-:-:S03]  /*a64f0*/  IADD3.X R5, R5, UR6, RZ, P2, !PT ;  /* 0x0000000605057c10 */ /* 0x000fc600097fe4ff */
[----:B------:R-:W-:Y:S04]  /*a6500*/  STL [R1+0x1720], R4 ;  /* 0x0017200401007387 */ /* 0x000fe80000100800 */
[----:B------:R-:W3:Y:S04]  /*a6510*/  LDL.LU R10, [R1+0x1860] ;  /* 0x00186000010a7983 */ /* 0x000ee80000300800 */
[----:B------:R1:W-:Y:S04]  /*a6520*/  STL [R1+0x171c], R5 ;  /* 0x00171c0501007387 */ /* 0x0003e80000100800 */
[----:B------:R1:W-:Y:S04]  /*a6530*/  LDGSTS.E [R0+0x22a00], [R2.64], P0 ;  /* 0x22a0000002007fae */ /* 0x0003e80008121848 */
[----:B------:R-:W3:Y:S04]  /*a6540*/  LDL.LU R8, [R1+0x18e0] ;  /* 0x0018e00001087983 */ /* 0x000ee80000300800 */
[----:B------:R-:W3:Y:S01]  /*a6550*/  LDL.LU R11, [R1+0x185c] ;  /* 0x00185c00010b7983 */ /* 0x000ee20000300800 */
[----:B-1----:R-:W-:-:S03]  /*a6560*/  IMAD.MOV.U32 R2, RZ, RZ, R6 ;  /* 0x000000ffff027224 */ /* 0x002fc600078e0006 */
[----:B------:R-:W3:Y:S01]  /*a6570*/  LDL.LU R9, [R1+0x18dc] ;  /* 0x0018dc0001097983 */ /* 0x000ee20000300800 */
[----:B------:R-:W-:-:S03]  /*a6580*/  IMAD.MOV.U32 R3, RZ, RZ, R7 ;  /* 0x000000ffff037224 */ /* 0x000fc600078e0007 */
        /* <DEDUP_REMOVED lines=9> */
[----:B---3--:R-:W-:Y:S02]  /*a6620*/  IADD3.X R19, R19, UR6, RZ, P1, !PT ;  /* 0x0000000613137c10 */ /* 0x008fe40008ffe4ff */
[----:B------:R-:W-:Y:S01]  /*a6630*/  IADD3 R16, P2, R16, UR7, RZ ;  /* 0x0000000710107c10 */ /* 0x000fe2000ff5e0ff */
[----:B------:R-:W-:Y:S03]  /*a6640*/  STL [R1+0x1760], R18 ;  /* 0x0017601201007387 */ /* 0x000fe60000100800 */
[----:B------:R-:W-:Y:S01]  /*a6650*/  IADD3.X R17, R17, UR6, RZ, P2, !PT ;  /* 0x0000000611117c10 */ /* 0x000fe200097fe4ff */
[----:B------:R3:W-:Y:S04]  /*a6660*/  STL [R1+0x175c], R19 ;  /* 0x00175c1301007387 */ /* 0x0007e80000100800 */
[----:B------:R-:W-:Y:S04]  /*a6670*/  STL [R1+0x17a0], R16 ;  /* 0x0017a01001007387 */ /* 0x000fe80000100800 */
[----:B------:R4:W-:Y:S01]  /*a6680*/  STL [R1+0x179c], R17 ;  /* 0x00179c1101007387 */ /* 0x0009e20000100800 */
[----:B-1----:R-:W-:-:S03]  /*a6690*/  IMAD.MOV.U32 R2, RZ, RZ, R18 ;  /* 0x000000ffff027224 */ /* 0x002fc600078e0012 */
[----:B------:R-:W2:Y:S01]  /*a66a0*/  LDL.LU.64 R178, [R1+0xbe0] ;  /* 0x000be00001b27983 */ /* 0x000ea20000300a00 */
[----:B------:R-:W-:Y:S01]  /*a66b0*/  IADD3 R14, P1, R14, UR7, RZ ;  /* 0x000000070e0e7c10 */ /* 0x000fe2000ff3e0ff */
[----:B------:R-:W-:-:S04]  /*a66c0*/  IMAD.MOV.U32 R3, RZ, RZ, R19 ;  /* 0x000000ffff037224 */ /* 0x000fc800078e0013 */
[----:B------:R-:W-:Y:S01]  /*a66d0*/  STL [R1+0x17e0], R14 ;  /* 0x0017e00e01007387 */ /* 0x000fe20000100800 */
[----:B------:R-:W-:-:S03]  /*a66e0*/  IADD3 R12, P2, R12, UR7, RZ ;  /* 0x000000070c0c7c10 */ /* 0x000fc6000ff5e0ff */
[----:B------:R1:W-:Y:S01]  /*a66f0*/  LDGSTS.E [R0+0x25a00], [R2.64], P0 ;  /* 0x25a0000002007fae */ /* 0x0003e20008121848 */
[----:B------:R-:W-:-:S05]  /*a6700*/  IADD3.X R15, R15, UR6, RZ, P1, !PT ;  /* 0x000000060f0f7c10 */ /* 0x000fca0008ffe4ff */
[----:B------:R3:W-:Y:S02]  /*a6710*/  STL [R1+0x17dc], R15 ;  /* 0x0017dc0f01007387 */ /* 0x0007e40000100800 */
[----:B---3--:R-:W-:Y:S02]  /*a6720*/  IADD3.X R13, R13, UR6, RZ, P2, !PT ;  /* 0x000000060d0d7c10 */ /* 0x008fe400097fe4ff */
[----:B------:R-:W-:Y:S04]  /*a6730*/  STL [R1+0x1820], R12 ;  /* 0x0018200c01007387 */ /* 0x000fe80000100800 */
[----:B------:R-:W3:Y:S01]  /*a6740*/  LDL.LU.64 R176, [R1+0xbc8] ;  /* 0x000bc80001b07983 */ /* 0x000ee20000300a00 */
[----:B-1----:R-:W-:Y:S02]  /*a6750*/  IMAD.MOV.U32 R2, RZ, RZ, R16 ;  /* 0x000000ffff027224 */ /* 0x002fe400078e0010 */
[----:B------:R-:W-:Y:S01]  /*a6760*/  IMAD.MOV.U32 R3, RZ, RZ, R17 ;  /* 0x000000ffff037224 */ /* 0x000fe200078e0011 */
[----:B------:R1:W-:Y:S04]  /*a6770*/  STL [R1+0x181c], R13 ;  /* 0x00181c0d01007387 */ /* 0x0003e80000100800 */
[----:B------:R-:W3:Y:S04]  /*a6780*/  LDL.LU.64 R18, [R1+0xbb0] ;  /* 0x000bb00001127983 */ /* 0x000ee80000300a00 */
[----:B------:R1:W-:Y:S04]  /*a6790*/  LDGSTS.E [R0+0x26a00], [R2.64], P0 ;  /* 0x26a0000002007fae */ /* 0x0003e80008121848 */
[----:B----4-:R-:W4:Y:S01]  /*a67a0*/  LDL.LU.64 R16, [R1+0xb98] ;  /* 0x000b980001107983 */ /* 0x010f220000300a00 */
[----:B-1----:R-:W-:-:S02]  /*a67b0*/  IMAD.MOV.U32 R2, RZ, RZ, R14 ;  /* 0x000000ffff027224 */ /* 0x002fc400078e000e */
[----:B------:R-:W-:Y:S02]  /*a67c0*/  IMAD.MOV.U32 R3, RZ, RZ, R15 ;  /* 0x000000ffff037224 */ /* 0x000fe400078e000f */
[----:B------:R-:W4:Y:S04]  /*a67d0*/  LDL.LU.64 R14, [R1+0xb80] ;  /* 0x000b8000010e7983 */ /* 0x000f280000300a00 */
[----:B------:R1:W-:Y:S01]  /*a67e0*/  LDGSTS.E [R0+0x27a00], [R2.64], P0 ;  /* 0x27a0000002007fae */ /* 0x0003e20008121848 */
[----:B------:R-:W-:-:S05]  /*a67f0*/  IADD3 R10, P1, R10, UR7, RZ ;  /* 0x000000070a0a7c10 */ /* 0x000fca000ff3e0ff */
[----:B------:R-:W-:Y:S01]  /*a6800*/  STL [R1+0x1860], R10 ;  /* 0x0018600a01007387 */ /* 0x000fe20000100800 */
[----:B------:R-:W-:Y:S02]  /*a6810*/  IADD3 R8, P2, R8, UR7, RZ ;  /* 0x0000000708087c10 */ /* 0x000fe4000ff5e0ff */
[----:B------:R-:W-:Y:S01]  /*a6820*/  IADD3.X R11, R11, UR6, RZ, P1, !PT ;  /* 0x000000060b0b7c10 */ /* 0x000fe20008ffe4ff */
[----:B-1----:R-:W-:Y:S02]  /*a6830*/  IMAD.MOV.U32 R2, RZ, RZ, R12 ;  /* 0x000000ffff027224 */ /* 0x002fe400078e000c */
[----:B------:R-:W-:Y:S01]  /*a6840*/  IMAD.MOV.U32 R3, RZ, RZ, R13 ;  /* 0x000000ffff037224 */ /* 0x000fe200078e000d */
[----:B------:R-:W-:Y:S01]  /*a6850*/  IADD3.X R9, R9, UR6, RZ, P2, !PT ;  /* 0x0000000609097c10 */ /* 0x000fe200097fe4ff */
[----:B------:R1:W-:Y:S01]  /*a6860*/  STL [R1+0x185c], R11 ;  /* 0x00185c0b01007387 */ /* 0x0003e20000100800 */
[----:B------:R-:W-:-:S03]  /*a6870*/  IADD3 R6, P1, R6, UR7, RZ ;  /* 0x0000000706067c10 */ /* 0x000fc6000ff3e0ff */
[----:B------:R-:W-:Y:S01]  /*a6880*/  STL [R1+0x18e0], R8 ;  /* 0x0018e00801007387 */ /* 0x000fe20000100800 */
[----:B------:R-:W-:-:S03]  /*a6890*/  IADD3.X R7, R7, UR6, RZ, P1, !PT ;  /* 0x0000000607077c10 */ /* 0x000fc60008ffe4ff */
[----:B------:R1:W-:Y:S04]  /*a68a0*/  STL [R1+0x18dc], R9 ;  /* 0x0018dc0901007387 */ /* 0x0003e80000100800 */
[----:B------:R-:W4:Y:S04]  /*a68b0*/  LDL.LU.64 R12, [R1+0xb78] ;  /* 0x000b7800010c7983 */ /* 0x000f280000300a00 */
[----:B------:R1:W-:Y:S04]  /*a68c0*/  LDGSTS.E [R0+0x28a00], [R2.64], P0 ;  /* 0x28a0000002007fae */ /* 0x0003e80008121848 */
[----:B------:R-:W-:Y:S01]  /*a68d0*/  STL [R1+0x1908], R6 ;  /* 0x0019080601007387 */ /* 0x000fe20000100800 */
[----:B------:R-:W-:-:S03]  /*a68e0*/  IADD3 R4, P2, R4, UR7, RZ ;  /* 0x0000000704047c10 */ /* 0x000fc6000ff5e0ff */
[----:B------:R1:W-:Y:S02]  /*a68f0*/  STL [R1+0x1904], R7 ;  /* 0x0019040701007387 */ /* 0x0003e40000100800 */
[----:B-1----:R-:W-:Y:S02]  /*a6900*/  IMAD.MOV.U32 R2, RZ, RZ, R10 ;  /* 0x000000ffff027224 */ /* 0x002fe400078e000a */
[----:B------:R-:W-:Y:S01]  /*a6910*/  IMAD.MOV.U32 R3, RZ, RZ, R11 ;  /* 0x000000ffff037224 */ /* 0x000fe200078e000b */
[----:B------:R-:W-:Y:S01]  /*a6920*/  IADD3.X R5, R5, UR6, RZ, P2, !PT ;  /* 0x0000000605057c10 */ /* 0x000fe200097fe4ff */
[----:B------:R-:W-:Y:S04]  /*a6930*/  STL [R1+0x1920], R4 ;  /* 0x0019200401007387 */ /* 0x000fe80000100800 */
[----:B------:R-:W4:Y:S04]  /*a6940*/  LDL.LU.64 R10, [R1+0xb70] ;  /* 0x000b7000010a7983 */ /* 0x000f280000300a00 */
[----:B------:R1:W-:Y:S04]  /*a6950*/  LDGSTS.E [R0+0x29a00], [R2.64], P0 ;  /* 0x29a0000002007fae */ /* 0x0003e80008121848 */
[----:B------:R1:W-:Y:S02]  /*a6960*/  STL [R1+0x191c], R5 ;  /* 0x00191c0501007387 */ /* 0x0003e40000100800 */
[----:B-1----:R-:W-:-:S02]  /*a6970*/  IMAD.MOV.U32 R2, RZ, RZ, R8 ;  /* 0x000000ffff027224 */ /* 0x002fc400078e0008 */
[----:B------:R-:W-:Y:S02]  /*a6980*/  IMAD.MOV.U32 R3, RZ, RZ, R9 ;  /* 0x000000ffff037224 */ /* 0x000fe400078e0009 */
[----:B------:R-:W4:Y:S04]  /*a6990*/  LDL.LU.64 R8, [R1+0xb68] ;  /* 0x000b680001087983 */ /* 0x000f280000300a00 */
[----:B------:R1:W-:Y:S02]  /*a69a0*/  LDGSTS.E [R0+0x2aa00], [R2.64], P0 ;  /* 0x2aa0000002007fae */ /* 0x0003e40008121848 */
[----:B-1----:R-:W-:Y:S02]  /*a69b0*/  IMAD.MOV.U32 R2, RZ, RZ, R6 ;  /* 0x000000ffff027224 */ /* 0x002fe400078e0006 */
[----:B------:R-:W-:-:S02]  /*a69c0*/  IMAD.MOV.U32 R3, RZ, RZ, R7 ;  /* 0x000000ffff037224 */ /* 0x000fc400078e0007 */
[----:B------:R-:W4:Y:S04]  /*a69d0*/  LDL.LU.64 R6, [R1+0xb60] ;  /* 0x000b600001067983 */ /* 0x000f280000300a00 */
[----:B------:R1:W-:Y:S02]  /*a69e0*/  LDGSTS.E [R0+0x2ba00], [R2.64], P0 ;  /* 0x2ba0000002007fae */ /* 0x0003e40008121848 */
[----:B-1----:R-:W-:Y:S02]  /*a69f0*/  IMAD.MOV.U32 R2, RZ, RZ, R4 ;  /* 0x000000ffff027224 */ /* 0x002fe400078e0004 */
[----:B------:R-:W-:Y:S02]  /*a6a00*/  IMAD.MOV.U32 R3, RZ, RZ, R5 ;  /* 0x000000ffff037224 */ /* 0x000fe400078e0005 */
[----:B------:R-:W4:Y:S04]  /*a6a10*/  LDL.LU.64 R4, [R1+0xb58] ;  /* 0x000b580001047983 */ /* 0x000f280000300a00 */
[----:B------:R1:W-:Y:S04]  /*a6a20*/  LDGSTS.E [R0+0x2ca00], [R2.64], P0 ;  /* 0x2ca0000002007fae */ /* 0x0003e80008121848 */
[----:B------:R-:W4:Y:S01]  /*a6a30*/  LDL.LU.64 R196, [R1+0xb50] ;  /* 0x000b500001c47983 */ /* 0x000f220000300a00 */
[----:B--2---:R-:W-:-:S04]  /*a6a40*/  IADD3 R182, P1, R178, UR7, RZ ;  /* 0x00000007b2b67c10 */ /* 0x004fc8000ff3e0ff */
[----:B------:R-:W-:Y:S02]  /*a6a50*/  IADD3.X R183, R179, UR6, RZ, P1, !PT ;  /* 0x00000006b3b77c10 */ /* 0x000fe40008ffe4ff */
[----:B---3--:R-:W-:-:S04]  /*a6a60*/  IADD3 R181, P1, R176, UR7, RZ ;  /* 0x00000007b0b57c10 */ /* 0x008fc8000ff3e0ff */
[----:B-1----:R-:W-:Y:S02]  /*a6a70*/  IADD3.X R2, R177, UR6, RZ, P1, !PT ;  /* 0x00000006b1027c10 */ /* 0x002fe40008ffe4ff */
[----:B------:R-:W-:-:S04]  /*a6a80*/  IADD3 R180, P1, R18, UR7, RZ ;  /* 0x0000000712b47c10 */ /* 0x000fc8000ff3e0ff */
[----:B------:R-:W-:Y:S02]  /*a6a90*/  IADD3.X R3, R19, UR6, RZ, P1, !PT ;  /* 0x0000000613037c10 */ /* 0x000fe40008ffe4ff */
[----:B------:R-:W2:Y:S01]  /*a6aa0*/  LDL.LU.64 R18, [R1+0xb48] ;  /* 0x000b480001127983 */ /* 0x000ea20000300a00 */
[----:B----4-:R-:W-:-:S04]  /*a6ab0*/  IADD3 R179, P1, R16, UR7, RZ ;  /* 0x0000000710b37c10 */ /* 0x010fc8000ff3e0ff */
[----:B------:R-:W-:Y:S02]  /*a6ac0*/  IADD3.X R176, R17, UR6, RZ, P1, !PT ;  /* 0x0000000611b07c10 */ /* 0x000fe40008ffe4ff */
[----:B------:R-:W3:Y:S01]  /*a6ad0*/  LDL.LU.64 R16, [R1+0xb40] ;  /* 0x000b400001107983 */ /* 0x000ee20000300a00 */
        /* <DEDUP_REMOVED lines=32> */
[----:B--2---:R-:W-:-:S04]  /*a6ce0*/  IADD3 R197, P1, R18, UR7, RZ ;  /* 0x0000000712c57c10 */ /* 0x004fc8000ff3e0ff */
[----:B------:R-:W-:Y:S02]  /*a6cf0*/  IADD3.X R196, R19, UR6, RZ, P1, !PT ;  /* 0x0000000613c47c10 */ /* 0x000fe40008ffe4ff */
[----:B---3--:R-:W-:-:S04]  /*a6d00*/  IADD3 R199, P1, R16, UR7, RZ ;  /* 0x0000000710c77c10 */ /* 0x008fc8000ff3e0ff */
[----:B------:R-:W-:Y:S02]  /*a6d10*/  IADD3.X R198, R17, UR6, RZ, P1, !PT ;  /* 0x0000000611c67c10 */ /* 0x000fe40008ffe4ff */
[----:B----4-:R-:W-:-:S04]  /*a6d20*/  IADD3 R201, P1, R14, UR7, RZ ;  /* 0x000000070ec97c10 */ /* 0x010fc8000ff3e0ff */
[----:B------:R-:W-:Y:S01]  /*a6d30*/  IADD3.X R200, R15, UR6, RZ, P1, !PT ;  /* 0x000000060fc87c10 */ /* 0x000fe20008ffe4ff */
[----:B------:R-:W-:Y:S02]  /*a6d40*/  IMAD.MOV.U32 R18, RZ, RZ, R182 ;  /* 0x000000ffff127224 */ /* 0x000fe400078e00b6 */
[----:B------:R-:W-:Y:S01]  /*a6d50*/  IMAD.MOV.U32 R19, RZ, RZ, R183 ;  /* 0x000000ffff137224 */ /* 0x000fe200078e00b7 */
[----:B------:R-:W-:Y:S01]  /*a6d60*/  LOP3.LUT R197, R197, R196, RZ, 0x3c, !PT ;  /* 0x000000c4c5c57212 */ /* 0x000fe200078e3cff */
[----:B------:R-:W-:Y:S02]  /*a6d70*/  IMAD.MOV.U32 R16, RZ, RZ, R180 ;  /* 0x000000ffff107224 */ /* 0x000fe400078e00b4 */
[----:B------:R-:W-:Y:S01]  /*a6d80*/  IMAD.MOV.U32 R17, RZ, RZ, R3 ;  /* 0x000000ffff117224 */ /* 0x000fe200078e0003 */
[----:B------:R-:W-:Y:S01]  /*a6d90*/  LOP3.LUT R201, R201, R200, RZ, 0x3c, !PT ;  /* 0x000000c8c9c97212 */ /* 0x000fe200078e3cff */
[----:B------:R-:W-:Y:S01]  /*a6da0*/  IMAD.MOV.U32 R180, RZ, RZ, R179 ;  /* 0x000000ffffb47224 */ /* 0x000fe200078e00b3 */
[----:B------:R1:W-:Y:S01]  /*a6db0*/  STL.64 [R1+0xbe0], R18 ;  /* 0x000be01201007387 */ /* 0x0003e20000100a00 */
[----:B------:R-:W-:-:S02]  /*a6dc0*/  IMAD.MOV.U32 R182, RZ, RZ, R178 ;  /* 0x000000ffffb67224 */ /* 0x000fc400078e00b2 */
[----:B------:R-:W-:Y:S01]  /*a6dd0*/  IMAD.MOV.U32 R183, RZ, RZ, R177 ;  /* 0x000000ffffb77224 */ /* 0x000fe200078e00b1 */
[----:B------:R-:W-:Y:S01]  /*a6de0*/  IADD3 R203, P1, R12, UR7, RZ ;  /* 0x000000070ccb7c10 */ /* 0x000fe2000ff3e0ff */
[----:B------:R1:W-:Y:S03]  /*a6df0*/  LDGSTS.E [R0+0x2da00], [R18.64], P0 ;  /* 0x2da0000012007fae */ /* 0x0003e60008121848 */
[----:B------:R-:W-:Y:S02]  /*a6e00*/  IADD3.X R202, R13, UR6, RZ, P1, !PT ;  /* 0x000000060dca7c10 */ /* 0x000fe40008ffe4ff */
[----:B------:R-:W-:-:S04]  /*a6e10*/  IADD3 R205, P1, R10, UR7, RZ ;  /* 0x000000070acd7c10 */ /* 0x000fc8000ff3e0ff */
[----:B------:R-:W-:Y:S02]  /*a6e20*/  IADD3.X R204, R11, UR6, RZ, P1, !PT ;  /* 0x000000060bcc7c10 */ /* 0x000fe40008ffe4ff */
[----:B------:R-:W-:-:S04]  /*a6e30*/  IADD3 R207, P1, R8, UR7, RZ ;  /* 0x0000000708cf7c10 */ /* 0x000fc8000ff3e0ff */
[----:B------:R-:W-:Y:S01]  /*a6e40*/  IADD3.X R206, R9, UR6, RZ, P1, !PT ;  /* 0x0000000609ce7c10 */ /* 0x000fe20008ffe4ff */
[----:B------:R-:W-:Y:S01]  /*a6e50*/  IMAD.MOV.U32 R8, RZ, RZ, R185 ;  /* 0x000000ffff087224 */ /* 0x000fe200078e00b9 */
[----:B------:R-:W-:Y:S01]  /*a6e60*/  LOP3.LUT R203, R203, R202, RZ, 0x3c, !PT ;  /* 0x000000cacbcb7212 */ /* 0x000fe200078e3cff */
[----:B------:R-:W-:Y:S01]  /*a6e70*/  IMAD.MOV.U32 R9, RZ, RZ, R184 ;  /* 0x000000ffff097224 */ /* 0x000fe200078e00b8 */
[----:B------:R-:W-:Y:S02]  /*a6e80*/  LOP3.LUT R196, R197, R196, RZ, 0x3c, !PT ;  /* 0x000000c4c5c47212 */ /* 0x000fe400078e3cff */
[----:B------:R-:W-:Y:S01]  /*a6e90*/  IADD3 R209, P1, R6, UR7, RZ ;  /* 0x0000000706d17c10 */ /* 0x000fe2000ff3e0ff */
[----:B------:R-:W-:-:S03]  /*a6ea0*/  IMAD.MOV.U32 R6, RZ, RZ, R181 ;  /* 0x000000ffff067224 */ /* 0x000fc600078e00b5 */
[----:B------:R-:W-:Y:S01]  /*a6eb0*/  IADD3.X R208, R7, UR6, RZ, P1, !PT ;  /* 0x0000000607d07c10 */ /* 0x000fe20008ffe4ff */
[----:B------:R-:W-:Y:S02]  /*a6ec0*/  IMAD.MOV.U32 R7, RZ, RZ, R2 ;  /* 0x000000ffff077224 */ /* 0x000fe400078e0002 */
[----:B------:R-:W-:Y:S01]  /*a6ed0*/  IMAD.MOV.U32 R181, RZ, RZ, R176 ;  /* 0x000000ffffb57224 */ /* 0x000fe200078e00b0 */
[----:B------:R-:W-:Y:S02]  /*a6ee0*/  LOP3.LUT R205, R205, R204, RZ, 0x3c, !PT ;  /* 0x000000cccdcd7212 */ /* 0x000fe400078e3cff */
[----:B------:R2:W-:Y:S01]  /*a6ef0*/  STL.64 [R1+0xbc8], R6 ;  /* 0x000bc80601007387 */ /* 0x0005e20000100a00 */
[----:B------:R-:W-:-:S03]  /*a6f00*/  LOP3.LUT R200, R201, R200, RZ, 0x3c, !PT ;  /* 0x000000c8c9c87212 */ /* 0x000fc600078e3cff */
[----:B------:R3:W-:Y:S01]  /*a6f10*/  STL.64 [R1+0xbb0], R16 ;  /* 0x000bb01001007387 */ /* 0x0007e20000100a00 */
[----:B------:R-:W-:Y:S02]  /*a6f20*/  LOP3.LUT R207, R207, R206, RZ, 0x3c, !PT ;  /* 0x000000cecfcf7212 */ /* 0x000fe400078e3cff */
[----:B------:R-:W-:Y:S01]  /*a6f30*/  IADD3 R211, P1, R4, UR7, RZ ;  /* 0x0000000704d37c10 */ /* 0x000fe2000ff3e0ff */
[----:B------:R-:W-:Y:S01]  /*a6f40*/  STL.64 [R1+0xb98], R180 ;  /* 0x000b98b401007387 */ /* 0x000fe20000100a00 */
[----:B------:R-:W-:Y:S01]  /*a6f50*/  IMAD.MOV.U32 R4, RZ, RZ, R195 ;  /* 0x000000ffff047224 */ /* 0x000fe200078e00c3 */
[----:B------:R-:W-:Y:S02]  /*a6f60*/  LOP3.LUT R202, R203, R202, RZ, 0x3c, !PT ;  /* 0x000000cacbca7212 */ /* 0x000fe400078e3cff */
[----:B------:R-:W-:Y:S01]  /*a6f70*/  IADD3.X R210, R5, UR6, RZ, P1, !PT ;  /* 0x0000000605d27c10 */ /* 0x000fe20008ffe4ff */
[----:B------:R-:W-:Y:S01]  /*a6f80*/  STL.64 [R1+0xb80], R182 ;  /* 0x000b80b601007387 */ /* 0x000fe20000100a00 */
[----:B------:R-:W-:Y:S01]  /*a6f90*/  IMAD.MOV.U32 R5, RZ, RZ, R194 ;  /* 0x000000ffff057224 */ /* 0x000fe200078e00c2 */
[----:B------:R-:W-:-:S02]  /*a6fa0*/  LOP3.LUT R197, R197, R196, RZ, 0x3c, !PT ;  /* 0x000000c4c5c57212 */ /* 0x000fc400078e3cff */
[----:B------:R2:W-:Y:S01]  /*a6fb0*/  STL.64 [R1+0xb78], R8 ;  /* 0x000b780801007387 */ /* 0x0005e20000100a00 */
[----:B------:R-:W-:Y:S01]  /*a6fc0*/  LOP3.LUT R204, R205, R204, RZ, 0x3c, !PT ;  /* 0x000000cccdcc7212 */ /* 0x000fe200078e3cff */
[----:B------:R-:W-:Y:S02]  /*a6fd0*/  IMAD.MOV.U32 R10, RZ, RZ, R199 ;  /* 0x000000ffff0a7224 */ /* 0x000fe400078e00c7 */
[----:B------:R-:W-:Y:S01]  /*a6fe0*/  STL.64 [R1+0xb70], R186 ;  /* 0x000b70ba01007387 */ /* 0x000fe20000100a00 */
[----:B------:R-:W-:Y:S01]  /*a6ff0*/  IMAD.MOV.U32 R11, RZ, RZ, R198 ;  /* 0x000000ffff0b7224 */ /* 0x000fe200078e00c6 */
[----:B------:R-:W-:Y:S02]  /*a7000*/  LOP3.LUT R201, R201, R200, RZ, 0x3c, !PT ;  /* 0x000000c8c9c97212 */ /* 0x000fe400078e3cff */
[----:B------:R-:W-:Y:S01]  /*a7010*/  STL.64 [R1+0xb68], R188 ;  /* 0x000b68bc01007387 */ /* 0x000fe20000100a00 */
[----:B------:R-:W-:Y:S02]  /*a7020*/  LOP3.LUT R206, R207, R206, RZ, 0x3c, !PT ;  /* 0x000000cecfce7212 */ /* 0x000fe400078e3cff */
[----:B------:R-:W-:Y:S01]  /*a7030*/  LOP3.LUT R203, R203, R202, RZ, 0x3c, !PT ;  /* 0x000000cacbcb7212 */ /* 0x000fe200078e3cff */
[----:B------:R-:W-:Y:S01]  /*a7040*/  STL.64 [R1+0xb60], R190 ;  /* 0x000b60be01007387 */ /* 0x000fe20000100a00 */
[----:B------:R-:W-:-:S03]  /*a7050*/  LOP3.LUT R205, R205, R204, RZ, 0x3c, !PT ;  /* 0x000000cccdcd7212 */ /* 0x000fc600078e3cff */
[----:B------:R-:W-:Y:S01]  /*a7060*/  STL.64 [R1+0xb58], R192 ;  /* 0x000b58c001007387 */ /* 0x000fe20000100a00 */
[----:B------:R-:W-:-:S03]  /*a7070*/  LOP3.LUT R207, R207, R206, RZ, 0x3c, !PT ;  /* 0x000000cecfcf7212 */ /* 0x000fc600078e3cff */
        /* <DEDUP_REMOVED lines=8> */
[----:B------:R-:W-:Y:S04]  /*a7100*/  STL.64 [R1+0xb30], R202 ;  /* 0x000b30ca01007387 */ /* 0x000fe80000100a00 */
[----:B------:R-:W-:Y:S04]  /*a7110*/  STL.64 [R1+0xb28], R204 ;  /* 0x000b28cc01007387 */ /* 0x000fe80000100a00 */
[----:B-1----:R1:W5:Y:S04]  /*a7120*/  LDL.LU.64 R18, [R1+0x2ab0] ;  /* 0x002ab00001127983 */ /* 0x0023680000300a00 */
[----:B------:R-:W-:Y:S04]  /*a7130*/  STL.64 [R1+0xb20], R206 ;  /* 0x000b20ce01007387 */ /* 0x000fe80000100a00 */
[----:B------:R-:W4:Y:S04]  /*a7140*/  LDL.LU R2, [R1+0x19f0] ;  /* 0x0019f00001027983 */ /* 0x000f280000300800 */
[----:B------:R-:W-:Y:S04]  /*a7150*/  STL.64 [R1+0xb18], R14 ;  /* 0x000b180e01007387 */ /* 0x000fe80000100a00 */
[----:B------:R1:W-:Y:S04]  /*a7160*/  STL.64 [R1+0xb10], R12 ;  /* 0x000b100c01007387 */ /* 0x0003e80000100a00 */
[----:B------:R2:W-:Y:S04]  /*a7170*/  LDGSTS.E [R0+0x2ea00], [R6.64], P0 ;  /* 0x2ea0000006007fae */ /* 0x0005e80008121848 */
[----:B------:R-:W4:Y:S04]  /*a7180*/  LDL.LU R3, [R1+0x19e4] ;  /* 0x0019e40001037983 */ /* 0x000f280000300800 */
[----:B------:R3:W-:Y:S04]  /*a7190*/  LDGSTS.E [R0+0x2fa00], [R16.64], P0 ;  /* 0x2fa0000010007fae */ /* 0x0007e80008121848 */
[----:B--2---:R-:W2:Y:S04]  /*a71a0*/  LDL.LU R6, [R1+0x19b0] ;  /* 0x0019b00001067983 */ /* 0x004ea80000300800 */
[----:B------:R1:W-:Y:S04]  /*a71b0*/  LDGSTS.E [R0+0x30a00], [R180.64], P0 ;  /* 0x30a00000b4007fae */ /* 0x0003e80008121848 */
[----:B------:R1:W-:Y:S04]  /*a71c0*/  LDGSTS.E [R0+0x31a00], [R182.64], P0 ;  /* 0x31a00000b6007fae */ /* 0x0003e80008121848 */
[----:B------:R1:W-:Y:S04]  /*a71d0*/  LDGSTS.E [R0+0x32a00], [R8.64], P0 ;  /* 0x32a0000008007fae */ /* 0x0003e80008121848 */
[----:B------:R1:W-:Y:S04]  /*a71e0*/  LDGSTS.E [R0+0x33a00], [R186.64], P0 ;  /* 0x33a00000ba007fae */ /* 0x0003e80008121848 */
[----:B---3--:R3:W5:Y:S04]  /*a71f0*/  LDL.LU.64 R16, [R1+0x2aa8] ;  /* 0x002aa80001107983 */ /* 0x0087680000300a00 */
[----:B------:R2:W-:Y:S04]  /*a7200*/  LDGSTS.E [R0+0x34a00], [R188.64], P0 ;  /* 0x34a00000bc007fae */ /* 0x0005e80008121848 */
[----:B-1----:R-:W3:Y:S04]  /*a7210*/  LDL.LU R8, [R1+0x19a4] ;  /* 0x0019a40001087983 */ /* 0x002ee80000300800 */
[----:B------:R1:W-:Y:S04]  /*a7220*/  LDGSTS.E [R0+0x35a00], [R190.64], P0 ;  /* 0x35a00000be007fae */ /* 0x0003e80008121848 */
[----:B------:R1:W-:Y:S04]  /*a7230*/  LDGSTS.E [R0+0x36a00], [R192.64], P0 ;  /* 0x36a00000c0007fae */ /* 0x0003e80008121848 */
[----:B------:R-:W3:Y:S04]  /*a7240*/  LDL.LU R9, [R1+0x1970] ;  /* 0x0019700001097983 */ /* 0x000ee80000300800 */
[----:B------:R1:W-:Y:S04]  /*a7250*/  LDGSTS.E [R0+0x37a00], [R4.64], P0 ;  /* 0x37a0000004007fae */ /* 0x0003e80008121848 */
[----:B------:R2:W-:Y:S04]  /*a7260*/  LDGSTS.E [R0+0x38a00], [R196.64], P0 ;  /* 0x38a00000c4007fae */ /* 0x0005e80008121848 */
[----:B------:R1:W-:Y:S04]  /*a7270*/  LDGSTS.E [R0+0x39a00], [R10.64], P0 ;  /* 0x39a000000a007fae */ /* 0x0003e80008121848 */
[----:B-1----:R-:W3:Y:S04]  /*a7280*/  LDL.LU R4, [R1+0x1930] ;  /* 0x0019300001047983 */ /* 0x002ee80000300800 */
[----:B------:R1:W-:Y:S04]  /*a7290*/  LDGSTS.E [R0+0x3aa00], [R200.64], P0 ;  /* 0x3aa00000c8007fae */ /* 0x0003e80008121848 */
[----:B------:R-:W3:Y:S04]  /*a72a0*/  LDL.LU R10, [R1+0x1964] ;  /* 0x00196400010a7983 */ /* 0x000ee80000300800 */
[----:B------:R-:W3:Y:S04]  /*a72b0*/  LDL.LU R11, [R1+0x1924] ;  /* 0x00192400010b7983 */ /* 0x000ee80000300800 */
[----:B------:R1:W-:Y:S04]  /*a72c0*/  LDGSTS.E [R0+0x3ba00], [R202.64], P0 ;  /* 0x3ba00000ca007fae */ /* 0x0003e80008121848 */
[----:B------:R1:W-:Y:S04]  /*a72d0*/  LDGSTS.E [R0+0x3ca00], [R204.64], P0 ;  /* 0x3ca00000cc007fae */ /* 0x0003e80008121848 */
[----:B------:R1:W-:Y:S04]  /*a72e0*/  LDGSTS.E [R0+0x3da00], [R206.64], P0 ;  /* 0x3da00000ce007fae */ /* 0x0003e80008121848 */
[----:B------:R1:W-:Y:S04]  /*a72f0*/  LDGSTS.E [R0+0x3ea00], [R14.64], P0 ;  /* 0x3ea000000e007fae */ /* 0x0003e80008121848 */
[----:B------:R1:W-:Y:S04]  /*a7300*/  LDGSTS.E [R0+0x3fa00], [R12.64], P0 ;  /* 0x3fa000000c007fae */ /* 0x0003e80008121848 */
[----:B-1----:R-:W3:Y:S04]  /*a7310*/  LDL.LU R13, [R1+0xf24] ;  /* 0x000f2400010d7983 */ /* 0x002ee80000300800 */
[----:B------:R-:W3:Y:S04]  /*a7320*/  LDL.LU R5, [R1+0xf28] ;  /* 0x000f280001057983 */ /* 0x000ee80000300800 */
[----:B------:R-:W3:Y:S04]  /*a7330*/  LDL.LU R176, [R1+0xf64] ;  /* 0x000f640001b07983 */ /* 0x000ee80000300800 */
[----:B------:R-:W3:Y:S01]  /*a7340*/  LDL.LU R15, [R1+0xf68] ;  /* 0x000f6800010f7983 */ /* 0x000ee20000300800 */
[----:B------:R-:W-:-:S04]  /*a7350*/  IMAD.U32 R183, RZ, RZ, UR5 ;  /* 0x00000005ffb77e24 */ /* 0x000fc8000f8e00ff */
[----:B------:R-:W-:Y:S01]  /*a7360*/  IMAD R183, R183, 0x40000, R212 ;  /* 0x00040000b7b77824 */ /* 0x000fe200078e02d4 */
[----:B----4-:R-:W-:-:S05]  /*a7370*/  IADD3 R2, P1, R2, UR7, RZ ;  /* 0x0000000702027c10 */ /* 0x010fca000ff3e0ff */
[----:B------:R1:W-:Y:S01]  /*a7380*/  STL [R1+0x19f0], R2 ;  /* 0x0019f00201007387 */ /* 0x0003e20000100800 */
[----:B------:R-:W-:-:S05]  /*a7390*/  IADD3.X R3, R3, UR6, RZ, P1, !PT ;  /* 0x0000000603037c10 */ /* 0x000fca0008ffe4ff */
[----:B------:R1:W-:Y:S01]  /*a73a0*/  LDGSTS.E [R183+0xc00], [R2.64], P0 ;  /* 0x00c0000002b77fae */ /* 0x0003e20008121848 */
[----:B--2---:R-:W-:-:S05]  /*a73b0*/  IADD3 R6, P2, R6, UR7, RZ ;  /* 0x0000000706067c10 */ /* 0x004fca000ff5e0ff */
[----:B------:R-:W-:Y:S04]  /*a73c0*/  STL [R1+0x19b0], R6 ;  /* 0x0019b00601007387 */ /* 0x000fe80000100800 */
[----:B------:R2:W-:Y:S04]  /*a73d0*/  STL [R1+0x19e4], R3 ;  /* 0x0019e40301007387 */ /* 0x0005e80000100800 */
[----:B------:R-:W4:Y:S04]  /*a73e0*/  LDL.LU R0, [R1+0xfa8] ;  /* 0x000fa80001007983 */ /* 0x000f280000300800 */
[----:B------:R-:W4:Y:S04]  /*a73f0*/  LDL.LU R7, [R1+0xfe8] ;  /* 0x000fe80001077983 */ /* 0x000f280000300800 */
[----:B------:R-:W4:Y:S01]  /*a7400*/  LDL.LU R12, [R1+0xfa4] ;  /* 0x000fa400010c7983 */ /* 0x000f220000300800 */
[----:B-1----:R-:W-:-:S03]  /*a7410*/  IMAD.MOV.U32 R2, RZ, RZ, R6 ;  /* 0x000000ffff027224 */ /* 0x002fc600078e0006 */
[----:B------:R-:W4:Y:S01]  /*a7420*/  LDL.LU R14, [R1+0xfe4] ;  /* 0x000fe400010e7983 */ /* 0x000f220000300800 */
[----:B---3--:R-:W-:-:S05]  /*a7430*/  IADD3.X R8, R8, UR6, RZ, P2, !PT ;  /* 0x0000000608087c10 */ /* 0x008fca00097fe4ff */
[----:B--2---:R-:W-:Y:S01]  /*a7440*/  IMAD.MOV.U32 R3, RZ, RZ, R8 ;  /* 0x000000ffff037224 */ /* 0x004fe200078e0008 */
[----:B------:R1:W-:Y:S04]  /*a7450*/  STL [R1+0x19a4], R8 ;  /* 0x0019a40801007387 */ /* 0x0003e80000100800 */
[----:B------:R-:W2:Y:S01]  /*a7460*/  LDL.LU R6, [R1+0x1028] ;  /* 0x0010280001067983 */ /* 0x000ea20000300800 */
[----:B------:R-:W-:-:S03]  /*a7470*/  IADD3 R9, P1, R9, UR7, RZ ;  /* 0x0000000709097c10 */ /* 0x000fc6000ff3e0ff */
[----:B------:R3:W-:Y:S04]  /*a7480*/  LDGSTS.E [R183+0x1c00], [R2.64], P0 ;  /* 0x01c0000002b77fae */ /* 0x0007e80008121848 */
[----:B-1----:R-:W2:Y:S04]  /*a7490*/  LDL.LU R8, [R1+0x1068] ;  /* 0x0010680001087983 */ /* 0x002ea80000300800 */
[----:B------:R1:W-:Y:S01]  /*a74a0*/  STL [R1+0x1970], R9 ;  /* 0x0019700901007387 */ /* 0x0003e20000100800 */
[----:B------:R-:W-:Y:S01]  /*a74b0*/  IADD3 R4, P2, R4, UR7, RZ ;  /* 0x0000000704047c10 */ /* 0x000fe2000ff5e0ff */
[----:B---3--:R-:W-:Y:S01]  /*a74c0*/  IMAD.MOV.U32 R2, RZ, RZ, R9 ;  /* 0x000000ffff027224 */ /* 0x008fe200078e0009 */
[----:B------:R-:W-:-:S02]  /*a74d0*/  IADD3.X R10, R10, UR6, RZ, P1, !PT ;  /* 0x000000060a0a7c10 */ /* 0x000fc40008ffe4ff */
[----:B------:R-:W-:-:S03]  /*a74e0*/  IADD3.X R11, R11, UR6, RZ, P2, !PT ;  /* 0x000000060b0b7c10 */ /* 0x000fc600097fe4ff */
[----:B------:R3:W-:Y:S04]  /*a74f0*/  STL [R1+0x1964], R10 ;  /* 0x0019640a01007387 */ /* 0x0007e80000100800 */
[----:B------:R-:W-:Y:S04]  /*a7500*/  STL [R1+0x1930], R4 ;  /* 0x0019300401007387 */ /* 0x000fe80000100800 */
[----:B-1----:R-:W2:Y:S01]  /*a7510*/  LDL.LU R9, [R1+0x1024] ;  /* 0x0010240001097983 */ /* 0x002ea20000300800 */
[----:B------:R-:W-:-:S03]  /*a7520*/  IMAD.MOV.U32 R3, RZ, RZ, R10 ;  /* 0x000000ffff037224 */ /* 0x000fc600078e000a */
[----:B------:R1:W-:Y:S04]  /*a7530*/  STL [R1+0x1924], R11 ;  /* 0x0019240b01007387 */ /* 0x0003e80000100800 */
[----:B---3--:R-:W3:Y:S04]  /*a7540*/  LDL.LU R10, [R1+0x1064] ;  /* 0x00106400010a7983 */ /* 0x008ee80000300800 */
[----:B------:R1:W-:Y:S02]  /*a7550*/  LDGSTS.E [R183+0x2c00], [R2.64], P0 ;  /* 0x02c0000002b77fae */ /* 0x0003e40008121848 */
[----:B-1----:R-:W-:Y:S01]  /*a7560*/  IMAD.MOV.U32 R2, RZ, RZ, R4 ;  /* 0x000000ffff027224 */ /* 0x002fe200078e0004 */
[----:B------:R-:W-:Y:S01]  /*a7570*/  IADD3 R5, P1, R5, UR7, RZ ;  /* 0x0000000705057c10 */ /* 0x000fe2000ff3e0ff */
[----:B------:R-:W-:-:S02]  /*a7580*/  IMAD.MOV.U32 R3, RZ, RZ, R11 ;  /* 0x000000ffff037224 */ /* 0x000fc400078e000b */
[----:B------:R-:W3:Y:S01]  /*a7590*/  LDL.LU R11, [R1+0x10a8] ;  /* 0x0010a800010b7983 */ /* 0x000ee20000300800 */
[----:B------:R-:W-:-:S03]  /*a75a0*/  IADD3.X R13, R13, UR6, RZ, P1, !PT ;  /* 0x000000060d0d7c10 */ /* 0x000fc60008ffe4ff */
[----:B------:R-:W3:Y:S01]  /*a75b0*/  LDL.LU R4, [R1+0x10e8] ;  /* 0x0010e80001047983 */ /* 0x000ee20000300800 */
[----:B------:R-:W-:-:S03]  /*a75c0*/  IADD3 R15, P2, R15, UR7, RZ ;  /* 0x000000070f0f7c10 */ /* 0x000fc6000ff5e0ff */
[----:B------:R1:W-:Y:S01]  /*a75d0*/  LDGSTS.E [R183+0x3c00], [R2.64], P0 ;  /* 0x03c0000002b77fae */ /* 0x0003e20008121848 */
[----:B------:R-:W-:-:S03]  /*a75e0*/  IADD3.X R176, R176, UR6, RZ, P2, !PT ;  /* 0x00000006b0b07c10 */ /* 0x000fc600097fe4ff */
[----:B------:R-:W-:Y:S04]  /*a75f0*/  STL [R1+0xf28], R5 ;  /* 0x000f280501007387 */ /* 0x000fe80000100800 */
[----:B------:R1:W-:Y:S02]  /*a7600*/  STL [R1+0xf24], R13 ;  /* 0x000f240d01007387 */ /* 0x0003e40000100800 */
[----:B-1----:R-:W-:Y:S02]  /*a7610*/  IMAD.MOV.U32 R2, RZ, RZ, R5 ;  /* 0x000000ffff027224 */ /* 0x002fe400078e0005 */
[----:B------:R-:W-:Y:S01]  /*a7620*/  IMAD.MOV.U32 R3, RZ, RZ, R13 ;  /* 0x000000ffff037224 */ /* 0x000fe200078e000d */
[----:B------:R-:W-:Y:S04]  /*a7630*/  STL [R1+0xf68], R15 ;  /* 0x000f680f01007387 */ /* 0x000fe80000100800 */
[----:B------:R-:W3:Y:S04]  /*a7640*/  LDL.LU R13, [R1+0x10a4] ;  /* 0x0010a400010d7983 */ /* 0x000ee80000300800 */
[----:B------:R1:W-:Y:S04]  /*a7650*/  LDGSTS.E [R183+0x4c00], [R2.64], P0 ;  /* 0x04c0000002b77fae */ /* 0x0003e80008121848 */
[----:B------:R-:W-:Y:S04]  /*a7660*/  STL [R1+0xf64], R176 ;  /* 0x000f64b001007387 */ /* 0x000fe80000100800 */
[----:B------:R-:W3:Y:S01]  /*a7670*/  LDL.LU R5, [R1+0x10e4] ;  /* 0x0010e40001057983 */ /* 0x000ee20000300800 */
[----:B-1----:R-:W-:-:S02]  /*a7680*/  IMAD.MOV.U32 R2, RZ, RZ, R15 ;  /* 0x000000ffff027224 */ /* 0x002fc400078e000f */
[----:B------:R-:W-:-:S05]  /*a7690*/  IMAD.MOV.U32 R3, RZ, RZ, R176 ;  /* 0x000000ffff037224 */ /* 0x000fca00078e00b0 */
[----:B------:R1:W-:Y:S01]  /*a76a0*/  LDGSTS.E [R183+0x5c00], [R2.64], P0 ;  /* 0x05c0000002b77fae */ /* 0x0003e20008121848 */
[----:B----4-:R-:W-:Y:S02]  /*a76b0*/  IADD3 R0, P1, R0, UR7, RZ ;  /* 0x0000000700007c10 */ /* 0x010fe4000ff3e0ff */
[----:B------:R-:W-:Y:S02]  /*a76c0*/  IADD3 R7, P2, R7, UR7, RZ ;  /* 0x0000000707077c10 */ /* 0x000fe4000ff5e0ff */
[----:B------:R-:W-:Y:S01]  /*a76d0*/  IADD3.X R12, R12, UR6, RZ, P1, !PT ;  /* 0x000000060c0c7c10 */ /* 0x000fe20008ffe4ff */
[----:B------:R-:W-:Y:S01]  /*a76e0*/  STL [R1+0xfa8], R0 ;  /* 0x000fa80001007387 */ /* 0x000fe20000100800 */
[----:B-1----:R-:W-:Y:S01]  /*a76f0*/  IMAD.MOV.U32 R2, RZ, RZ, R0 ;  /* 0x000000ffff027224 */ /* 0x002fe200078e0000 */
[----:B------:R-:W-:Y:S02]  /*a7700*/  IADD3.X R14, R14, UR6, RZ, P2, !PT ;  /* 0x000000060e0e7c10 */ /* 0x000fe400097fe4ff */
[----:B------:R-:W-:Y:S01]  /*a7710*/  IMAD.MOV.U32 R3, RZ, RZ, R12 ;  /* 0x000000ffff037224 */ /* 0x000fe200078e000c */
[----:B------:R1:W-:Y:S04]  /*a7720*/  STL [R1+0xfa4], R12 ;  /* 0x000fa40c01007387 */ /* 0x0003e80000100800 */
[----:B------:R-:W-:Y:S04]  /*a7730*/  STL [R1+0xfe8], R7 ;  /* 0x000fe80701007387 */ /* 0x000fe80000100800 */
[----:B------:R4:W-:Y:S01]  /*a7740*/  LDGSTS.E [R183+0x6c00], [R2.64], P0 ;  /* 0x06c0000002b77fae */ /* 0x0009e20008121848 */
[----:B--2---:R-:W-:-:S03]  /*a7750*/  IADD3 R6, P1, R6, UR7, RZ ;  /* 0x0000000706067c10 */ /* 0x004fc6000ff3e0ff */
[----:B-1----:R-:W2:Y:S04]  /*a7760*/  LDL.LU R12, [R1+0x1128] ;  /* 0x00112800010c7983 */ /* 0x002ea80000300800 */
[----:B------:R1:W-:Y:S04]  /*a7770*/  STL [R1+0xfe4], R14 ;  /* 0x000fe40e01007387 */ /* 0x0003e80000100800 */
[----:B------:R-:W2:Y:S01]  /*a7780*/  LDL.LU R0, [R1+0x1168] ;  /* 0x0011680001007983 */ /* 0x000ea20000300800 */
[----:B----4-:R-:W-:Y:S02]  /*a7790*/  IMAD.MOV.U32 R2, RZ, RZ, R7 ;  /* 0x000000ffff027224 */ /* 0x010fe400078e0007 */
[----:B------:R-:W-:Y:S01]  /*a77a0*/  IMAD.MOV.U32 R3, RZ, RZ, R14 ;  /* 0x000000ffff037224 */ /* 0x000fe200078e000e */
[----:B------:R-:W-:Y:S01]  /*a77b0*/  IADD3 R8, P2, R8, UR7, RZ ;  /* 0x0000000708087c10 */ /* 0x000fe2000ff5e0ff */
[----:B-1----:R-:W4:Y:S04]  /*a77c0*/  LDL.LU R14, [R1+0x1124] ;  /* 0x00112400010e7983 */ /* 0x002f280000300800 */
[----:B------:R-:W4:Y:S04]  /*a77d0*/  LDL.LU R7, [R1+0x1164] ;  /* 0x0011640001077983 */ /* 0x000f280000300800 */
[----:B------:R1:W-:Y:S04]  /*a77e0*/  LDGSTS.E [R183+0x7c00], [R2.64], P0 ;  /* 0x07c0000002b77fae */ /* 0x0003e80008121848 */
[----:B------:R-:W-:Y:S01]  /*a77f0*/  STL [R1+0x1028], R6 ;  /* 0x0010280601007387 */ /* 0x000fe20000100800 */
[----:B------:R-:W-:Y:S01]  /*a7800*/  IADD3.X R9, R9, UR6, RZ, P1, !PT ;  /* 0x0000000609097c10 */ /* 0x000fe20008ffe4ff */
[----:B-1----:R-:W-:-:S04]  /*a7810*/  IMAD.MOV.U32 R2, RZ, RZ, R6 ;  /* 0x000000ffff027224 */ /* 0x002fc800078e0006 */
[----:B------:R-:W-:Y:S01]  /*a7820*/  IMAD.MOV.U32 R3, RZ, RZ, R9 ;  /* 0x000000ffff037224 */ /* 0x000fe200078e0009 */
[----:B------:R1:W-:Y:S01]  /*a7830*/  STL [R1+0x1024], R9 ;  /* 0x0010240901007387 */ /* 0x0003e20000100800 */
[----:B---3--:R-:W-:-:S03]  /*a7840*/  IADD3.X R10, R10, UR6, RZ, P2, !PT ;  /* 0x000000060a0a7c10 */ /* 0x008fc600097fe4ff */
[----:B------:R-:W-:Y:S04]  /*a7850*/  STL [R1+0x1068], R8 ;  /* 0x0010680801007387 */ /* 0x000fe80000100800 */
[----:B------:R3:W-:Y:S04]  /*a7860*/  LDGSTS.E [R183+0x8c00], [R2.64], P0 ;  /* 0x08c0000002b77fae */ /* 0x0007e80008121848 */
[----:B-1----:R-:W4:Y:S04]  /*a7870*/  LDL.LU R9, [R1+0x11a8] ;  /* 0x0011a80001097983 */ /* 0x002f280000300800 */
[----:B------:R1:W-:Y:S04]  /*a7880*/  STL [R1+0x1064], R10 ;  /* 0x0010640a01007387 */ /* 0x0003e80000100800 */
[----:B------:R-:W4:Y:S01]  /*a7890*/  LDL.LU R6, [R1+0x11e8] ;  /* 0x0011e80001067983 */ /* 0x000f220000300800 */
        /* <DEDUP_REMOVED lines=10> */
[----:B------:R1:W-:Y:S04]  /*a7940*/  STL [R1+0x10a4], R13 ;  /* 0x0010a40d01007387 */ /* 0x0003e80000100800 */
[----:B------:R1:W-:Y:S01]  /*a7950*/  STL [R1+0x10e8], R4 ;  /* 0x0010e80401007387 */ /* 0x0003e20000100800 */
[----:B------:R-:W-:-:S03]  /*a7960*/  IADD3.X R5, R5, UR6, RZ, P2, !PT ;  /* 0x0000000605057c10 */ /* 0x000fc600097fe4ff */
[----:B------:R-:W3:Y:S01]  /*a7970*/  LDL.LU R11, [R1+0x1228] ;  /* 0x00122800010b7983 */ /* 0x000ee20000300800 */
[----:B------:R-:W-:-:S03]  /*a7980*/  IMAD.MOV.U32 R3, RZ, RZ, R13 ;  /* 0x000000ffff037224 */ /* 0x000fc600078e000d */
[----:B------:R1:W-:Y:S04]  /*a7990*/  STL [R1+0x10e4], R5 ;  /* 0x0010e40501007387 */ /* 0x0003e80000100800 */
[----:B------:R-:W3:Y:S04]  /*a79a0*/  LDL.LU R15, [R1+0x1268] ;  /* 0x00126800010f7983 */ /* 0x000ee80000300800 */
[----:B-1----:R-:W3:Y:S04]  /*a79b0*/  LDL.LU R13, [R1+0x1224] ;  /* 0x00122400010d7983 */ /* 0x002ee80000300800 */
[----:B------:R1:W-:Y:S04]  /*a79c0*/  LDGSTS.E [R183+0xac00], [R2.64], P0 ;  /* 0x0ac0000002b77fae */ /* 0x0003e80008121848 */
[----:B------:R-:W3:Y:S01]  /*a79d0*/  LDL.LU R176, [R1+0x1264] ;  /* 0x0012640001b07983 */ /* 0x000ee20000300800 */
[----:B-1----:R-:W-:-:S02]  /*a79e0*/  IMAD.MOV.U32 R2, RZ, RZ, R4 ;  /* 0x000000ffff027224 */ /* 0x002fc400078e0004 */
[----:B------:R-:W-:Y:S01]  /*a79f0*/  IMAD.MOV.U32 R3, RZ, RZ, R5 ;  /* 0x000000ffff037224 */ /* 0x000fe200078e0005 */
[----:B------:R-:W3:Y:S04]  /*a7a00*/  LDL.LU R4, [R1+0x12a8] ;  /* 0x0012a80001047983 */ /* 0x000ee80000300800 */
[----:B------:R-:W3:Y:S04]  /*a7a10*/  LDL.LU R5, [R1+0x12e8] ;  /* 0x0012e80001057983 */ /* 0x000ee80000300800 */
[----:B------:R1:W-:Y:S01]  /*a7a20*/  LDGSTS.E [R183+0xbc00], [R2.64], P0 ;  /* 0x0bc0000002b77fae */ /* 0x0003e20008121848 */
[----:B--2---:R-:W-:-:S05]  /*a7a30*/  IADD3 R12, P1, R12, UR7, RZ ;  /* 0x000000070c0c7c10 */ /* 0x004fca000ff3e0ff */
[----:B------:R2:W-:Y:S01]  /*a7a40*/  STL [R1+0x1128], R12 ;  /* 0x0011280c01007387 */ /* 0x0005e20000100800 */
[----:B------:R-:W-:Y:S02]  /*a7a50*/  IADD3 R0, P2, R0, UR7, RZ ;  /* 0x0000000700007c10 */ /* 0x000fe4000ff5e0ff */
[----:B----4-:R-:W-:Y:S01]  /*a7a60*/  IADD3.X R14, R14, UR6, RZ, P1, !PT ;  /* 0x000000060e0e7c10 */ /* 0x010fe20008ffe4ff */
[----:B-1----:R-:W-:Y:S01]  /*a7a70*/  IMAD.MOV.U32 R2, RZ, RZ, R12 ;  /* 0x000000ffff027224 */ /* 0x002fe200078e000c */
[----:B------:R-:W-:-:S03]  /*a7a80*/  IADD3.X R7, R7, UR6, RZ, P2, !PT ;  /* 0x0000000607077c10 */ /* 0x000fc600097fe4ff */
[----:B------:R1:W-:Y:S01]  /*a7a90*/  STL [R1+0x1124], R14 ;  /* 0x0011240e01007387 */ /* 0x0003e20000100800 */
[----:B------:R-:W-:-:S03]  /*a7aa0*/  IMAD.MOV.U32 R3, RZ, RZ, R14 ;  /* 0x000000ffff037224 */ /* 0x000fc600078e000e */
[----:B------:R4:W-:Y:S04]  /*a7ab0*/  STL [R1+0x1168], R0 ;  /* 0x0011680001007387 */ /* 0x0009e80000100800 */
[----:B--2---:R-:W2:Y:S04]  /*a7ac0*/  LDL.LU R12, [R1+0x12a4] ;  /* 0x0012a400010c7983 */ /* 0x004ea80000300800 */
[----:B------:R4:W-:Y:S04]  /*a7ad0*/  STL [R1+0x1164], R7 ;  /* 0x0011640701007387 */ /* 0x0009e80000100800 */
[----:B------:R4:W-:Y:S04]  /*a7ae0*/  LDGSTS.E [R183+0xcc00], [R2.64], P0 ;  /* 0x0cc0000002b77fae */ /* 0x0009e80008121848 */
[----:B-1----:R-:W2:Y:S01]  /*a7af0*/  LDL.LU R14, [R1+0x12e4] ;  /* 0x0012e400010e7983 */ /* 0x002ea20000300800 */
[----:B----4-:R-:W-:-:S02]  /*a7b00*/  IMAD.MOV.U32 R2, RZ, RZ, R0 ;  /* 0x000000ffff027224 */ /* 0x010fc400078e0000 */
[----:B------:R-:W-:Y:S01]  /*a7b10*/  IMAD.MOV.U32 R3, RZ, RZ, R7 ;  /* 0x000000ffff037224 */ /* 0x000fe200078e0007 */
[----:B------:R-:W4:Y:S04]  /*a7b20*/  LDL.LU R0, [R1+0x1328] ;  /* 0x0013280001007983 */ /* 0x000f280000300800 */
[----:B------:R-:W4:Y:S01]  /*a7b30*/  LDL.LU R7, [R1+0x1368] ;  /* 0x0013680001077983 */ /* 0x000f220000300800 */
[----:B------:R-:W-:-:S03]  /*a7b40*/  IADD3 R9, P1, R9, UR7, RZ ;  /* 0x0000000709097c10 */ /* 0x000fc6000ff3e0ff */
[----:B------:R1:W-:Y:S01]  /*a7b50*/  LDGSTS.E [R183+0xdc00], [R2.64], P0 ;  /* 0x0dc0000002b77fae */ /* 0x0003e20008121848 */
[----:B------:R-:W-:-:S03]  /*a7b60*/  IADD3 R6, P2, R6, UR7, RZ ;  /* 0x0000000706067c10 */ /* 0x000fc6000ff5e0ff */
[----:B------:R3:W-:Y:S02]  /*a7b70*/  STL [R1+0x11a8], R9 ;  /* 0x0011a80901007387 */ /* 0x0007e40000100800 */
[----:B---3--:R-:W-:Y:S01]  /*a7b80*/  IADD3.X R10, R10, UR6, RZ, P1, !PT ;  /* 0x000000060a0a7c10 */ /* 0x008fe20008ffe4ff */
[----:B-1----:R-:W-:Y:S01]  /*a7b90*/  IMAD.MOV.U32 R2, RZ, RZ, R9 ;  /* 0x000000ffff027224 */ /* 0x002fe200078e0009 */
[----:B------:R-:W-:-:S03]  /*a7ba0*/  IADD3.X R8, R8, UR6, RZ, P2, !PT ;  /* 0x0000000608087c10 */ /* 0x000fc600097fe4ff */
[----:B------:R1:W-:Y:S04]  /*a7bb0*/  STL [R1+0x11a4], R10 ;  /* 0x0011a40a01007387 */ /* 0x0003e80000100800 */
[----:B------:R3:W-:Y:S04]  /*a7bc0*/  STL [R1+0x11e8], R6 ;  /* 0x0011e80601007387 */ /* 0x0007e80000100800 */
[----:B------:R-:W4:Y:S01]  /*a7bd0*/  LDL.LU R9, [R1+0x1324] ;  /* 0x0013240001097983 */ /* 0x000f220000300800 */
[----:B------:R-:W-:-:S03]  /*a7be0*/  IMAD.MOV.U32 R3, RZ, RZ, R10 ;  /* 0x000000ffff037224 */ /* 0x000fc600078e000a */
[----:B------:R3:W-:Y:S04]  /*a7bf0*/  STL [R1+0x11e4], R8 ;  /* 0x0011e40801007387 */ /* 0x0007e80000100800 */
[----:B-1----:R-:W4:Y:S04]  /*a7c00*/  LDL.LU R10, [R1+0x1364] ;  /* 0x00136400010a7983 */ /* 0x002f280000300800 */
[----:B------:R1:W-:Y:S01]  /*a7c10*/  LDGSTS.E [R183+0xec00], [R2.64], P0 ;  /* 0x0ec0000002b77fae */ /* 0x0003e20008121848 */
[----:B------:R-:W-:Y:S01]  /*a7c20*/  IADD3 R11, P1, R11, UR7, RZ ;  /* 0x000000070b0b7c10 */ /* 0x000fe2000ff3e0ff */
[----:B-1----:R-:W-:-:S02]  /*a7c30*/  IMAD.MOV.U32 R2, RZ, RZ, R6 ;  /* 0x000000ffff027224 */ /* 0x002fc400078e0006 */
[----:B------:R-:W-:Y:S01]  /*a7c40*/  IMAD.MOV.U32 R3, RZ, RZ, R8 ;  /* 0x000000ffff037224 */ /* 0x000fe200078e0008 */
[----:B---3--:R-:W4:Y:S01]  /*a7c50*/  LDL.LU R6, [R1+0x13a8] ;  /* 0x0013a80001067983 */ /* 0x008f220000300800 */
[----:B------:R-:W-:-:S03]  /*a7c60*/  IADD3 R15, P2, R15, UR7, RZ ;  /* 0x000000070f0f7c10 */ /* 0x000fc6000ff5e0ff */
[----:B------:R-:W4:Y:S01]  /*a7c70*/  LDL.LU R8, [R1+0x13e8] ;  /* 0x0013e80001087983 */ /* 0x000f220000300800 */
[----:B------:R-:W-:-:S03]  /*a7c80*/  IADD3.X R13, R13, UR6, RZ, P1, !PT ;  /* 0x000000060d0d7c10 */ /* 0x000fc60008ffe4ff */
[----:B------:R1:W-:Y:S04]  /*a7c90*/  LDGSTS.E [R183+0xfc00], [R2.64], P0 ;  /* 0x0fc0000002b77fae */ /* 0x0003e80008121848 */
[----:B------:R-:W-:Y:S01]  /*a7ca0*/  STL [R1+0x1228], R11 ;  /* 0x0012280b01007387 */ /* 0x000fe20000100800 */
[----:B------:R-:W-:-:S03]  /*a7cb0*/  IADD3.X R176, R176, UR6, RZ, P2, !PT ;  /* 0x00000006b0b07c10 */ /* 0x000fc600097fe4ff */
[----:B------:R1:W-:Y:S02]  /*a7cc0*/  STL [R1+0x1224], R13 ;  /* 0x0012240d01007387 */ /* 0x0003e40000100800 */
[----:B-1----:R-:W-:Y:S02]  /*a7cd0*/  IMAD.MOV.U32 R2, RZ, RZ, R11 ;  /* 0x000000ffff027224 */ /* 0x002fe400078e000b */
[----:B------:R-:W-:Y:S01]  /*a7ce0*/  STL [R1+0x1268], R15 ;  /* 0x0012680f01007387 */ /* 0x000fe20000100800 */
[----:B------:R-:W-:-:S03]  /*a7cf0*/  IMAD.MOV.U32 R3, RZ, RZ, R13 ;  /* 0x000000ffff037224 */ /* 0x000fc600078e000d */
[----:B------:R-:W4:Y:S01]  /*a7d00*/  LDL.LU R13, [R1+0x13a4] ;  /* 0x0013a400010d7983 */ /* 0x000f220000300800 */
[----:B------:R-:W-:-:S03]  /*a7d10*/  IADD3 R4, P1, R4, UR7, RZ ;  /* 0x0000000704047c10 */ /* 0x000fc6000ff3e0ff */
[----:B------:R1:W-:Y:S01]  /*a7d20*/  LDGSTS.E [R183+0x10c00], [R2.64], P0 ;  /* 0x10c0000002b77fae */ /* 0x0003e20008121848 */
[----:B------:R-:W-:-:S03]  /*a7d30*/  IADD3 R5, P2, R5, UR7, RZ ;  /* 0x0000000705057c10 */ /* 0x000fc6000ff5e0ff */
[----:B------:R-:W-:Y:S04]  /*a7d40*/  STL [R1+0x1264], R176 ;  /* 0x001264b001007387 */ /* 0x000fe80000100800 */
[----:B------:R-:W4:Y:S01]  /*a7d50*/  LDL.LU R11, [R1+0x13e4] ;  /* 0x0013e400010b7983 */ /* 0x000f220000300800 */
[----:B-1----:R-:W-:Y:S02]  /*a7d60*/  IMAD.MOV.U32 R2, RZ, RZ, R15 ;  /* 0x000000ffff027224 */ /* 0x002fe400078e000f */
[----:B------:R-:W-:Y:S01]  /*a7d70*/  IMAD.MOV.U32 R3, RZ, RZ, R176 ;  /* 0x000000ffff037224 */ /* 0x000fe200078e00b0 */
[----:B------:R-:W-:Y:S04]  /*a7d80*/  STL [R1+0x12a8], R4 ;  /* 0x0012a80401007387 */ /* 0x000fe80000100800 */
[----:B------:R1:W-:Y:S02]  /*a7d90*/  LDGSTS.E [R183+0x11c00], [R2.64], P0 ;  /* 0x11c0000002b77fae */ /* 0x0003e40008121848 */
[----:B-1----:R-:W-:Y:S01]  /*a7da0*/  IMAD.MOV.U32 R2, RZ, RZ, R4 ;  /* 0x000000ffff027224 */ /* 0x002fe200078e0004 */
[----:B--2---:R-:W-:-:S05]  /*a7db0*/  IADD3.X R12, R12, UR6, RZ, P1, !PT ;  /* 0x000000060c0c7c10 */ /* 0x004fca0008ffe4ff */
[----:B------:R-:W-:Y:S01]  /*a7dc0*/  IMAD.MOV.U32 R3, RZ, RZ, R12 ;  /* 0x000000ffff037224 */ /* 0x000fe200078e000c */
[----:B------:R1:W-:Y:S04]  /*a7dd0*/  STL [R1+0x12a4], R12 ;  /* 0x0012a40c01007387 */ /* 0x0003e80000100800 */
[----:B------:R-:W-:Y:S01]  /*a7de0*/  STL [R1+0x12e8], R5 ;  /* 0x0012e80501007387 */ /* 0x000fe20000100800 */
[----:B------:R-:W-:-:S03]  /*a7df0*/  IADD3.X R14, R14, UR6, RZ, P2, !PT ;  /* 0x000000060e0e7c10 */ /* 0x000fc600097fe4ff */
[----:B------:R2:W-:Y:S04]  /*a7e00*/  LDGSTS.E [R183+0x12c00], [R2.64], P0 ;  /* 0x12c0000002b77fae */ /* 0x0005e80008121848 */
[----:B-1----:R-:W3:Y:S01]  /*a7e10*/  LDL.LU R12, [R1+0x1428] ;  /* 0x00142800010c7983 */ /* 0x002ee20000300800 */
[----:B----4-:R-:W-:-:S03]  /*a7e20*/  IADD3 R0, P1, R0, UR7, RZ ;  /* 0x0000000700007c10 */ /* 0x010fc6000ff3e0ff */
[----:B------:R1:W-:Y:S01]  /*a7e30*/  STL [R1+0x12e4], R14 ;  /* 0x0012e40e01007387 */ /* 0x0003e20000100800 */
[----:B--2---:R-:W-:-:S03]  /*a7e40*/  IMAD.MOV.U32 R2, RZ, RZ, R5 ;  /* 0x000000ffff027224 */ /* 0x004fc600078e0005 */
[----:B------:R-:W2:Y:S01]  /*a7e50*/  LDL.LU R4, [R1+0x1468] ;  /* 0x0014680001047983 */ /* 0x000ea20000300800 */
[----:B------:R-:W-:Y:S01]  /*a7e60*/  IMAD.MOV.U32 R3, RZ, RZ, R14 ;  /* 0x000000ffff037224 */ /* 0x000fe200078e000e */
[----:B------:R-:W-:Y:S02]  /*a7e70*/  IADD3 R7, P2, R7, UR7, RZ ;  /* 0x0000000707077c10 */ /* 0x000fe4000ff5e0ff */
        /* <DEDUP_REMOVED lines=22> */
[----:B------:R-:W-:Y:S01]  /*a7fe0*/  IADD3.X R13, R13, UR6, RZ, P1, !PT ;  /* 0x000000060d0d7c10 */ /* 0x000fe20008ffe4ff */
[----:B-1----:R-:W-:-:S04]  /*a7ff0*/  IMAD.MOV.U32 R2, RZ, RZ, R6 ;  /* 0x000000ffff027224 */ /* 0x002fc800078e0006 */
[----:B------:R-:W-:Y:S01]  /*a8000*/  IMAD.MOV.U32 R3, RZ, RZ, R13 ;  /* 0x000000ffff037224 */ /* 0x000fe200078e000d */
[----:B------:R-:W-:Y:S04]  /*a8010*/  STL [R1+0x13a4], R13 ;  /* 0x0013a40d01007387 */ /* 0x000fe80000100800 */
[----:B------:R1:W-:Y:S01]  /*a8020*/  STL [R1+0x13e8], R8 ;  /* 0x0013e80801007387 */ /* 0x0003e20000100800 */
[----:B------:R-:W-:-:S03]  /*a8030*/  IADD3.X R11, R11, UR6, RZ, P2, !PT ;  /* 0x000000060b0b7c10 */ /* 0x000fc600097fe4ff */
[----:B------:R-:W4:Y:S04]  /*a8040*/  LDL.LU R6, [R1+0x1528] ;  /* 0x0015280001067983 */ /* 0x000f280000300800 */
[----:B------:R1:W-:Y:S04]  /*a8050*/  STL [R1+0x13e4], R11 ;  /* 0x0013e40b01007387 */ /* 0x0003e80000100800 */
[----:B------:R1:W-:Y:S04]  /*a8060*/  LDGSTS.E [R183+0x16c00], [R2.64], P0 ;  /* 0x16c0000002b77fae */ /* 0x0003e80008121848 */
[----:B------:R-:W4:Y:S01]  /*a8070*/  LDL.LU R15, [R1+0x1568] ;  /* 0x00156800010f7983 */ /* 0x000f220000300800 */
[----:B-1----:R-:W-:-:S03]  /*a8080*/  IMAD.MOV.U32 R2, RZ, RZ, R8 ;  /* 0x000000ffff027224 */ /* 0x002fc600078e0008 */
[----:B------:R-:W4:Y:S01]  /*a8090*/  LDL.LU R8, [R1+0x1524] ;  /* 0x0015240001087983 */ /* 0x000f220000300800 */
[----:B------:R-:W-:-:S03]  /*a80a0*/  IMAD.MOV.U32 R3, RZ, RZ, R11 ;  /* 0x000000ffff037224 */ /* 0x000fc600078e000b */
[----:B------:R-:W4:Y:S04]  /*a80b0*/  LDL.LU R176, [R1+0x1564] ;  /* 0x0015640001b07983 */ /* 0x000f280000300800 */
[----:B------:R-:W4:Y:S04]  /*a80c0*/  LDL.LU R13, [R1+0x15a8] ;  /* 0x0015a800010d7983 */ /* 0x000f280000300800 */
[----:B------:R-:W4:Y:S04]  /*a80d0*/  LDL.LU R11, [R1+0x15e8] ;  /* 0x0015e800010b7983 */ /* 0x000f280000300800 */
[----:B------:R1:W-:Y:S01]  /*a80e0*/  LDGSTS.E [R183+0x17c00], [R2.64], P0 ;  /* 0x17c0000002b77fae */ /* 0x0003e20008121848 */
[----:B---3--:R-:W-:-:S05]  /*a80f0*/  IADD3 R12, P1, R12, UR7, RZ ;  /* 0x000000070c0c7c10 */ /* 0x008fca000ff3e0ff */
[----:B------:R-:W-:Y:S01]  /*a8100*/  STL [R1+0x1428], R12 ;  /* 0x0014280c01007387 */ /* 0x000fe20000100800 */
[----:B--2---:R-:W-:Y:S02]  /*a8110*/  IADD3 R4, P2, R4, UR7, RZ ;  /* 0x0000000704047c10 */ /* 0x004fe4000ff5e0ff */
[----:B----4-:R-:W-:Y:S01]  /*a8120*/  IADD3.X R14, R14, UR6, RZ, P1, !PT ;  /* 0x000000060e0e7c10 */ /* 0x010fe20008ffe4ff */
[----:B-1----:R-:W-:-:S04]  /*a8130*/  IMAD.MOV.U32 R2, RZ, RZ, R12 ;  /* 0x000000ffff027224 */ /* 0x002fc800078e000c */
[----:B------:R1:W-:Y:S01]  /*a8140*/  STL [R1+0x1424], R14 ;  /* 0x0014240e01007387 */ /* 0x0003e20000100800 */
[----:B------:R-:W-:Y:S01]  /*a8150*/  IMAD.MOV.U32 R3, RZ, RZ, R14 ;  /* 0x000000ffff037224 */ /* 0x000fe200078e000e */
[----:B------:R-:W-:Y:S02]  /*a8160*/  IADD3.X R5, R5, UR6, RZ, P2, !PT ;  /* 0x0000000605057c10 */ /* 0x000fe400097fe4ff */
[----:B------:R2:W-:Y:S04]  /*a8170*/  STL [R1+0x1468], R4 ;  /* 0x0014680401007387 */ /* 0x0005e80000100800 */
[----:B------:R3:W-:Y:S04]  /*a8180*/  LDGSTS.E [R183+0x18c00], [R2.64], P0 ;  /* 0x18c0000002b77fae */ /* 0x0007e80008121848 */
[----:B-1----:R-:W4:Y:S04]  /*a8190*/  LDL.LU R14, [R1+0x15a4] ;  /* 0x0015a400010e7983 */ /* 0x002f280000300800 */
[----:B------:R1:W-:Y:S01]  /*a81a0*/  STL [R1+0x1464], R5 ;  /* 0x0014640501007387 */ /* 0x0003e20000100800 */
[----:B---3--:R-:W-:-:S03]  /*a81b0*/  IMAD.MOV.U32 R2, RZ, RZ, R4 ;  /* 0x000000ffff027224 */ /* 0x008fc600078e0004 */
[----:B------:R-:W3:Y:S01]  /*a81c0*/  LDL.LU R12, [R1+0x15e4] ;  /* 0x0015e400010c7983 */ /* 0x000ee20000300800 */
[----:B------:R-:W-:-:S03]  /*a81d0*/  IMAD.MOV.U32 R3, RZ, RZ, R5 ;  /* 0x000000ffff037224 */ /* 0x000fc600078e0005 */
[----:B--2---:R-:W2:Y:S04]  /*a81e0*/  LDL.LU R4, [R1+0x1628] ;  /* 0x0016280001047983 */ /* 0x004ea80000300800 */
[----:B-1----:R-:W2:Y:S04]  /*a81f0*/  LDL.LU R5, [R1+0x1668] ;  /* 0x0016680001057983 */ /* 0x002ea80000300800 */
[----:B------:R1:W-:Y:S01]  /*a8200*/  LDGSTS.E [R183+0x19c00], [R2.64], P0 ;  /* 0x19c0000002b77fae */ /* 0x0003e20008121848 */
[----:B------:R-:W-:-:S05]  /*a8210*/  IADD3 R9, P1, R9, UR7, RZ ;  /* 0x0000000709097c10 */ /* 0x000fca000ff3e0ff */
[----:B------:R-:W-:Y:S01]  /*a8220*/  STL [R1+0x14a8], R9 ;  /* 0x0014a80901007387 */ /* 0x000fe20000100800 */
[----:B------:R-:W-:Y:S02]  /*a8230*/  IADD3 R0, P2, R0, UR7, RZ ;  /* 0x0000000700007c10 */ /* 0x000fe4000ff5e0ff */
[----:B------:R-:W-:Y:S02]  /*a8240*/  IADD3.X R10, R10, UR6, RZ, P1, !PT ;  /* 0x000000060a0a7c10 */ /* 0x000fe40008ffe4ff */
[----:B------:R-:W-:-:S03]  /*a8250*/  IADD3.X R7, R7, UR6, RZ, P2, !PT ;  /* 0x0000000607077c10 */ /* 0x000fc600097fe4ff */
[----:B------:R1:W-:Y:S02]  /*a8260*/  STL [R1+0x14a4], R10 ;  /* 0x0014a40a01007387 */ /* 0x0003e40000100800 */
[----:B-1----:R-:W-:Y:S02]  /*a8270*/  IMAD.MOV.U32 R3, RZ, RZ, R10 ;  /* 0x000000ffff037224 */ /* 0x002fe400078e000a */
[----:B------:R-:W-:Y:S01]  /*a8280*/  STL [R1+0x14e8], R0 ;  /* 0x0014e80001007387 */ /* 0x000fe20000100800 */
[----:B------:R-:W-:-:S03]  /*a8290*/  IMAD.MOV.U32 R2, RZ, RZ, R9 ;  /* 0x000000ffff027224 */ /* 0x000fc600078e0009 */
[----:B------:R-:W2:Y:S04]  /*a82a0*/  LDL.LU R10, [R1+0x1624] ;  /* 0x00162400010a7983 */ /* 0x000ea80000300800 */
[----:B------:R1:W-:Y:S04]  /*a82b0*/  STL [R1+0x14e4], R7 ;  /* 0x0014e40701007387 */ /* 0x0003e80000100800 */
[----:B------:R-:W2:Y:S04]  /*a82c0*/  LDL.LU R9, [R1+0x1664] ;  /* 0x0016640001097983 */ /* 0x000ea80000300800 */
[----:B------:R1:W-:Y:S01]  /*a82d0*/  LDGSTS.E [R183+0x1ac00], [R2.64], P0 ;  /* 0x1ac0000002b77fae */ /* 0x0003e20008121848 */
[----:B------:R-:W-:Y:S01]  /*a82e0*/  IADD3 R6, P1, R6, UR7, RZ ;  /* 0x0000000706067c10 */ /* 0x000fe2000ff3e0ff */
[----:B-1----:R-:W-:-:S02]  /*a82f0*/  IMAD.MOV.U32 R2, RZ, RZ, R0 ;  /* 0x000000ffff027224 */ /* 0x002fc400078e0000 */
[----:B------:R-:W-:Y:S02]  /*a8300*/  IMAD.MOV.U32 R3, RZ, RZ, R7 ;  /* 0x000000ffff037224 */ /* 0x000fe400078e0007 */
[----:B------:R-:W2:Y:S04]  /*a8310*/  LDL.LU R7, [R1+0x16a8] ;  /* 0x0016a80001077983 */ /* 0x000ea80000300800 */
[----:B------:R1:W-:Y:S01]  /*a8320*/  LDGSTS.E [R183+0x1bc00], [R2.64], P0 ;  /* 0x1bc0000002b77fae */ /* 0x0003e20008121848 */
[----:B------:R-:W-:-:S03]  /*a8330*/  IADD3 R15, P2, R15, UR7, RZ ;  /* 0x000000070f0f7c10 */ /* 0x000fc6000ff5e0ff */
[----:B------:R-:W2:Y:S01]  /*a8340*/  LDL.LU R0, [R1+0x16e8] ;  /* 0x0016e80001007983 */ /* 0x000ea20000300800 */
[----:B------:R-:W-:Y:S01]  /*a8350*/  IADD3.X R8, R8, UR6, RZ, P1, !PT ;  /* 0x0000000608087c10 */ /* 0x000fe20008ffe4ff */
[----:B-1----:R-:W-:Y:S02]  /*a8360*/  IMAD.MOV.U32 R2, RZ, RZ, R6 ;  /* 0x000000ffff027224 */ /* 0x002fe400078e0006 */
[----:B------:R-:W-:Y:S01]  /*a8370*/  STL [R1+0x1528], R6 ;  /* 0x0015280601007387 */ /* 0x000fe20000100800 */
[----:B------:R-:W-:Y:S01]  /*a8380*/  IADD3.X R176, R176, UR6, RZ, P2, !PT ;  /* 0x00000006b0b07c10 */ /* 0x000fe200097fe4ff */
[----:B------:R-:W-:Y:S02]  /*a8390*/  IMAD.MOV.U32 R3, RZ, RZ, R8 ;  /* 0x000000ffff037224 */ /* 0x000fe400078e0008 */
[----:B------:R1:W-:Y:S01]  /*a83a0*/  STL [R1+0x1524], R8 ;  /* 0x0015240801007387 */ /* 0x0003e20000100800 */
[----:B------:R-:W-:-:S03]  /*a83b0*/  IADD3 R13, P1, R13, UR7, RZ ;  /* 0x000000070d0d7c10 */ /* 0x000fc6000ff3e0ff */
[----:B------:R-:W-:Y:S04]  /*a83c0*/  STL [R1+0x1568], R15 ;  /* 0x0015680f01007387 */ /* 0x000fe80000100800 */
[----:B------:R1:W-:Y:S04]  /*a83d0*/  LDGSTS.E [R183+0x1cc00], [R2.64], P0 ;  /* 0x1cc0000002b77fae */ /* 0x0003e80008121848 */
[----:B-1----:R-:W2:Y:S01]  /*a83e0*/  LDL.LU R8, [R1+0x16a4] ;  /* 0x0016a40001087983 */ /* 0x002ea20000300800 */
[----:B------:R-:W-:-:S03]  /*a83f0*/  IADD3 R11, P2, R11, UR7, RZ ;  /* 0x000000070b0b7c10 */ /* 0x000fc6000ff5e0ff */
[----:B------:R1:W-:Y:S01]  /*a8400*/  STL [R1+0x1564], R176 ;  /* 0x001564b001007387 */ /* 0x0003e20000100800 */
[----:B------:R-:W-:-:S03]  /*a8410*/  IMAD.MOV.U32 R2, RZ, RZ, R15 ;  /* 0x000000ffff027224 */ /* 0x000fc600078e000f */
[----:B------:R-:W2:Y:S01]  /*a8420*/  LDL.LU R6, [R1+0x16e4] ;  /* 0x0016e40001067983 */ /* 0x000ea20000300800 */
[----:B------:R-:W-:-:S05]  /*a8430*/  IMAD.MOV.U32 R3, RZ, RZ, R176 ;  /* 0x000000ffff037224 */ /* 0x000fca00078e00b0 */
[----:B------:R1:W-:Y:S04]  /*a8440*/  LDGSTS.E [R183+0x1dc00], [R2.64], P0 ;  /* 0x1dc0000002b77fae */ /* 0x0003e80008121848 */
[----:B------:R-:W-:Y:S01]  /*a8450*/  STL [R1+0x15a8], R13 ;  /* 0x0015a80d01007387 */ /* 0x000fe20000100800 */
[----:B-1----:R-:W-:Y:S01]  /*a8460*/  IMAD.MOV.U32 R2, RZ, RZ, R13 ;  /* 0x000000ffff027224 */ /* 0x002fe200078e000d */
[----:B----4-:R-:W-:-:S05]  /*a8470*/  IADD3.X R14, R14, UR6, RZ, P1, !PT ;  /* 0x000000060e0e7c10 */ /* 0x010fca0008ffe4ff */
[----:B------:R-:W-:Y:S01]  /*a8480*/  IMAD.MOV.U32 R3, RZ, RZ, R14 ;  /* 0x000000ffff037224 */ /* 0x000fe200078e000e */
[----:B---3--:R-:W-:Y:S01]  /*a8490*/  IADD3.X R12, R12, UR6, RZ, P2, !PT ;  /* 0x000000060c0c7c10 */ /* 0x008fe200097fe4ff */
[----:B------:R-:W-:Y:S01]  /*a84a0*/  STL [R1+0x15a4], R14 ;  /* 0x0015a40e01007387 */ /* 0x000fe20000100800 */
[----:B--2---:R-:W-:-:S03]  /*a84b0*/  IADD3 R4, P1, R4, UR7, RZ ;  /* 0x0000000704047c10 */ /* 0x004fc6000ff3e0ff */
[----:B------:R1:W-:Y:S04]  /*a84c0*/  LDGSTS.E [R183+0x1ec00], [R2.64], P0 ;  /* 0x1ec0000002b77fae */ /* 0x0003e80008121848 */
[----:B------:R-:W-:Y:S01]  /*a84d0*/  STL [R1+0x15e8], R11 ;  /* 0x0015e80b01007387 */ /* 0x000fe20000100800 */
[----:B------:R-:W-:-:S03]  /*a84e0*/  IADD3 R5, P2, R5, UR7, RZ ;  /* 0x0000000705057c10 */ /* 0x000fc6000ff5e0ff */
[----:B------:R-:W-:Y:S01]  /*a84f0*/  STL [R1+0x15e4], R12 ;  /* 0x0015e40c01007387 */ /* 0x000fe20000100800 */
[----:B-1----:R-:W-:-:S03]  /*a8500*/  IMAD.MOV.U32 R2, RZ, RZ, R11 ;  /* 0x000000ffff027224 */ /* 0x002fc600078e000b */
[----:B------:R-:W2:Y:S01]  /*a8510*/  LDL.LU R178, [R1+0x1724] ;  /* 0x0017240001b27983 */ /* 0x000ea20000300800 */
[----:B------:R-:W-:-:S03]  /*a8520*/  IMAD.MOV.U32 R3, RZ, RZ, R12 ;  /* 0x000000ffff037224 */ /* 0x000fc600078e000c */
[----:B------:R-:W3:Y:S04]  /*a8530*/  LDL.LU R177, [R1+0x1728] ;  /* 0x0017280001b17983 */ /* 0x000ee80000300800 */
[----:B------:R-:W4:Y:S04]  /*a8540*/  LDL.LU R176, [R1+0x1764] ;  /* 0x0017640001b07983 */ /* 0x000f280000300800 */
[----:B------:R-:W4:Y:S04]  /*a8550*/  LDL.LU R15, [R1+0x1768] ;  /* 0x00176800010f7983 */ /* 0x000f280000300800 */
        /* <DEDUP_REMOVED lines=8> */
[----:B------:R-:W4:Y:S04]  /*a85e0*/  LDL.LU R4, [R1+0x17a8] ;  /* 0x0017a80001047983 */ /* 0x000f280000300800 */
[----:B------:R1:W-:Y:S04]  /*a85f0*/  STL [R1+0x1664], R9 ;  /* 0x0016640901007387 */ /* 0x0003e80000100800 */
[----:B------:R1:W-:Y:S04]  /*a8600*/  LDGSTS.E [R183+0x20c00], [R2.64], P0 ;  /* 0x20c0000002b77fae */ /* 0x0003e80008121848 */
[----:B------:R-:W4:Y:S01]  /*a8610*/  LDL.LU R13, [R1+0x17e8] ;  /* 0x0017e800010d7983 */ /* 0x000f220000300800 */
[----:B-1----:R-:W-:-:S03]  /*a8620*/  IMAD.MOV.U32 R2, RZ, RZ, R5 ;  /* 0x000000ffff027224 */ /* 0x002fc600078e0005 */
[----:B------:R-:W4:Y:S04]  /*a8630*/  LDL.LU R5, [R1+0x17a4] ;  /* 0x0017a40001057983 */ /* 0x000f280000300800 */
[----:B------:R-:W4:Y:S01]  /*a8640*/  LDL.LU R14, [R1+0x17e4] ;  /* 0x0017e400010e7983 */ /* 0x000f220000300800 */
[----:B------:R-:W-:Y:S02]  /*a8650*/  IADD3 R7, P1, R7, UR7, RZ ;  /* 0x0000000707077c10 */ /* 0x000fe4000ff3e0ff */
[----:B------:R-:W-:Y:S01]  /*a8660*/  IADD3 R0, P2, R0, UR7, RZ ;  /* 0x0000000700007c10 */ /* 0x000fe2000ff5e0ff */
[----:B------:R-:W-:Y:S02]  /*a8670*/  IMAD.MOV.U32 R3, RZ, RZ, R9 ;  /* 0x000000ffff037224 */ /* 0x000fe400078e0009 */
[----:B------:R-:W-:Y:S04]  /*a8680*/  STL [R1+0x16a8], R7 ;  /* 0x0016a80701007387 */ /* 0x000fe80000100800 */
        /* <DEDUP_REMOVED lines=9> */
[----:B------:R-:W4:Y:S04]  /*a8720*/  LDL.LU R9, [R1+0x1868] ;  /* 0x0018680001097983 */ /* 0x000f280000300800 */
[----:B------:R-:W4:Y:S04]  /*a8730*/  LDL.LU R12, [R1+0x1824] ;  /* 0x00182400010c7983 */ /* 0x000f280000300800 */
[----:B------:R-:W4:Y:S04]  /*a8740*/  LDL.LU R10, [R1+0x1864] ;  /* 0x00186400010a7983 */ /* 0x000f280000300800 */
[----:B------:R-:W4:Y:S04]  /*a8750*/  LDL.LU R8, [R1+0x18e4] ;  /* 0x0018e40001087983 */ /* 0x000f280000300800 */
[----:B------:R-:W4:Y:S04]  /*a8760*/  LDL.LU R7, [R1+0x18e8] ;  /* 0x0018e80001077983 */ /* 0x000f280000300800 */
[----:B------:R1:W-:Y:S02]  /*a8770*/  LDGSTS.E [R183+0x22c00], [R2.64], P0 ;  /* 0x22c0000002b77fae */ /* 0x0003e40008121848 */
[----:B-1----:R-:W-:-:S02]  /*a8780*/  IMAD.MOV.U32 R3, RZ, RZ, R6 ;  /* 0x000000ffff037224 */ /* 0x002fc400078e0006 */
[----:B------:R-:W-:Y:S01]  /*a8790*/  IMAD.MOV.U32 R2, RZ, RZ, R0 ;  /* 0x000000ffff027224 */ /* 0x000fe200078e0000 */
[----:B------:R-:W4:Y:S04]  /*a87a0*/  LDL.LU R6, [R1+0x190c] ;  /* 0x00190c0001067983 */ /* 0x000f280000300800 */
[----:B------:R-:W4:Y:S04]  /*a87b0*/  LDL.LU R0, [R1+0x1910] ;  /* 0x0019100001007983 */ /* 0x000f280000300800 */
[----:B------:R1:W-:Y:S01]  /*a87c0*/  LDGSTS.E [R183+0x23c00], [R2.64], P0 ;  /* 0x23c0000002b77fae */ /* 0x0003e20008121848 */
[----:B---3--:R-:W-:-:S04]  /*a87d0*/  IADD3 R177, P1, R177, UR7, RZ ;  /* 0x00000007b1b17c10 */ /* 0x008fc8000ff3e0ff */
[----:B--2---:R-:W-:Y:S02]  /*a87e0*/  IADD3.X R178, R178, UR6, RZ, P1, !PT ;  /* 0x00000006b2b27c10 */ /* 0x004fe40008ffe4ff */
[----:B----4-:R-:W-:Y:S01]  /*a87f0*/  IADD3 R15, P2, R15, UR7, RZ ;  /* 0x000000070f0f7c10 */ /* 0x010fe2000ff5e0ff */
[----:B------:R-:W-:Y:S03]  /*a8800*/  STL [R1+0x1728], R177 ;  /* 0x001728b101007387 */ /* 0x000fe60000100800 */
[----:B------:R-:W-:Y:S01]  /*a8810*/  IADD3.X R176, R176, UR6, RZ, P2, !PT ;  /* 0x00000006b0b07c10 */ /* 0x000fe200097fe4ff */
[----:B------:R2:W-:Y:S01]  /*a8820*/  STL [R1+0x1724], R178 ;  /* 0x001724b201007387 */ /* 0x0005e20000100800 */
[----:B-1----:R-:W-:Y:S02]  /*a8830*/  IMAD.MOV.U32 R2, RZ, RZ, R177 ;  /* 0x000000ffff027224 */ /* 0x002fe400078e00b1 */
[----:B------:R-:W-:Y:S01]  /*a8840*/  IMAD.MOV.U32 R3, RZ, RZ, R178 ;  /* 0x000000ffff037224 */ /* 0x000fe200078e00b2 */
[----:B------:R-:W-:Y:S04]  /*a8850*/  STL [R1+0x1768], R15 ;  /* 0x0017680f01007387 */ /* 0x000fe80000100800 */
[----:B------:R-:W-:Y:S04]  /*a8860*/  STL [R1+0x1764], R176 ;  /* 0x001764b001007387 */ /* 0x000fe80000100800 */
[----:B------:R-:W3:Y:S04]  /*a8870*/  LDL.LU.64 R186, [R1+0xbf0] ;  /* 0x000bf00001ba7983 */ /* 0x000ee80000300a00 */
[----:B------:R1:W-:Y:S01]  /*a8880*/  LDGSTS.E [R183+0x24c00], [R2.64], P0 ;  /* 0x24c0000002b77fae */ /* 0x0003e20008121848 */
[----:B------:R-:W-:-:S05]  /*a8890*/  IADD3 R4, P1, R4, UR7, RZ ;  /* 0x0000000704047c10 */ /* 0x000fca000ff3e0ff */
[----:B------:R-:W-:Y:S01]  /*a88a0*/  STL [R1+0x17a8], R4 ;  /* 0x0017a80401007387 */ /* 0x000fe20000100800 */
[----:B-1----:R-:W-:Y:S02]  /*a88b0*/  IMAD.MOV.U32 R2, RZ, RZ, R15 ;  /* 0x000000ffff027224 */ /* 0x002fe400078e000f */
[----:B------:R-:W-:Y:S01]  /*a88c0*/  IMAD.MOV.U32 R3, RZ, RZ, R176 ;  /* 0x000000ffff037224 */ /* 0x000fe200078e00b0 */
[----:B------:R-:W-:-:S04]  /*a88d0*/  IADD3 R13, P2, R13, UR7, RZ ;  /* 0x000000070d0d7c10 */ /* 0x000fc8000ff5e0ff */
[----:B------:R1:W-:Y:S01]  /*a88e0*/  LDGSTS.E [R183+0x25c00], [R2.64], P0 ;  /* 0x25c0000002b77fae */ /* 0x0003e20008121848 */
[----:B------:R-:W-:Y:S02]  /*a88f0*/  IADD3.X R5, R5, UR6, RZ, P1, !PT ;  /* 0x0000000605057c10 */ /* 0x000fe40008ffe4ff */
[----:B------:R-:W-:-:S03]  /*a8900*/  IADD3.X R14, R14, UR6, RZ, P2, !PT ;  /* 0x000000060e0e7c10 */ /* 0x000fc600097fe4ff */
[----:B------:R4:W-:Y:S04]  /*a8910*/  STL [R1+0x17a4], R5 ;  /* 0x0017a40501007387 */ /* 0x0009e80000100800 */
[----:B------:R-:W-:Y:S04]  /*a8920*/  STL [R1+0x17e8], R13 ;  /* 0x0017e80d01007387 */ /* 0x000fe80000100800 */
[----:B--2---:R-:W2:Y:S01]  /*a8930*/  LDL.LU.64 R178, [R1+0xbd8] ;  /* 0x000bd80001b27983 */ /* 0x004ea20000300a00 */
[----:B-1----:R-:W-:Y:S02]  /*a8940*/  IMAD.MOV.U32 R2, RZ, RZ, R4 ;  /* 0x000000ffff027224 */ /* 0x002fe400078e0004 */
[----:B------:R-:W-:Y:S01]  /*a8950*/  IMAD.MOV.U32 R3, RZ, RZ, R5 ;  /* 0x000000ffff037224 */ /* 0x000fe200078e0005 */
[----:B------:R1:W-:Y:S04]  /*a8960*/  STL [R1+0x17e4], R14 ;  /* 0x0017e40e01007387 */ /* 0x0003e80000100800 */
[----:B----4-:R-:W4:Y:S04]  /*a8970*/  LDL.LU.64 R4, [R1+0xbc0] ;  /* 0x000bc00001047983 */ /* 0x010f280000300a00 */
[----:B------:R-:W4:Y:S04]  /*a8980*/  LDL.LU.64 R176, [R1+0xba8] ;  /* 0x000ba80001b07983 */ /* 0x000f280000300a00 */
[----:B------:R1:W-:Y:S04]  /*a8990*/  LDGSTS.E [R183+0x26c00], [R2.64], P0 ;  /* 0x26c0000002b77fae */ /* 0x0003e80008121848 */
[----:B------:R-:W4:Y:S01]  /*a89a0*/  LDL.LU.64 R184, [R1+0xb90] ;  /* 0x000b900001b87983 */ /* 0x000f220000300a00 */
[----:B------:R-:W-:Y:S01]  /*a89b0*/  IADD3 R11, P1, R11, UR7, RZ ;  /* 0x000000070b0b7c10 */ /* 0x000fe2000ff3e0ff */
[----:B-1----:R-:W-:-:S02]  /*a89c0*/  IMAD.MOV.U32 R2, RZ, RZ, R13 ;  /* 0x000000ffff027224 */ /* 0x002fc400078e000d */
[----:B------:R-:W-:Y:S01]  /*a89d0*/  IMAD.MOV.U32 R3, RZ, RZ, R14 ;  /* 0x000000ffff037224 */ /* 0x000fe200078e000e */
[----:B------:R-:W-:Y:S01]  /*a89e0*/  IADD3 R9, P2, R9, UR7, RZ ;  /* 0x0000000709097c10 */ /* 0x000fe2000ff5e0ff */
[----:B------:R-:W-:Y:S01]  /*a89f0*/  STL [R1+0x1828], R11 ;  /* 0x0018280b01007387 */ /* 0x000fe20000100800 */
[----:B------:R-:W-:-:S03]  /*a8a00*/  IADD3.X R12, R12, UR6, RZ, P1, !PT ;  /* 0x000000060c0c7c10 */ /* 0x000fc60008ffe4ff */
[----:B------:R1:W-:Y:S01]  /*a8a10*/  LDGSTS.E [R183+0x27c00], [R2.64], P0 ;  /* 0x27c0000002b77fae */ /* 0x0003e20008121848 */
[----:B------:R-:W-:-:S03]  /*a8a20*/  IADD3.X R10, R10, UR6, RZ, P2, !PT ;  /* 0x000000060a0a7c10 */ /* 0x000fc600097fe4ff */
[----:B------:R1:W-:Y:S01]  /*a8a30*/  STL [R1+0x1824], R12 ;  /* 0x0018240c01007387 */ /* 0x0003e20000100800 */
[----:B------:R-:W-:-:S03]  /*a8a40*/  IADD3 R7, P1, R7, UR7, RZ ;  /* 0x0000000707077c10 */ /* 0x000fc6000ff3e0ff */
[----:B------:R-:W-:Y:S01]  /*a8a50*/  STL [R1+0x1868], R9 ;  /* 0x0018680901007387 */ /* 0x000fe20000100800 */
[----:B-1----:R-:W-:Y:S01]  /*a8a60*/  IMAD.MOV.U32 R2, RZ, RZ, R11 ;  /* 0x000000ffff027224 */ /* 0x002fe200078e000b */
[----:B------:R-:W-:Y:S01]  /*a8a70*/  IADD3.X R8, R8, UR6, RZ, P1, !PT ;  /* 0x0000000608087c10 */ /* 0x000fe20008ffe4ff */
[----:B------:R-:W-:Y:S01]  /*a8a80*/  IMAD.MOV.U32 R3, RZ, RZ, R12 ;  /* 0x000000ffff037224 */ /* 0x000fe200078e000c */
[----:B------:R-:W4:Y:S04]  /*a8a90*/  LDL.LU.64 R14, [R1+0xb08] ;  /* 0x000b0800010e7983 */ /* 0x000f280000300a00 */
[----:B------:R1:W-:Y:S04]  /*a8aa0*/  STL [R1+0x1864], R10 ;  /* 0x0018640a01007387 */ /* 0x0003e80000100800 */
[----:B------:R-:W-:Y:S04]  /*a8ab0*/  STL [R1+0x18e8], R7 ;  /* 0x0018e80701007387 */ /* 0x000fe80000100800 */
[----:B------:R1:W-:Y:S04]  /*a8ac0*/  STL [R1+0x18e4], R8 ;  /* 0x0018e40801007387 */ /* 0x0003e80000100800 */
        /* <DEDUP_REMOVED lines=9> */
[----:B------:R1:W-:Y:S02]  /*a8b60*/  LDGSTS.E [R183+0x29c00], [R2.64], P0 ;  /* 0x29c0000002b77fae */ /* 0x0003e40008121848 */
[----:B-1----:R-:W-:-:S02]  /*a8b70*/  IMAD.MOV.U32 R2, RZ, RZ, R7 ;  /* 0x000000ffff027224 */ /* 0x002fc400078e0007 */
[----:B------:R-:W-:Y:S02]  /*a8b80*/  IMAD.MOV.U32 R3, RZ, RZ, R8 ;  /* 0x000000ffff037224 */ /* 0x000fe400078e0008 */
[----:B------:R-:W4:Y:S04]  /*a8b90*/  LDL.LU.64 R8, [R1+0xad8] ;  /* 0x000ad80001087983 */ /* 0x000f280000300a00 */
[----:B------:R1:W-:Y:S02]  /*a8ba0*/  LDGSTS.E [R183+0x2ac00], [R2.64], P0 ;  /* 0x2ac0000002b77fae */ /* 0x0003e40008121848 */
[----:B-1----:R-:W-:Y:S02]  /*a8bb0*/  IMAD.MOV.U32 R2, RZ, RZ, R0 ;  /* 0x000000ffff027224 */ /* 0x002fe400078e0000 */
[----:B------:R-:W-:-:S02]  /*a8bc0*/  IMAD.MOV.U32 R3, RZ, RZ, R6 ;  /* 0x000000ffff037224 */ /* 0x000fc400078e0006 */
[----:B------:R-:W4:Y:S04]  /*a8bd0*/  LDL.LU.64 R6, [R1+0xac8] ;  /* 0x000ac80001067983 */ /* 0x000f280000300a00 */
[----:B------:R1:W-:Y:S01]  /*a8be0*/  LDGSTS.E [R183+0x2bc00], [R2.64], P0 ;  /* 0x2bc0000002b77fae */ /* 0x0003e20008121848 */
[----:B---3--:R-:W-:-:S04]  /*a8bf0*/  IADD3 R181, P1, R186, UR7, RZ ;  /* 0x00000007bab57c10 */ /* 0x008fc8000ff3e0ff */
[----:B------:R-:W-:Y:S02]  /*a8c00*/  IADD3.X R182, R187, UR6, RZ, P1, !PT ;  /* 0x00000006bbb67c10 */ /* 0x000fe40008ffe4ff */
[----:B--2---:R-:W-:-:S04]  /*a8c10*/  IADD3 R180, P1, R178, UR7, RZ ;  /* 0x00000007b2b47c10 */ /* 0x004fc8000ff3e0ff */
[----:B------:R-:W-:Y:S02]  /*a8c20*/  IADD3.X R0, R179, UR6, RZ, P1, !PT ;  /* 0x00000006b3007c10 */ /* 0x000fe40008ffe4ff */
[----:B----4-:R-:W-:-:S04]  /*a8c30*/  IADD3 R179, P1, R4, UR7, RZ ;  /* 0x0000000704b37c10 */ /* 0x010fc8000ff3e0ff */
[----:B-1----:R-:W-:Y:S02]  /*a8c40*/  IADD3.X R2, R5, UR6, RZ, P1, !PT ;  /* 0x0000000605027c10 */ /* 0x002fe40008ffe4ff */
[----:B------:R-:W2:Y:S01]  /*a8c50*/  LDL.LU.64 R4, [R1+0xab8] ;  /* 0x000ab80001047983 */ /* 0x000ea20000300a00 */
[----:B------:R-:W-:-:S03]  /*a8c60*/  IADD3 R178, P1, R176, UR7, RZ ;  /* 0x00000007b0b27c10 */ /* 0x000fc6000ff3e0ff */
[----:B------:R-:W3:Y:S01]  /*a8c70*/  LDL.LU.64 R198, [R1+0xaa8] ;  /* 0x000aa80001c67983 */ /* 0x000ee20000300a00 */
[----:B------:R-:W-:Y:S02]  /*a8c80*/  IADD3.X R3, R177, UR6, RZ, P1, !PT ;  /* 0x00000006b1037c10 */ /* 0x000fe40008ffe4ff */
[----:B------:R-:W-:Y:S01]  /*a8c90*/  IADD3 R177, P1, R184, UR7, RZ ;  /* 0x00000007b8b17c10 */ /* 0x000fe2000ff3e0ff */
[----:B------:R-:W4:Y:S03]  /*a8ca0*/  LDL.LU.64 R200, [R1+0xa98] ;  /* 0x000a980001c87983 */ /* 0x000f260000300a00 */
[----:B------:R-:W-:Y:S01]  /*a8cb0*/  IADD3.X R176, R185, UR6, RZ, P1, !PT ;  /* 0x00000006b9b07c10 */ /* 0x000fe20008ffe4ff */
        /* <DEDUP_REMOVED lines=19> */
[----:B---3--:R-:W-:-:S04]  /*a8df0*/  IADD3 R197, P1, R198, UR7, RZ ;  /* 0x00000007c6c57c10 */ /* 0x008fc8000ff3e0ff */
[----:B------:R-:W-:Y:S02]  /*a8e00*/  IADD3.X R196, R199, UR6, RZ, P1, !PT ;  /* 0x00000006c7c47c10 */ /* 0x000fe40008ffe4ff */
[----:B----4-:R-:W-:-:S04]  /*a8e10*/  IADD3 R199, P1, R200, UR7, RZ ;  /* 0x00000007c8c77c10 */ /* 0x010fc8000ff3e0ff */
[----:B------:R-:W-:Y:S02]  /*a8e20*/  IADD3.X R198, R201, UR6, RZ, P1, !PT ;  /* 0x00000006c9c67c10 */ /* 0x000fe40008ffe4ff */
[----:B------:R-:W-:-:S04]  /*a8e30*/  IADD3 R201, P1, R202, UR7, RZ ;  /* 0x00000007cac97c10 */ /* 0x000fc8000ff3e0ff */
[----:B------:R-:W-:Y:S02]  /*a8e40*/  IADD3.X R200, R203, UR6, RZ, P1, !PT ;  /* 0x00000006cbc87c10 */ /* 0x000fe40008ffe4ff */
[----:B------:R-:W-:Y:S02]  /*a8e50*/  LOP3.LUT R177, R177, R176, RZ, 0x3c, !PT ;  /* 0x000000b0b1b17212 */ /* 0x000fe400078e3cff */
[----:B------:R-:W-:-:S04]  /*a8e60*/  IADD3 R203, P1, R14, UR7, RZ ;  /* 0x000000070ecb7c10 */ /* 0x000fc8000ff3e0ff */
[----:B------:R-:W-:Y:S01]  /*a8e70*/  IADD3.X R202, R15, UR6, RZ, P1, !PT ;  /* 0x000000060fca7c10 */ /* 0x000fe20008ffe4ff */
[----:B------:R-:W-:Y:S01]  /*a8e80*/  IMAD.MOV.U32 R14, RZ, RZ, R181 ;  /* 0x000000ffff0e7224 */ /* 0x000fe200078e00b5 */
[----:B------:R-:W-:Y:S02]  /*a8e90*/  LOP3.LUT R189, R189, R188, RZ, 0x3c, !PT ;  /* 0x000000bcbdbd7212 */ /* 0x000fe400078e3cff */
[----:B------:R-:W-:-:S04]  /*a8ea0*/  IADD3 R205, P1, R12, UR7, RZ ;  /* 0x000000070ccd7c10 */ /* 0x000fc8000ff3e0ff */
[----:B------:R-:W-:Y:S02]  /*a8eb0*/  IADD3.X R204, R13, UR6, RZ, P1, !PT ;  /* 0x000000060dcc7c10 */ /* 0x000fe40008ffe4ff */
[----:B------:R-:W-:-:S04]  /*a8ec0*/  IADD3 R207, P1, R10, UR7, RZ ;  /* 0x000000070acf7c10 */ /* 0x000fc8000ff3e0ff */
[----:B------:R-:W-:Y:S01]  /*a8ed0*/  IADD3.X R206, R11, UR6, RZ, P1, !PT ;  /* 0x000000060bce7c10 */ /* 0x000fe20008ffe4ff */
[----:B------:R-:W-:Y:S01]  /*a8ee0*/  IMAD.MOV.U32 R15, RZ, RZ, R182 ;  /* 0x000000ffff0f7224 */ /* 0x000fe200078e00b6 */
[----:B------:R-:W-:Y:S01]  /*a8ef0*/  LOP3.LUT R176, R177, R176, RZ, 0x3c, !PT ;  /* 0x000000b0b1b07212 */ /* 0x000fe200078e3cff */
[----:B------:R-:W-:Y:S01]  /*a8f00*/  IMAD.MOV.U32 R12, RZ, RZ, R180 ;  /* 0x000000ffff0c7224 */ /* 0x000fe200078e00b4 */
[----:B------:R-:W-:Y:S01]  /*a8f10*/  LOP3.LUT R191, R191, R190, RZ, 0x3c, !PT ;  /* 0x000000bebfbf7212 */ /* 0x000fe200078e3cff */
[----:B------:R-:W-:Y:S01]  /*a8f20*/  IMAD.MOV.U32 R13, RZ, RZ, R0 ;  /* 0x000000ffff0d7224 */ /* 0x000fe200078e0000 */
        /* <DEDUP_REMOVED lines=8> */
[----:B------:R-:W-:-:S02]  /*a8fb0*/  LOP3.LUT R188, R189, R188, RZ, 0x3c, !PT ;  /* 0x000000bcbdbc7212 */ /* 0x000fc400078e3cff */
[----:B------:R-:W-:Y:S01]  /*a8fc0*/  LOP3.LUT R197, R197, R196, RZ, 0x3c, !PT ;  /* 0x000000c4c5c57212 */ /* 0x000fe200078e3cff */
[----:B------:R1:W-:Y:S01]  /*a8fd0*/  LDGSTS.E [R183+0x2cc00], [R14.64], P0 ;  /* 0x2cc000000eb77fae */ /* 0x0003e20008121848 */
[----:B------:R-:W-:-:S03]  /*a8fe0*/  IADD3 R211, P1, R6, UR7, RZ ;  /* 0x0000000706d37c10 */ /* 0x000fc6000ff3e0ff */
[----:B------:R1:W-:Y:S01]  /*a8ff0*/  STL.64 [R1+0xbf0], R14 ;  /* 0x000bf00e01007387 */ /* 0x0003e20000100a00 */
[----:B------:R-:W-:Y:S02]  /*a9000*/  IADD3.X R210, R7, UR6, RZ, P1, !PT ;  /* 0x0000000607d27c10 */ /* 0x000fe40008ffe4ff */
[----:B------:R-:W-:Y:S02]  /*a9010*/  LOP3.LUT R177, R177, R176, RZ, 0x3c, !PT ;  /* 0x000000b0b1b17212 */ /* 0x000fe400078e3cff */
[----:B------:R-:W-:Y:S02]  /*a9020*/  LOP3.LUT R190, R191, R190, RZ, 0x3c, !PT ;  /* 0x000000bebfbe7212 */ /* 0x000fe400078e3cff */
[----:B------:R-:W-:Y:S01]  /*a9030*/  LOP3.LUT R199, R199, R198, RZ, 0x3c, !PT ;  /* 0x000000c6c7c77212 */ /* 0x000fe200078e3cff */
[----:B------:R3:W-:Y:S01]  /*a9040*/  STL.64 [R1+0xbd8], R12 ;  /* 0x000bd80c01007387 */ /* 0x0007e20000100a00 */
[----:B------:R-:W-:Y:S01]  /*a9050*/  LOP3.LUT R192, R193, R192, RZ, 0x3c, !PT ;  /* 0x000000c0c1c07212 */ /* 0x000fe200078e3cff */
[----:B------:R-:W-:Y:S01]  /*a9060*/  IMAD.MOV.U32 R8, RZ, RZ, R187 ;  /* 0x000000ffff087224 */ /* 0x000fe200078e00bb */
        /* <DEDUP_REMOVED lines=9> */
[----:B------:R-:W-:Y:S01]  /*a9100*/  STL.64 [R1+0xb90], R176 ;  /* 0x000b90b001007387 */ /* 0x000fe20000100a00 */
[----:B------:R-:W-:Y:S02]  /*a9110*/  LOP3.LUT R191, R191, R190, RZ, 0x3c, !PT ;  /* 0x000000bebfbf7212 */ /* 0x000fe400078e3cff */
[----:B------:R-:W-:Y:S01]  /*a9120*/  LOP3.LUT R198, R199, R198, RZ, 0x3c, !PT ;  /* 0x000000c6c7c67212 */ /* 0x000fe200078e3cff */
[----:B------:R3:W-:Y:S01]  /*a9130*/  LDGSTS.E [R183+0x2dc00], [R12.64], P0 ;  /* 0x2dc000000cb77fae */ /* 0x0007e20008121848 */
        /* <DEDUP_REMOVED lines=11> */
[----:B------:R-:W-:Y:S01]  /*a91f0*/  LOP3.LUT R199, R199, R198, RZ, 0x3c, !PT ;  /* 0x000000c6c7c77212 */ /* 0x000fe200078e3cff */
[----:B------:R1:W-:Y:S01]  /*a9200*/  LDGSTS.E [R183+0x30c00], [R176.64], P0 ;  /* 0x30c00000b0b77fae */ /* 0x0003e20008121848 */
[----:B------:R-:W-:Y:S02]  /*a9210*/  LOP3.LUT R206, R207, R206, RZ, 0x3c, !PT ;  /* 0x000000cecfce7212 */ /* 0x000fe400078e3cff */
[----:B------:R-:W-:Y:S02]  /*a9220*/  LOP3.LUT R211, R211, R210, RZ, 0x3c, !PT ;  /* 0x000000d2d3d37212 */ /* 0x000fe400078e3cff */
[----:B------:R-:W-:Y:S02]  /*a9230*/  LOP3.LUT R201, R201, R200, RZ, 0x3c, !PT ;  /* 0x000000c8c9c97212 */ /* 0x000fe400078e3cff */
[----:B------:R-:W-:Y:S02]  /*a9240*/  LOP3.LUT R203, R203, R202, RZ, 0x3c, !PT ;  /* 0x000000cacbcb7212 */ /* 0x000fe400078e3cff */
[----:B------:R-:W-:-:S02]  /*a9250*/  LOP3.LUT R205, R205, R204, RZ, 0x3c, !PT ;  /* 0x000000cccdcd7212 */ /* 0x000fc400078e3cff */
[----:B------:R-:W-:Y:S02]  /*a9260*/  LOP3.LUT R207, R207, R206, RZ, 0x3c, !PT ;  /* 0x000000cecfcf7212 */ /* 0x000fe400078e3cff */
[----:B------:R-:W-:-:S04]  /*a9270*/  LOP3.LUT R210, R211, R210, RZ, 0x3c, !PT ;  /* 0x000000d2d3d27212 */ /* 0x000fc800078e3cff */
[----:B------:R-:W-:Y:S02]  /*a9280*/  LOP3.LUT R211, R211, R210, RZ, 0x3c, !PT ;  /* 0x000000d2d3d37212 */ /* 0x000fe400078e3cff */
[----:B--2---:R-:W-:Y:S01]  /*a9290*/  IADD3 R213, P1, R4, UR7, RZ ;  /* 0x0000000704d57c10 */ /* 0x004fe2000ff3e0ff */
[----:B------:R-:W-:-:S03]  /*a92a0*/  IMAD.MOV.U32 R4, RZ, RZ, R185 ;  /* 0x000000ffff047224 */ /* 0x000fc600078e00b9 */
[----:B------:R-:W-:Y:S01]  /*a92b0*/  IADD3.X R212, R5, UR6, RZ, P1, !PT ;  /* 0x0000000605d47c10 */ /* 0x000fe20008ffe4ff */
[----:B------:R-:W-:-:S05]  /*a92c0*/  IMAD.MOV.U32 R5, RZ, RZ, R184 ;  /* 0x000000ffff057224 */ /* 0x000fca00078e00b8 */
[----:B------:R2:W-:Y:S01]  /*a92d0*/  STL.64 [R1+0xb08], R4 ;  /* 0x000b080401007387 */ /* 0x0005e20000100a00 */
[----:B------:R-:W-:-:S03]  /*a92e0*/  LOP3.LUT R213, R213, R212, RZ, 0x3c, !PT ;  /* 0x000000d4d5d57212 */ /* 0x000fc600078e3cff */
[----:B------:R1:W-:Y:S04]  /*a92f0*/  STL.64 [R1+0xaf8], R8 ;  /* 0x000af80801007387 */ /* 0x0003e80000100a00 */
[----:B------:R-:W-:Y:S04]  /*a9300*/  STL.64 [R1+0xae8], R188 ;  /* 0x000ae8bc01007387 */ /* 0x000fe80000100a00 */
[----:B------:R-:W-:Y:S04]  /*a9310*/  STL.64 [R1+0xad8], R190 ;  /* 0x000ad8be01007387 */ /* 0x000fe80000100a00 */
[----:B------:R-:W-:Y:S01]  /*a9320*/  STL.64 [R1+0xac8], R192 ;  /* 0x000ac8c001007387 */ /* 0x000fe20000100a00 */
[----:B------:R-:W-:-:S03]  /*a9330*/  LOP3.LUT R212, R213, R212, RZ, 0x3c, !PT ;  /* 0x000000d4d5d47212 */ /* 0x000fc600078e3cff */
[----:B------:R-:W-:Y:S04]  /*a9340*/  STL.64 [R1+0xab8], R194 ;  /* 0x000ab8c201007387 */ /* 0x000fe80000100a00 */
[----:B------:R-:W-:Y:S04]  /*a9350*/  STL.64 [R1+0xaa8], R196 ;  /* 0x000aa8c401007387 */ /* 0x000fe80000100a00 */
[----:B------:R-:W-:Y:S04]  /*a9360*/  STL.64 [R1+0xa98], R198 ;  /* 0x000a98c601007387 */ /* 0x000fe80000100a00 */
[----:B------:R-:W-:Y:S01]  /*a9370*/  STL.64 [R1+0xa90], R200 ;  /* 0x000a90c801007387 */ /* 0x000fe20000100a00 */
[----:B------:R-:W-:-:S03]  /*a9380*/  LOP3.LUT R213, R213, R212, RZ, 0x3c, !PT ;  /* 0x000000d4d5d57212 */ /* 0x000fc600078e3cff */
[----:B------:R-:W-:Y:S04]  /*a9390*/  STL.64 [R1+0xa88], R202 ;  /* 0x000a88ca01007387 */ /* 0x000fe80000100a00 */
[----:B------:R-:W-:Y:S04]  /*a93a0*/  STL.64 [R1+0xa80], R204 ;  /* 0x000a80cc01007387 */ /* 0x000fe80000100a00 */
[----:B------:R-:W-:Y:S04]  /*a93b0*/  STL.64 [R1+0xa78], R206 ;  /* 0x000a78ce01007387 */ /* 0x000fe80000100a00 */
[----:B-1----:R1:W5:Y:S04]  /*a93c0*/  LDL.LU.64 R14, [R1+0x2aa0] ;  /* 0x002aa000010e7983 */ /* 0x0023680000300a00 */
[----:B------:R1:W-:Y:S04]  /*a93d0*/  STL.64 [R1+0xa70], R6 ;  /* 0x000a700601007387 */ /* 0x0003e80000100a00 */
[----:B---3--:R3:W5:Y:S04]  /*a93e0*/  LDL.LU.64 R12, [R1+0x2a98] ;  /* 0x002a9800010c7983 */ /* 0x0087680000300a00 */
[----:B------:R-:W-:Y:S04]  /*a93f0*/  STL.64 [R1+0xa68], R210 ;  /* 0x000a68d201007387 */ /* 0x000fe80000100a00 */
[----:B----4-:R3:W5:Y:S04]  /*a9400*/  LDL.LU.64 R10, [R1+0x2a90] ;  /* 0x002a9000010a7983 */ /* 0x0107680000300a00 */
[----:B------:R-:W-:Y:S04]  /*a9410*/  STL.64 [R1+0xa60], R212 ;  /* 0x000a60d401007387 */ /* 0x000fe80000100a00 */
[----:B------:R-:W4:Y:S04]  /*a9420*/  LDL.LU R2, [R1+0x19e8] ;  /* 0x0019e80001027983 */ /* 0x000f280000300800 */
[----:B------:R-:W3:Y:S04]  /*a9430*/  LDL.LU R3, [R1+0x19dc] ;  /* 0x0019dc0001037983 */ /* 0x000ee80000300800 */
[----:B------:R2:W-:Y:S04]  /*a9440*/  LDGSTS.E [R183+0x31c00], [R4.64], P0 ;  /* 0x31c0000004b77fae */ /* 0x0005e80008121848 */
[----:B------:R1:W-:Y:S04]  /*a9450*/  LDGSTS.E [R183+0x32c00], [R8.64], P0 ;  /* 0x32c0000008b77fae */ /* 0x0003e80008121848 */
[----:B------:R1:W-:Y:S04]  /*a9460*/  LDGSTS.E [R183+0x33c00], [R188.64], P0 ;  /* 0x33c00000bcb77fae */ /* 0x0003e80008121848 */
[----:B--2---:R-:W2:Y:S04]  /*a9470*/  LDL.LU R5, [R1+0x19a8] ;  /* 0x0019a80001057983 */ /* 0x004ea80000300800 */
[----:B-1----:R-:W2:Y:S04]  /*a9480*/  LDL.LU R8, [R1+0x1984] ;  /* 0x0019840001087983 */ /* 0x002ea80000300800 */
[----:B------:R-:W2:Y:S04]  /*a9490*/  LDL.LU R9, [R1+0x1968] ;  /* 0x0019680001097983 */ /* 0x000ea80000300800 */
[----:B------:R-:W2:Y:S04]  /*a94a0*/  LDL.LU R181, [R1+0x1928] ;  /* 0x0019280001b57983 */ /* 0x000ea80000300800 */
[----:B------:R-:W2:Y:S04]  /*a94b0*/  LDL.LU R176, [R1+0x1944] ;  /* 0x0019440001b07983 */ /* 0x000ea80000300800 */
[----:B------:R1:W-:Y:S04]  /*a94c0*/  LDGSTS.E [R183+0x34c00], [R190.64], P0 ;  /* 0x34c00000beb77fae */ /* 0x0003e80008121848 */
[----:B------:R1:W-:Y:S04]  /*a94d0*/  LDGSTS.E [R183+0x35c00], [R192.64], P0 ;  /* 0x35c00000c0b77fae */ /* 0x0003e80008121848 */
[----:B------:R1:W-:Y:S04]  /*a94e0*/  LDGSTS.E [R183+0x36c00], [R194.64], P0 ;  /* 0x36c00000c2b77fae */ /* 0x0003e80008121848 */
[----:B------:R1:W-:Y:S04]  /*a94f0*/  LDGSTS.E [R183+0x37c00], [R196.64], P0 ;  /* 0x37c00000c4b77fae */ /* 0x0003e80008121848 */
[----:B------:R1:W-:Y:S04]  /*a9500*/  LDGSTS.E [R183+0x38c00], [R198.64], P0 ;  /* 0x38c00000c6b77fae */ /* 0x0003e80008121848 */
[----:B------:R1:W-:Y:S04]  /*a9510*/  LDGSTS.E [R183+0x39c00], [R200.64], P0 ;  /* 0x39c00000c8b77fae */ /* 0x0003e80008121848 */
[----:B------:R-:W2:Y:S04]  /*a9520*/  LDL.LU R182, [R1+0xa1c] ;  /* 0x000a1c0001b67983 */ /* 0x000ea80000300800 */
[----:B------:R1:W-:Y:S04]  /*a9530*/  LDGSTS.E [R183+0x3ac00], [R202.64], P0 ;  /* 0x3ac00000cab77fae */ /* 0x0003e80008121848 */
[----:B------:R1:W-:Y:S04]  /*a9540*/  LDGSTS.E [R183+0x3bc00], [R204.64], P0 ;  /* 0x3bc00000ccb77fae */ /* 0x0003e80008121848 */
[----:B------:R-:W2:Y:S04]  /*a9550*/  LDL.LU R4, [R1+0xf30] ;  /* 0x000f300001047983 */ /* 0x000ea80000300800 */
[----:B------:R1:W-:Y:S04]  /*a9560*/  LDGSTS.E [R183+0x3cc00], [R206.64], P0 ;  /* 0x3cc00000ceb77fae */ /* 0x0003e80008121848 */
[----:B------:R1:W-:Y:S01]  /*a9570*/  LDGSTS.E [R183+0x3dc00], [R6.64], P0 ;  /* 0x3dc0000006b77fae */ /* 0x0003e20008121848 */
[----:B------:R-:W-:-:S03]  /*a9580*/  LOP3.LUT R0, R215, 0x70, RZ, 0x3c, !PT ;  /* 0x00000070d7007812 */ /* 0x000fc600078e3cff */
[----:B------:R1:W-:Y:S04]  /*a9590*/  LDGSTS.E [R183+0x3ec00], [R210.64], P0 ;  /* 0x3ec00000d2b77fae */ /* 0x0003e80008121848 */
[----:B------:R1:W-:Y:S04]  /*a95a0*/  LDGSTS.E [R183+0x3fc00], [R212.64], P0 ;  /* 0x3fc00000d4b77fae */ /* 0x0003e80008121848 */
[----:B-1----:R-:W2:Y:S04]  /*a95b0*/  LDL.LU R6, [R1+0xf70] ;  /* 0x000f700001067983 */ /* 0x002ea80000300800 */
[----:B------:R-:W2:Y:S04]  /*a95c0*/  LDL.LU R177, [R1+0xf2c] ;  /* 0x000f2c0001b17983 */ /* 0x000ea80000300800 */
[----:B------:R-:W2:Y:S01]  /*a95d0*/  LDL.LU R179, [R1+0xf6c] ;  /* 0x000f6c0001b37983 */ /* 0x000ea20000300800 */
[----:B------:R-:W-:-:S04]  /*a95e0*/  IMAD.U32 R183, RZ, RZ, UR5 ;  /* 0x00000005ffb77e24 */ /* 0x000fc8000f8e00ff */
[----:B------:R-:W-:Y:S01]  /*a95f0*/  IMAD R183, R183, 0x40000, R0 ;  /* 0x00040000b7b77824 */ /* 0x000fe200078e0200 */
[----:B----4-:R-:W-:-:S04]  /*a9600*/  IADD3 R2, P1, R2, UR7, RZ ;  /* 0x0000000702027c10 */ /* 0x010fc8000ff3e0ff */
[----:B---3--:R-:W-:Y:S01]  /*a9610*/  IADD3.X R3, R3, UR6, RZ, P1, !PT ;  /* 0x0000000603037c10 */ /* 0x008fe20008ffe4ff */
[----:B------:R1:W-:Y:S04]  /*a9620*/  STL [R1+0x19e8], R2 ;  /* 0x0019e80201007387 */ /* 0x0003e80000100800 */
[----:B------:R1:W-:Y:S01]  /*a9630*/  LDGSTS.E [R183+0xe00], [R2.64], P0 ;  /* 0x00e0000002b77fae */ /* 0x0003e20008121848 */
[----:B--2---:R-:W-:-:S05]  /*a9640*/  IADD3 R5, P2, R5, UR7, RZ ;  /* 0x0000000705057c10 */ /* 0x004fca000ff5e0ff */
[----:B------:R-:W-:Y:S04]  /*a9650*/  STL [R1+0x19a8], R5 ;  /* 0x0019a80501007387 */ /* 0x000fe80000100800 */
[----:B------:R2:W-:Y:S04]  /*a9660*/  STL [R1+0x19dc], R3 ;  /* 0x0019dc0301007387 */ /* 0x0005e80000100800 */
[----:B------:R-:W3:Y:S01]  /*a9670*/  LDL.LU R0, [R1+0xfb0] ;  /* 0x000fb00001007983 */ /* 0x000ee20000300800 */
[----:B------:R-:W-:-:S03]  /*a9680*/  IADD3.X R8, R8, UR6, RZ, P2, !PT ;  /* 0x0000000608087c10 */ /* 0x000fc600097fe4ff */
[----:B------:R-:W4:Y:S01]  /*a9690*/  LDL.LU R7, [R1+0xff0] ;  /* 0x000ff00001077983 */ /* 0x000f220000300800 */
[----:B------:R-:W-:-:S03]  /*a96a0*/  IADD3 R9, P1, R9, UR7, RZ ;  /* 0x0000000709097c10 */ /* 0x000fc6000ff3e0ff */
[----:B------:R-:W4:Y:S01]  /*a96b0*/  LDL.LU R178, [R1+0xfac] ;  /* 0x000fac0001b27983 */ /* 0x000f220000300800 */
[----:B-1----:R-:W-:Y:S01]  /*a96c0*/  IMAD.MOV.U32 R2, RZ, RZ, R5 ;  /* 0x000000ffff027224 */ /* 0x002fe200078e0005 */
[----:B------:R-:W-:Y:S01]  /*a96d0*/  IADD3.X R176, R176, UR6, RZ, P1, !PT ;  /* 0x00000006b0b07c10 */ /* 0x000fe20008ffe4ff */
[----:B--2---:R-:W-:Y:S01]  /*a96e0*/  IMAD.MOV.U32 R3, RZ, RZ, R8 ;  /* 0x000000ffff037224 */ /* 0x004fe200078e0008 */
[----:B------:R-:W2:Y:S01]  /*a96f0*/  LDL.LU R180, [R1+0xfec] ;  /* 0x000fec0001b47983 */ /* 0x000ea20000300800 */
[----:B------:R-:W-:-:S03]  /*a9700*/  IADD3 R181, P2, R181, UR7, RZ ;  /* 0x00000007b5b57c10 */ /* 0x000fc6000ff5e0ff */
[----:B------:R1:W-:Y:S04]  /*a9710*/  STL [R1+0x1984], R8 ;  /* 0x0019840801007387 */ /* 0x0003e80000100800 */
[----:B------:R1:W-:Y:S04]  /*a9720*/  LDGSTS.E [R183+0x1e00], [R2.64], P0 ;  /* 0x01e0000002b77fae */ /* 0x0003e80008121848 */
[----:B-1----:R-:W2:Y:S04]  /*a9730*/  LDL.LU R8, [R1+0x1030] ;  /* 0x0010300001087983 */ /* 0x002ea80000300800 */
[----:B------:R-:W2:Y:S01]  /*a9740*/  LDL.LU R5, [R1+0x1070] ;  /* 0x0010700001057983 */ /* 0x000ea20000300800 */
[----:B------:R-:W-:Y:S01]  /*a9750*/  IADD3.X R182, R182, UR6, RZ, P2, !PT ;  /* 0x00000006b6b67c10 */ /* 0x000fe200097fe4ff */
[----:B------:R-:W-:-:S02]  /*a9760*/  IMAD.MOV.U32 R2, RZ, RZ, R9 ;  /* 0x000000ffff027224 */ /* 0x000fc400078e0009 */
[----:B------:R-:W-:Y:S01]  /*a9770*/  STL [R1+0x1968], R9 ;  /* 0x0019680901007387 */ /* 0x000fe20000100800 */
[----:B------:R-:W-:-:S03]  /*a9780*/  IMAD.MOV.U32 R3, RZ, RZ, R176 ;  /* 0x000000ffff037224 */ /* 0x000fc600078e00b0 */
[----:B------:R1:W-:Y:S04]  /*a9790*/  STL [R1+0x1944], R176 ;  /* 0x001944b001007387 */ /* 0x0003e80000100800 */
[----:B------:R-:W-:Y:S01]  /*a97a0*/  STL [R1+0x1928], R181 ;  /* 0x001928b501007387 */ /* 0x000fe20000100800 */
[----:B------:R-:W-:-:S03]  /*a97b0*/  IADD3 R4, P1, R4, UR7, RZ ;  /* 0x0000000704047c10 */ /* 0x000fc6000ff3e0ff */
[----:B------:R1:W-:Y:S04]  /*a97c0*/  LDGSTS.E [R183+0x2e00], [R2.64], P0 ;  /* 0x02e0000002b77fae */ /* 0x0003e80008121848 */
[----:B-1----:R-:W2:Y:S04]  /*a97d0*/  LDL.LU R176, [R1+0x102c] ;  /* 0x00102c0001b07983 */ /* 0x002ea80000300800 */
[----:B------:R-:W-:Y:S01]  /*a97e0*/  STL [R1+0xa1c], R182 ;  /* 0x000a1cb601007387 */ /* 0x000fe20000100800 */
[----:B------:R-:W-:-:S03]  /*a97f0*/  IMAD.MOV.U32 R2, RZ, RZ, R181 ;  /* 0x000000ffff027224 */ /* 0x000fc600078e00b5 */
[----:B------:R-:W2:Y:S01]  /*a9800*/  LDL.LU R9, [R1+0x106c] ;  /* 0x00106c0001097983 */ /* 0x000ea20000300800 */
[----:B------:R-:W-:Y:S01]  /*a9810*/  IMAD.MOV.U32 R3, RZ, RZ, R182 ;  /* 0x000000ffff037224 */ /* 0x000fe200078e00b6 */
[----:B------:R-:W-:Y:S02]  /*a9820*/  IADD3 R6, P2, R6, UR7, RZ ;  /* 0x0000000706067c10 */ /* 0x000fe4000ff5e0ff */
[----:B------:R-:W-:Y:S02]  /*a9830*/  IADD3.X R177, R177, UR6, RZ, P1, !PT ;  /* 0x00000006b1b17c10 */ /* 0x000fe40008ffe4ff */
        /* <DEDUP_REMOVED lines=14> */
[----:B------:R-:W2:Y:S04]  /*a9920*/  LDL.LU R6, [R1+0x10ec] ;  /* 0x0010ec0001067983 */ /* 0x000ea80000300800 */
[----:B------:R1:W-:Y:S01]  /*a9930*/  LDGSTS.E [R183+0x5e00], [R2.64], P0 ;  /* 0x05e0000002b77fae */ /* 0x0003e20008121848 */
[----:B---3--:R-:W-:Y:S02]  /*a9940*/  IADD3 R0, P1, R0, UR7, RZ ;  /* 0x0000000700007c10 */ /* 0x008fe4000ff3e0ff */
[----:B----4-:R-:W-:Y:S02]  /*a9950*/  IADD3 R7, P2, R7, UR7, RZ ;  /* 0x0000000707077c10 */ /* 0x010fe4000ff5e0ff */
[----:B------:R-:W-:Y:S01]  /*a9960*/  IADD3.X R178, R178, UR6, RZ, P1, !PT ;  /* 0x00000006b2b27c10 */ /* 0x000fe20008ffe4ff */
[----:B------:R-:W-:Y:S01]  /*a9970*/  STL [R1+0xfb0], R0 ;  /* 0x000fb00001007387 */ /* 0x000fe20000100800 */
[----:B-1----:R-:W-:Y:S01]  /*a9980*/  IMAD.MOV.U32 R2, RZ, RZ, R0 ;  /* 0x000000ffff027224 */ /* 0x002fe200078e0000 */
[----:B--2---:R-:W-:-:S02]  /*a9990*/  IADD3.X R180, R180, UR6, RZ, P2, !PT ;  /* 0x00000006b4b47c10 */ /* 0x004fc400097fe4ff */
[----:B------:R-:W-:Y:S01]  /*a99a0*/  IMAD.MOV.U32 R3, RZ, RZ, R178 ;  /* 0x000000ffff037224 */ /* 0x000fe200078e00b2 */
[----:B------:R1:W-:Y:S04]  /*a99b0*/  STL [R1+0xfac], R178 ;  /* 0x000facb201007387 */ /* 0x0003e80000100800 */
[----:B------:R-:W-:Y:S04]  /*a99c0*/  STL [R1+0xff0], R7 ;  /* 0x000ff00701007387 */ /* 0x000fe80000100800 */
[----:B------:R2:W-:Y:S04]  /*a99d0*/  LDGSTS.E [R183+0x6e00], [R2.64], P0 ;  /* 0x06e0000002b77fae */ /* 0x0005e80008121848 */
[----:B-1----:R-:W3:Y:S01]  /*a99e0*/  LDL.LU R178, [R1+0x1130] ;  /* 0x0011300001b27983 */ /* 0x002ee20000300800 */
[----:B------:R-:W-:-:S03]  /*a99f0*/  IADD3 R8, P1, R8, UR7, RZ ;  /* 0x0000000708087c10 */ /* 0x000fc6000ff3e0ff */
[----:B------:R1:W-:Y:S01]  /*a9a00*/  STL [R1+0xfec], R180 ;  /* 0x000fecb401007387 */ /* 0x0003e20000100800 */
[----:B------:R-:W-:-:S03]  /*a9a10*/  IADD3 R5, P2, R5, UR7, RZ ;  /* 0x0000000705057c10 */ /* 0x000fc6000ff5e0ff */
[----:B------:R-:W4:Y:S01]  /*a9a20*/  LDL.LU R0, [R1+0x1170] ;  /* 0x0011700001007983 */ /* 0x000f220000300800 */
[----:B--2---:R-:W-:Y:S02]  /*a9a30*/  IMAD.MOV.U32 R3, RZ, RZ, R180 ;  /* 0x000000ffff037224 */ /* 0x004fe400078e00b4 */
[----:B------:R-:W-:Y:S01]  /*a9a40*/  IMAD.MOV.U32 R2, RZ, RZ, R7 ;  /* 0x000000ffff027224 */ /* 0x000fe200078e0007 */
[----:B-1----:R-:W2:Y:S04]  /*a9a50*/  LDL.LU R180, [R1+0x112c] ;  /* 0x00112c0001b47983 */ /* 0x002ea80000300800 */
[----:B------:R-:W2:Y:S01]  /*a9a60*/  LDL.LU R7, [R1+0x116c] ;  /* 0x00116c0001077983 */ /* 0x000ea20000300800 */
[----:B------:R-:W-:-:S03]  /*a9a70*/  IADD3.X R176, R176, UR6, RZ, P1, !PT ;  /* 0x00000006b0b07c10 */ /* 0x000fc60008ffe4ff */
[----:B------:R1:W-:Y:S04]  /*a9a80*/  STL [R1+0x1030], R8 ;  /* 0x0010300801007387 */ /* 0x0003e80000100800 */
        /* <DEDUP_REMOVED lines=8> */
[----:B------:R-:W2:Y:S04]  /*a9b10*/  LDL.LU R181, [R1+0x11f0] ;  /* 0x0011f00001b57983 */ /* 0x000ea80000300800 */
[----:B------:R-:W2:Y:S04]  /*a9b20*/  LDL.LU R176, [R1+0x11ac] ;  /* 0x0011ac0001b07983 */ /* 0x000ea80000300800 */
[----:B------:R1:W-:Y:S01]  /*a9b30*/  LDGSTS.E [R183+0x8e00], [R2.64], P0 ;  /* 0x08e0000002b77fae */ /* 0x0003e20008121848 */
[----:B------:R-:W-:-:S03]  /*a9b40*/  IADD3 R177, P1, R177, UR7, RZ ;  /* 0x00000007b1b17c10 */ /* 0x000fc6000ff3e0ff */
[----:B------:R-:W2:Y:S01]  /*a9b50*/  LDL.LU R182, [R1+0x11ec] ;  /* 0x0011ec0001b67983 */ /* 0x000ea20000300800 */
[----:B-1----:R-:W-:Y:S02]  /*a9b60*/  IMAD.MOV.U32 R2, RZ, RZ, R5 ;  /* 0x000000ffff027224 */ /* 0x002fe400078e0005 */
[----:B------:R-:W-:Y:S01]  /*a9b70*/  IMAD.MOV.U32 R3, RZ, RZ, R9 ;  /* 0x000000ffff037224 */ /* 0x000fe200078e0009 */
[----:B------:R-:W-:Y:S01]  /*a9b80*/  IADD3 R4, P2, R4, UR7, RZ ;  /* 0x0000000704047c10 */ /* 0x000fe2000ff5e0ff */
[----:B------:R-:W2:Y:S04]  /*a9b90*/  LDL.LU R5, [R1+0x1230] ;  /* 0x0012300001057983 */ /* 0x000ea80000300800 */
        /* <DEDUP_REMOVED lines=12> */
[----:B------:R1:W-:Y:S02]  /*a9c60*/  LDGSTS.E [R183+0xae00], [R2.64], P0 ;  /* 0x0ae0000002b77fae */ /* 0x0003e40008121848 */
[----:B-1----:R-:W-:-:S02]  /*a9c70*/  IMAD.MOV.U32 R2, RZ, RZ, R4 ;  /* 0x000000ffff027224 */ /* 0x002fc400078e0004 */
[----:B------:R-:W-:Y:S01]  /*a9c80*/  IMAD.MOV.U32 R3, RZ, RZ, R6 ;  /* 0x000000ffff037224 */ /* 0x000fe200078e0006 */
[----:B------:R-:W2:Y:S04]  /*a9c90*/  LDL.LU R4, [R1+0x12b0] ;  /* 0x0012b00001047983 */ /* 0x000ea80000300800 */
[----:B------:R-:W2:Y:S04]  /*a9ca0*/  LDL.LU R6, [R1+0x12f0] ;  /* 0x0012f00001067983 */ /* 0x000ea80000300800 */
[----:B------:R1:W-:Y:S01]  /*a9cb0*/  LDGSTS.E [R183+0xbe00], [R2.64], P0 ;  /* 0x0be0000002b77fae */ /* 0x0003e20008121848 */
[----:B---3--:R-:W-:-:S05]  /*a9cc0*/  IADD3 R178, P1, R178, UR7, RZ ;  /* 0x00000007b2b27c10 */ /* 0x008fca000ff3e0ff */
[----:B------:R3:W-:Y:S01]  /*a9cd0*/  STL [R1+0x1130], R178 ;  /* 0x001130b201007387 */ /* 0x0007e20000100800 */
[----:B----4-:R-:W-:Y:S02]  /*a9ce0*/  IADD3 R0, P2, R0, UR7, RZ ;  /* 0x0000000700007c10 */ /* 0x010fe4000ff5e0ff */
[----:B--2---:R-:W-:Y:S01]  /*a9cf0*/  IADD3.X R180, R180, UR6, RZ, P1, !PT ;  /* 0x00000006b4b47c10 */ /* 0x004fe20008ffe4ff */
[----:B-1----:R-:W-:Y:S01]  /*a9d00*/  IMAD.MOV.U32 R2, RZ, RZ, R178 ;  /* 0x000000ffff027224 */ /* 0x002fe200078e00b2 */
[----:B------:R-:W-:-:S03]  /*a9d10*/  IADD3.X R7, R7, UR6, RZ, P2, !PT ;  /* 0x0000000607077c10 */ /* 0x000fc600097fe4ff */
[----:B------:R1:W-:Y:S01]  /*a9d20*/  STL [R1+0x112c], R180 ;  /* 0x00112cb401007387 */ /* 0x0003e20000100800 */
[----:B------:R-:W-:-:S03]  /*a9d30*/  IMAD.MOV.U32 R3, RZ, RZ, R180 ;  /* 0x000000ffff037224 */ /* 0x000fc600078e00b4 */
[----:B------:R-:W-:Y:S04]  /*a9d40*/  STL [R1+0x1170], R0 ;  /* 0x0011700001007387 */ /* 0x000fe80000100800 */
[----:B---3--:R-:W2:Y:S04]  /*a9d50*/  LDL.LU R178, [R1+0x12ac] ;  /* 0x0012ac0001b27983 */ /* 0x008ea80000300800 */
[----:B------:R3:W-:Y:S04]  /*a9d60*/  STL [R1+0x116c], R7 ;  /* 0x00116c0701007387 */ /* 0x0007e80000100800 */
[----:B------:R4:W-:Y:S04]  /*a9d70*/  LDGSTS.E [R183+0xce00], [R2.64], P0 ;  /* 0x0ce0000002b77fae */ /* 0x0009e80008121848 */
[----:B-1----:R-:W2:Y:S01]  /*a9d80*/  LDL.LU R180, [R1+0x12ec] ;  /* 0x0012ec0001b47983 */ /* 0x002ea20000300800 */
[----:B------:R-:W-:Y:S01]  /*a9d90*/  IADD3 R8, P1, R8, UR7, RZ ;  /* 0x0000000708087c10 */ /* 0x000fe2000ff3e0ff */
[----:B----4-:R-:W-:-:S02]  /*a9da0*/  IMAD.MOV.U32 R2, RZ, RZ, R0 ;  /* 0x000000ffff027224 */ /* 0x010fc400078e0000 */
[----:B------:R-:W-:Y:S01]  /*a9db0*/  IMAD.MOV.U32 R3, RZ, RZ, R7 ;  /* 0x000000ffff037224 */ /* 0x000fe200078e0007 */
[----:B------:R-:W-:Y:S01]  /*a9dc0*/  IADD3 R181, P2, R181, UR7, RZ ;  /* 0x00000007b5b57c10 */ /* 0x000fe2000ff5e0ff */
[----:B---3--:R-:W3:Y:S01]  /*a9dd0*/  LDL.LU R7, [R1+0x1330] ;  /* 0x0013300001077983 */ /* 0x008ee20000300800 */
[----:B------:R-:W-:-:S03]  /*a9de0*/  IADD3.X R176, R176, UR6, RZ, P1, !PT ;  /* 0x00000006b0b07c10 */ /* 0x000fc60008ffe4ff */
[----:B------:R-:W2:Y:S04]  /*a9df0*/  LDL.LU R0, [R1+0x1370] ;  /* 0x0013700001007983 */ /* 0x000ea80000300800 */
[----:B------:R1:W-:Y:S01]  /*a9e00*/  LDGSTS.E [R183+0xde00], [R2.64], P0 ;  /* 0x0de0000002b77fae */ /* 0x0003e20008121848 */
[----:B------:R-:W-:-:S03]  /*a9e10*/  IADD3.X R182, R182, UR6, RZ, P2, !PT ;  /* 0x00000006b6b67c10 */ /* 0x000fc600097fe4ff */
[----:B------:R-:W-:Y:S04]  /*a9e20*/  STL [R1+0x11b0], R8 ;  /* 0x0011b00801007387 */ /* 0x000fe80000100800 */
[----:B------:R1:W-:Y:S02]  /*a9e30*/  STL [R1+0x11ac], R176 ;  /* 0x0011acb001007387 */ /* 0x0003e40000100800 */
[----:B-1----:R-:W-:Y:S02]  /*a9e40*/  IMAD.MOV.U32 R2, RZ, RZ, R8 ;  /* 0x000000ffff027224 */ /* 0x002fe400078e0008 */
[----:B------:R-:W-:Y:S01]  /*a9e50*/  IMAD.MOV.U32 R3, RZ, RZ, R176 ;  /* 0x000000ffff037224 */ /* 0x000fe200078e00b0 */
[----:B------:R-:W-:Y:S01]  /*a9e60*/  STL [R1+0x11f0], R181 ;  /* 0x0011f0b501007387 */ /* 0x000fe20000100800 */
[----:B------:R-:W-:-:S03]  /*a9e70*/  IADD3 R5, P1, R5, UR7, RZ ;  /* 0x0000000705057c10 */ /* 0x000fc6000ff3e0ff */
[----:B------:R-:W2:Y:S01]  /*a9e80*/  LDL.LU R176, [R1+0x132c] ;  /* 0x00132c0001b07983 */ /* 0x000ea20000300800 */
[----:B------:R-:W-:-:S03]  /*a9e90*/  IADD3 R9, P2, R9, UR7, RZ ;  /* 0x0000000709097c10 */ /* 0x000fc6000ff5e0ff */
[----:B------:R1:W-:Y:S04]  /*a9ea0*/  LDGSTS.E [R183+0xee00], [R2.64], P0 ;  /* 0x0ee0000002b77fae */ /* 0x0003e80008121848 */
[----:B------:R-:W-:Y:S04]  /*a9eb0*/  STL [R1+0x11ec], R182 ;  /* 0x0011ecb601007387 */ /* 0x000fe80000100800 */
[----:B------:R-:W2:Y:S01]  /*a9ec0*/  LDL.LU R8, [R1+0x136c] ;  /* 0x00136c0001087983 */ /* 0x000ea20000300800 */
[----:B-1----:R-:W-:Y:S02]  /*a9ed0*/  IMAD.MOV.U32 R2, RZ, RZ, R181 ;  /* 0x000000ffff027224 */ /* 0x002fe400078e00b5 */
[----:B------:R-:W-:Y:S01]  /*a9ee0*/  IMAD.MOV.U32 R3, RZ, RZ, R182 ;  /* 0x000000ffff037224 */ /* 0x000fe200078e00b6 */
[----:B------:R-:W-:-:S04]  /*a9ef0*/  IADD3.X R177, R177, UR6, RZ, P1, !PT ;  /* 0x00000006b1b17c10 */ /* 0x000fc80008ffe4ff */
[----:B------:R1:W-:Y:S04]  /*a9f00*/  LDGSTS.E [R183+0xfe00], [R2.64], P0 ;  /* 0x0fe0000002b77fae */ /* 0x0003e80008121848 */
[----:B------:R1:W-:Y:S01]  /*a9f10*/  STL [R1+0x1230], R5 ;  /* 0x0012300501007387 */ /* 0x0003e20000100800 */
[----:B------:R-:W-:-:S03]  /*a9f20*/  IADD3.X R179, R179, UR6, RZ, P2, !PT ;  /* 0x00000006b3b37c10 */ /* 0x000fc600097fe4ff */
[----:B------:R1:W-:Y:S02]  /*a9f30*/  STL [R1+0x122c], R177 ;  /* 0x00122cb101007387 */ /* 0x0003e40000100800 */
[----:B-1----:R-:W-:Y:S02]  /*a9f40*/  IMAD.MOV.U32 R2, RZ, RZ, R5 ;  /* 0x000000ffff027224 */ /* 0x002fe400078e0005 */
[----:B------:R-:W-:Y:S01]  /*a9f50*/  IMAD.MOV.U32 R3, RZ, RZ, R177 ;  /* 0x000000ffff037224 */ /* 0x000fe200078e00b1 */
[----:B------:R1:W-:Y:S04]  /*a9f60*/  STL [R1+0x1270], R9 ;  /* 0x0012700901007387 */ /* 0x0003e80000100800 */
        /* <DEDUP_REMOVED lines=11> */
[----:B------:R-:W-:Y:S01]  /*aa020*/  STL [R1+0x12b0], R4 ;  /* 0x0012b00401007387 */ /* 0x000fe20000100800 */
[----:B-1----:R-:W-:Y:S01]  /*aa030*/  IMAD.MOV.U32 R2, RZ, RZ, R4 ;  /* 0x000000ffff027224 */ /* 0x002fe200078e0004 */
[----:B--2---:R-:W-:-:S05]  /*aa040*/  IADD3.X R178, R178, UR6, RZ, P1, !PT ;  /* 0x00000006b2b27c10 */ /* 0x004fca0008ffe4ff */
[----:B------:R-:W-:Y:S01]  /*aa050*/  IMAD.MOV.U32 R3, RZ, RZ, R178 ;  /* 0x000000ffff037224 */ /* 0x000fe200078e00b2 */
[----:B------:R1:W-:Y:S04]  /*aa060*/  STL [R1+0x12ac], R178 ;  /* 0x0012acb201007387 */ /* 0x0003e80000100800 */
[----:B------:R-:W-:Y:S01]  /*aa070*/  STL [R1+0x12f0], R6 ;  /* 0x0012f00601007387 */ /* 0x000fe20000100800 */
[----:B------:R-:W-:-:S03]  /*aa080*/  IADD3.X R180, R180, UR6, RZ, P2, !PT ;  /* 0x00000006b4b47c10 */ /* 0x000fc600097fe4ff */
[----:B------:R2:W-:Y:S04]  /*aa090*/  LDGSTS.E [R183+0x12e00], [R2.64], P0 ;  /* 0x12e0000002b77fae */ /* 0x0005e80008121848 */
[----:B-1----:R-:W4:Y:S04]  /*aa0a0*/  LDL.LU R178, [R1+0x1430] ;  /* 0x0014300001b27983 */ /* 0x002f280000300800 */
[----:B------:R1:W-:Y:S01]  /*aa0b0*/  STL [R1+0x12ec], R180 ;  /* 0x0012ecb401007387 */ /* 0x0003e20000100800 */
[----:B---3--:R-:W-:-:S03]  /*aa0c0*/  IADD3 R7, P1, R7, UR7, RZ ;  /* 0x0000000707077c10 */ /* 0x008fc6000ff3e0ff */
[----:B------:R-:W3:Y:S01]  /*aa0d0*/  LDL.LU R4, [R1+0x1470] ;  /* 0x0014700001047983 */ /* 0x000ee20000300800 */
[----:B--2---:R-:W-:Y:S02]  /*aa0e0*/  IMAD.MOV.U32 R3, RZ, RZ, R180 ;  /* 0x000000ffff037224 */ /* 0x004fe400078e00b4 */
[----:B------:R-:W-:Y:S01]  /*aa0f0*/  IMAD.MOV.U32 R2, RZ, RZ, R6 ;  /* 0x000000ffff027224 */ /* 0x000fe200078e0006 */
[----:B------:R-:W-:Y:S01]  /*aa100*/  IADD3 R0, P2, R0, UR7, RZ ;  /* 0x0000000700007c10 */ /* 0x000fe2000ff5e0ff */
[----:B-1----:R-:W2:Y:S04]  /*aa110*/  LDL.LU R180, [R1+0x142c] ;  /* 0x00142c0001b47983 */ /* 0x002ea80000300800 */
[----:B------:R-:W2:Y:S04]  /*aa120*/  LDL.LU R6, [R1+0x146c] ;  /* 0x00146c0001067983 */ /* 0x000ea80000300800 */
[----:B------:R1:W-:Y:S04]  /*aa130*/  STL [R1+0x1330], R7 ;  /* 0x0013300701007387 */ /* 0x0003e80000100800 */
[----:B------:R1:W-:Y:S01]  /*aa140*/  LDGSTS.E [R183+0x13e00], [R2.64], P0 ;  /* 0x13e0000002b77fae */ /* 0x0003e20008121848 */
[----:B------:R-:W-:Y:S01]  /*aa150*/  IADD3.X R176, R176, UR6, RZ, P1, !PT ;  /* 0x00000006b0b07c10 */ /* 0x000fe20008ffe4ff */
[----:B-1----:R-:W-:-:S04]  /*aa160*/  IMAD.MOV.U32 R2, RZ, RZ, R7 ;  /* 0x000000ffff027224 */ /* 0x002fc800078e0007 */
[----:B------:R1:W-:Y:S04]  /*aa170*/  STL [R1+0x132c], R176 ;  /* 0x00132cb001007387 */ /* 0x0003e80000100800 */
[----:B------:R1:W-:Y:S01]  /*aa180*/  STL [R1+0x1370], R0 ;  /* 0x0013700001007387 */ /* 0x0003e20000100800 */
[----:B------:R-:W-:-:S03]  /*aa190*/  IADD3.X R8, R8, UR6, RZ, P2, !PT ;  /* 0x0000000608087c10 */ /* 0x000fc600097fe4ff */
[----:B------:R-:W2:Y:S01]  /*aa1a0*/  LDL.LU R7, [R1+0x14b0] ;  /* 0x0014b00001077983 */ /* 0x000ea20000300800 */
[----:B------:R-:W-:-:S03]  /*aa1b0*/  IMAD.MOV.U32 R3, RZ, RZ, R176 ;  /* 0x000000ffff037224 */ /* 0x000fc600078e00b0 */
[----:B------:R1:W-:Y:S04]  /*aa1c0*/  STL [R1+0x136c], R8 ;  /* 0x00136c0801007387 */ /* 0x0003e80000100800 */
[----:B------:R-:W2:Y:S04]  /*aa1d0*/  LDL.LU R181, [R1+0x14f0] ;  /* 0x0014f00001b57983 */ /* 0x000ea80000300800 */
[----:B-1----:R-:W2:Y:S04]  /*aa1e0*/  LDL.LU R176, [R1+0x14ac] ;  /* 0x0014ac0001b07983 */ /* 0x002ea80000300800 */
[----:B------:R1:W-:Y:S04]  /*aa1f0*/  LDGSTS.E [R183+0x14e00], [R2.64], P0 ;  /* 0x14e0000002b77fae */ /* 0x0003e80008121848 */
[----:B------:R-:W2:Y:S01]  /*aa200*/  LDL.LU R182, [R1+0x14ec] ;  /* 0x0014ec0001b67983 */ /* 0x000ea20000300800 */
[----:B------:R-:W-:Y:S01]  /*aa210*/  IADD3 R5, P1, R5, UR7, RZ ;  /* 0x0000000705057c10 */ /* 0x000fe2000ff3e0ff */
[----:B-1----:R-:W-:-:S02]  /*aa220*/  IMAD.MOV.U32 R2, RZ, RZ, R0 ;  /* 0x000000ffff027224 */ /* 0x002fc400078e0000 */
[----:B------:R-:W-:Y:S01]  /*aa230*/  IMAD.MOV.U32 R3, RZ, RZ, R8 ;  /* 0x000000ffff037224 */ /* 0x000fe200078e0008 */
[----:B------:R-:W2:Y:S04]  /*aa240*/  LDL.LU R0, [R1+0x1530] ;  /* 0x0015300001007983 */ /* 0x000ea80000300800 */
[----:B------:R-:W2:Y:S01]  /*aa250*/  LDL.LU R8, [R1+0x1570] ;  /* 0x0015700001087983 */ /* 0x000ea20000300800 */
        /* <DEDUP_REMOVED lines=18> */
[----:B----4-:R-:W-:-:S02]  /*aa380*/  IADD3 R178, P1, R178, UR7, RZ ;  /* 0x00000007b2b27c10 */ /* 0x010fc4000ff3e0ff */
[----:B---3--:R-:W-:-:S03]  /*aa390*/  IADD3 R4, P2, R4, UR7, RZ ;  /* 0x0000000704047c10 */ /* 0x008fc6000ff5e0ff */
[----:B------:R-:W-:Y:S01]  /*aa3a0*/  STL [R1+0x1430], R178 ;  /* 0x001430b201007387 */ /* 0x000fe20000100800 */
[----:B--2---:R-:W-:Y:S01]  /*aa3b0*/  IADD3.X R180, R180, UR6, RZ, P1, !PT ;  /* 0x00000006b4b47c10 */ /* 0x004fe20008ffe4ff */
[----:B-1----:R-:W-:Y:S01]  /*aa3c0*/  IMAD.MOV.U32 R2, RZ, RZ, R178 ;  /* 0x000000ffff027224 */ /* 0x002fe200078e00b2 */
[----:B------:R-:W-:-:S03]  /*aa3d0*/  IADD3.X R6, R6, UR6, RZ, P2, !PT ;  /* 0x0000000606067c10 */ /* 0x000fc600097fe4ff */
[----:B------:R1:W-:Y:S01]  /*aa3e0*/  STL [R1+0x142c], R180 ;  /* 0x00142cb401007387 */ /* 0x0003e20000100800 */
[----:B------:R-:W-:-:S03]  /*aa3f0*/  IMAD.MOV.U32 R3, RZ, RZ, R180 ;  /* 0x000000ffff037224 */ /* 0x000fc600078e00b4 */
[----:B------:R-:W-:Y:S04]  /*aa400*/  STL [R1+0x1470], R4 ;  /* 0x0014700401007387 */ /* 0x000fe80000100800 */
[----:B------:R2:W-:Y:S04]  /*aa410*/  LDGSTS.E [R183+0x18e00], [R2.64], P0 ;  /* 0x18e0000002b77fae */ /* 0x0005e80008121848 */
[----:B-1----:R-:W3:Y:S04]  /*aa420*/  LDL.LU R180, [R1+0x15ac] ;  /* 0x0015ac0001b47983 */ /* 0x002ee80000300800 */
[----:B------:R1:W-:Y:S04]  /*aa430*/  STL [R1+0x146c], R6 ;  /* 0x00146c0601007387 */ /* 0x0003e80000100800 */
[----:B------:R-:W4:Y:S01]  /*aa440*/  LDL.LU R178, [R1+0x15ec] ;  /* 0x0015ec0001b27983 */ /* 0x000f220000300800 */
[----:B--2---:R-:W-:-:S02]  /*aa450*/  IMAD.MOV.U32 R2, RZ, RZ, R4 ;  /* 0x000000ffff027224 */ /* 0x004fc400078e0004 */
[----:B------:R-:W-:Y:S02]  /*aa460*/  IMAD.MOV.U32 R3, RZ, RZ, R6 ;  /* 0x000000ffff037224 */ /* 0x000fe400078e0006 */
[----:B-1----:R-:W2:Y:S01]  /*aa470*/  LDL.LU R6, [R1+0x1630] ;  /* 0x0016300001067983 */ /* 0x002ea20000300800 */
[----:B------:R-:W-:-:S03]  /*aa480*/  IADD3 R7, P1, R7, UR7, RZ ;  /* 0x0000000707077c10 */ /* 0x000fc6000ff3e0ff */
[----:B------:R-:W2:Y:S04]  /*aa490*/  LDL.LU R4, [R1+0x1670] ;  /* 0x0016700001047983 */ /* 0x000ea80000300800 */
[----:B------:R1:W-:Y:S01]  /*aa4a0*/  LDGSTS.E [R183+0x19e00], [R2.64], P0 ;  /* 0x19e0000002b77fae */ /* 0x0003e20008121848 */
[----:B------:R-:W-:Y:S02]  /*aa4b0*/  IADD3 R181, P2, R181, UR7, RZ ;  /* 0x00000007b5b57c10 */ /* 0x000fe4000ff5e0ff */
[----:B------:R-:W-:Y:S01]  /*aa4c0*/  IADD3.X R176, R176, UR6, RZ, P1, !PT ;  /* 0x00000006b0b07c10 */ /* 0x000fe20008ffe4ff */
[----:B------:R-:W-:Y:S04]  /*aa4d0*/  STL [R1+0x14b0], R7 ;  /* 0x0014b00701007387 */ /* 0x000fe80000100800 */
[----:B------:R1:W-:Y:S02]  /*aa4e0*/  STL [R1+0x14ac], R176 ;  /* 0x0014acb001007387 */ /* 0x0003e40000100800 */
[----:B-1----:R-:W-:-:S02]  /*aa4f0*/  IMAD.MOV.U32 R2, RZ, RZ, R7 ;  /* 0x000000ffff027224 */ /* 0x002fc400078e0007 */
[----:B------:R-:W-:Y:S01]  /*aa500*/  IMAD.MOV.U32 R3, RZ, RZ, R176 ;  /* 0x000000ffff037224 */ /* 0x000fe200078e00b0 */
[----:B------:R-:W-:Y:S01]  /*aa510*/  IADD3.X R182, R182, UR6, RZ, P2, !PT ;  /* 0x00000006b6b67c10 */ /* 0x000fe200097fe4ff */
[----:B------:R-:W-:Y:S04]  /*aa520*/  STL [R1+0x14f0], R181 ;  /* 0x0014f0b501007387 */ /* 0x000fe80000100800 */
[----:B------:R1:W-:Y:S04]  /*aa530*/  LDGSTS.E [R183+0x1ae00], [R2.64], P0 ;  /* 0x1ae0000002b77fae */ /* 0x0003e80008121848 */
[----:B------:R-:W2:Y:S01]  /*aa540*/  LDL.LU R176, [R1+0x162c] ;  /* 0x00162c0001b07983 */ /* 0x000ea20000300800 */
[----:B------:R-:W-:-:S03]  /*aa550*/  IADD3 R0, P1, R0, UR7, RZ ;  /* 0x0000000700007c10 */ /* 0x000fc6000ff3e0ff */
[----:B------:R-:W-:Y:S01]  /*aa560*/  STL [R1+0x14ec], R182 ;  /* 0x0014ecb601007387 */ /* 0x000fe20000100800 */
[----:B-1----:R-:W-:-:S03]  /*aa570*/  IMAD.MOV.U32 R2, RZ, RZ, R181 ;  /* 0x000000ffff027224 */ /* 0x002fc600078e00b5 */
[----:B------:R-:W2:Y:S01]  /*aa580*/  LDL.LU R7, [R1+0x166c] ;  /* 0x00166c0001077983 */ /* 0x000ea20000300800 */
[----:B------:R-:W-:Y:S01]  /*aa590*/  IMAD.MOV.U32 R3, RZ, RZ, R182 ;  /* 0x000000ffff037224 */ /* 0x000fe200078e00b6 */
[----:B------:R-:W-:Y:S02]  /*aa5a0*/  IADD3 R8, P2, R8, UR7, RZ ;  /* 0x0000000708087c10 */ /* 0x000fe4000ff5e0ff */
[----:B------:R-:W-:Y:S04]  /*aa5b0*/  STL [R1+0x1530], R0 ;  /* 0x0015300001007387 */ /* 0x000fe80000100800 */
[----:B------:R1:W-:Y:S02]  /*aa5c0*/  LDGSTS.E [R183+0x1be00], [R2.64], P0 ;  /* 0x1be0000002b77fae */ /* 0x0003e40008121848 */
[----:B-1----:R-:W-:Y:S01]  /*aa5d0*/  IMAD.MOV.U32 R2, RZ, RZ, R0 ;  /* 0x000000ffff027224 */ /* 0x002fe200078e0000 */
[----:B------:R-:W-:-:S05]  /*aa5e0*/  IADD3.X R5, R5, UR6, RZ, P1, !PT ;  /* 0x0000000605057c10 */ /* 0x000fca0008ffe4ff */
        /* <DEDUP_REMOVED lines=8> */
[----:B------:R-:W-:-:S03]  /*aa670*/  IMAD.MOV.U32 R3, RZ, RZ, R9 ;  /* 0x000000ffff037224 */ /* 0x000fc600078e0009 */
[----:B-1----:R-:W2:Y:S01]  /*aa680*/  LDL.LU R9, [R1+0x16ac] ;  /* 0x0016ac0001097983 */ /* 0x002ea20000300800 */
[----:B------:R-:W-:-:S03]  /*aa690*/  IMAD.MOV.U32 R2, RZ, RZ, R8 ;  /* 0x000000ffff027224 */ /* 0x000fc600078e0008 */
[----:B------:R-:W2:Y:S01]  /*aa6a0*/  LDL.LU R8, [R1+0x16ec] ;  /* 0x0016ec0001087983 */ /* 0x000ea20000300800 */
[----:B------:R-:W-:Y:S02]  /*aa6b0*/  IADD3 R179, P1, R179, UR7, RZ ;  /* 0x00000007b3b37c10 */ /* 0x000fe4000ff3e0ff */
[----:B------:R-:W-:Y:S01]  /*aa6c0*/  IADD3 R177, P2, R177, UR7, RZ ;  /* 0x00000007b1b17c10 */ /* 0x000fe2000ff5e0ff */
[----:B------:R1:W-:Y:S04]  /*aa6d0*/  LDGSTS.E [R183+0x1de00], [R2.64], P0 ;  /* 0x1de0000002b77fae */ /* 0x0003e80008121848 */
[----:B------:R2:W-:Y:S01]  /*aa6e0*/  STL [R1+0x15b0], R179 ;  /* 0x0015b0b301007387 */ /* 0x0005e20000100800 */
[----:B-1----:R-:W-:Y:S01]  /*aa6f0*/  IMAD.MOV.U32 R2, RZ, RZ, R179 ;  /* 0x000000ffff027224 */ /* 0x002fe200078e00b3 */
[----:B---3--:R-:W-:-:S05]  /*aa700*/  IADD3.X R180, R180, UR6, RZ, P1, !PT ;  /* 0x00000006b4b47c10 */ /* 0x008fca0008ffe4ff */
[----:B------:R-:W-:Y:S01]  /*aa710*/  STL [R1+0x15ac], R180 ;  /* 0x0015acb401007387 */ /* 0x000fe20000100800 */
[----:B----4-:R-:W-:Y:S01]  /*aa720*/  IADD3.X R178, R178, UR6, RZ, P2, !PT ;  /* 0x00000006b2b27c10 */ /* 0x010fe200097fe4ff */
[----:B------:R-:W-:Y:S02]  /*aa730*/  IMAD.MOV.U32 R3, RZ, RZ, R180 ;  /* 0x000000ffff037224 */ /* 0x000fe400078e00b4 */
[----:B------:R-:W-:Y:S04]  /*aa740*/  STL [R1+0x15f0], R177 ;  /* 0x0015f0b101007387 */ /* 0x000fe80000100800 */
[----:B------:R1:W-:Y:S01]  /*aa750*/  STL [R1+0x15ec], R178 ;  /* 0x0015ecb201007387 */ /* 0x0003e20000100800 */
[----:B--2---:R-:W-:-:S03]  /*aa760*/  IADD3 R6, P1, R6, UR7, RZ ;  /* 0x0000000706067c10 */ /* 0x004fc6000ff3e0ff */
[----:B------:R-:W2:Y:S04]  /*aa770*/  LDL.LU R185, [R1+0x172c] ;  /* 0x00172c0001b97983 */ /* 0x000ea80000300800 */
[----:B------:R-:W3:Y:S01]  /*aa780*/  LDL.LU R184, [R1+0x1730] ;  /* 0x0017300001b87983 */ /* 0x000ee20000300800 */
[----:B------:R-:W-:-:S03]  /*aa790*/  IADD3 R4, P2, R4, UR7, RZ ;  /* 0x0000000704047c10 */ /* 0x000fc6000ff5e0ff */
[----:B------:R4:W-:Y:S04]  /*aa7a0*/  LDGSTS.E [R183+0x1ee00], [R2.64], P0 ;  /* 0x1ee0000002b77fae */ /* 0x0009e80008121848 */
[----:B------:R-:W2:Y:S01]  /*aa7b0*/  LDL.LU R179, [R1+0x176c] ;  /* 0x00176c0001b37983 */ /* 0x000ea20000300800 */
[----:B----4-:R-:W-:Y:S02]  /*aa7c0*/  IMAD.MOV.U32 R2, RZ, RZ, R177 ;  /* 0x000000ffff027224 */ /* 0x010fe400078e00b1 */
[----:B------:R-:W-:Y:S02]  /*aa7d0*/  IMAD.MOV.U32 R3, RZ, RZ, R178 ;  /* 0x000000ffff037224 */ /* 0x000fe400078e00b2 */
[----:B-1----:R-:W4:Y:S01]  /*aa7e0*/  LDL.LU R178, [R1+0x1770] ;  /* 0x0017700001b27983 */ /* 0x002f220000300800 */
[----:B------:R-:W-:-:S03]  /*aa7f0*/  IADD3.X R176, R176, UR6, RZ, P1, !PT ;  /* 0x00000006b0b07c10 */ /* 0x000fc60008ffe4ff */
[----:B------:R1:W-:Y:S04]  /*aa800*/  LDGSTS.E [R183+0x1fe00], [R2.64], P0 ;  /* 0x1fe0000002b77fae */ /* 0x0003e80008121848 */
[----:B------:R1:W-:Y:S01]  /*aa810*/  STL [R1+0x1630], R6 ;  /* 0x0016300601007387 */ /* 0x0003e20000100800 */
[----:B------:R-:W-:-:S03]  /*aa820*/  IADD3.X R7, R7, UR6, RZ, P2, !PT ;  /* 0x0000000607077c10 */ /* 0x000fc600097fe4ff */
        /* <DEDUP_REMOVED lines=12> */
[----:B------:R-:W4:Y:S01]  /*aa8f0*/  LDL.LU R181, [R1+0x1830] ;  /* 0x0018300001b57983 */ /* 0x000f220000300800 */
[----:B------:R-:W-:-:S03]  /*aa900*/  IADD3 R5, P1, R5, UR7, RZ ;  /* 0x0000000705057c10 */ /* 0x000fc6000ff3e0ff */
[----:B------:R-:W4:Y:S04]  /*aa910*/  LDL.LU R4, [R1+0x1870] ;  /* 0x0018700001047983 */ /* 0x000f280000300800 */
[----:B------:R1:W-:Y:S01]  /*aa920*/  STL [R1+0x16b0], R5 ;  /* 0x0016b00501007387 */ /* 0x0003e20000100800 */
[----:B------:R-:W-:-:S03]  /*aa930*/  IADD3 R0, P2, R0, UR7, RZ ;  /* 0x0000000700007c10 */ /* 0x000fc6000ff5e0ff */
[----:B------:R1:W-:Y:S01]  /*aa940*/  LDGSTS.E [R183+0x21e00], [R2.64], P0 ;  /* 0x21e0000002b77fae */ /* 0x0003e20008121848 */
[----:B------:R-:W-:-:S05]  /*aa950*/  IADD3.X R9, R9, UR6, RZ, P1, !PT ;  /* 0x0000000609097c10 */ /* 0x000fca0008ffe4ff */
[----:B------:R1:W-:Y:S01]  /*aa960*/  STL [R1+0x16ac], R9 ;  /* 0x0016ac0901007387 */ /* 0x0003e20000100800 */
[----:B------:R-:W-:-:S03]  /*aa970*/  IADD3.X R8, R8, UR6, RZ, P2, !PT ;  /* 0x0000000608087c10 */ /* 0x000fc600097fe4ff */
[----:B------:R-:W-:Y:S04]  /*aa980*/  STL [R1+0x16f0], R0 ;  /* 0x0016f00001007387 */ /* 0x000fe80000100800 */
[----:B------:R-:W4:Y:S01]  /*aa990*/  LDL.LU R182, [R1+0x182c] ;  /* 0x00182c0001b67983 */ /* 0x000f220000300800 */
[----:B-1----:R-:W-:-:S03]  /*aa9a0*/  IMAD.MOV.U32 R2, RZ, RZ, R5 ;  /* 0x000000ffff027224 */ /* 0x002fc600078e0005 */
[----:B------:R1:W-:Y:S04]  /*aa9b0*/  STL [R1+0x16ec], R8 ;  /* 0x0016ec0801007387 */ /* 0x0003e80000100800 */
[----:B------:R-:W4:Y:S01]  /*aa9c0*/  LDL.LU R5, [R1+0x186c] ;  /* 0x00186c0001057983 */ /* 0x000f220000300800 */
[----:B------:R-:W-:-:S03]  /*aa9d0*/  IMAD.MOV.U32 R3, RZ, RZ, R9 ;  /* 0x000000ffff037224 */ /* 0x000fc600078e0009 */
[----:B------:R-:W4:Y:S04]  /*aa9e0*/  LDL.LU R180, [R1+0x18ec] ;  /* 0x0018ec0001b47983 */ /* 0x000f280000300800 */
[----:B------:R1:W-:Y:S04]  /*aa9f0*/  LDGSTS.E [R183+0x22e00], [R2.64], P0 ;  /* 0x22e0000002b77fae */ /* 0x0003e80008121848 */
[----:B------:R-:W4:Y:S01]  /*aaa00*/  LDL.LU R9, [R1+0x18f0] ;  /* 0x0018f00001097983 */ /* 0x000f220000300800 */
[----:B-1----:R-:W-:Y:S02]  /*aaa10*/  IMAD.MOV.U32 R2, RZ, RZ, R0 ;  /* 0x000000ffff027224 */ /* 0x002fe400078e0000 */
[----:B------:R-:W-:-:S02]  /*aaa20*/  IMAD.MOV.U32 R3, RZ, RZ, R8 ;  /* 0x000000ffff037224 */ /* 0x000fc400078e0008 */
[----:B------:R-:W4:Y:S04]  /*aaa30*/  LDL.LU R8, [R1+0x1914] ;  /* 0x0019140001087983 */ /* 0x000f280000300800 */
[----:B------:R1:W-:Y:S04]  /*aaa40*/  LDGSTS.E [R183+0x23e00], [R2.64], P0 ;  /* 0x23e0000002b77fae */ /* 0x0003e80008121848 */
[----:B------:R-:W4:Y:S01]  /*aaa50*/  LDL.LU R0, [R1+0x1918] ;  /* 0x0019180001007983 */ /* 0x000f220000300800 */
[----:B---3--:R-:W-:-:S04]  /*aaa60*/  IADD3 R184, P1, R184, UR7, RZ ;  /* 0x00000007b8b87c10 */ /* 0x008fc8000ff3e0ff */
[----:B--2---:R-:W-:Y:S01]  /*aaa70*/  IADD3.X R185, R185, UR6, RZ, P1, !PT ;  /* 0x00000006b9b97c10 */ /* 0x004fe20008ffe4ff */
[----:B-1----:R-:W-:Y:S01]  /*aaa80*/  IMAD.MOV.U32 R2, RZ, RZ, R184 ;  /* 0x000000ffff027224 */ /* 0x002fe200078e00b8 */
[----:B------:R-:W-:Y:S03]  /*aaa90*/  STL [R1+0x1730], R184 ;  /* 0x001730b801007387 */ /* 0x000fe60000100800 */
[----:B------:R-:W-:Y:S01]  /*aaaa0*/  IMAD.MOV.U32 R3, RZ, RZ, R185 ;  /* 0x000000ffff037224 */ /* 0x000fe200078e00b9 */
[----:B------:R-:W-:Y:S04]  /*aaab0*/  STL [R1+0x172c], R185 ;  /* 0x00172cb901007387 */ /* 0x000fe80000100800 */
[----:B------:R1:W-:Y:S01]  /*aaac0*/  LDGSTS.E [R183+0x24e00], [R2.64], P0 ;  /* 0x24e0000002b77fae */ /* 0x0003e20008121848 */
[----:B----4-:R-:W-:-:S04]  /*aaad0*/  IADD3 R178, P2, R178, UR7, RZ ;  /* 0x00000007b2b27c10 */ /* 0x010fc8000ff5e0ff */
[----:B------:R-:W-:Y:S01]  /*aaae0*/  IADD3.X R179, R179, UR6, RZ, P2, !PT ;  /* 0x00000006b3b37c10 */ /* 0x000fe200097fe4ff */
[----:B------:R-:W-:Y:S01]  /*aaaf0*/  STL [R1+0x1770], R178 ;  /* 0x001770b201007387 */ /* 0x000fe20000100800 */
[----:B-1----:R-:W-:-:S03]  /*aab00*/  IMAD.MOV.U32 R2, RZ, RZ, R178 ;  /* 0x000000ffff027224 */ /* 0x002fc600078e00b2 */
[----:B------:R1:W-:Y:S01]  /*aab10*/  STL [R1+0x176c], R179 ;  /* 0x00176cb301007387 */ /* 0x0003e20000100800 */
[----:B------:R-:W-:-:S03]  /*aab20*/  IMAD.MOV.U32 R3, RZ, RZ, R179 ;  /* 0x000000ffff037224 */ /* 0x000fc600078e00b3 */
[----:B------:R-:W2:Y:S04]  /*aab30*/  LDL.LU.64 R186, [R1+0xbe8] ;  /* 0x000be80001ba7983 */ /* 0x000ea80000300a00 */
[----:B------:R3:W-:Y:S04]  /*aab40*/  LDGSTS.E [R183+0x25e00], [R2.64], P0 ;  /* 0x25e0000002b77fae */ /* 0x0007e80008121848 */
[----:B-1----:R-:W4:Y:S01]  /*aab50*/  LDL.LU.64 R178, [R1+0xbd0] ;  /* 0x000bd00001b27983 */ /* 0x002f220000300a00 */
[----:B------:R-:W-:-:S05]  /*aab60*/  IADD3 R6, P1, R6, UR7, RZ ;  /* 0x0000000706067c10 */ /* 0x000fca000ff3e0ff */
[----:B---3--:R-:W-:Y:S01]  /*aab70*/  IMAD.MOV.U32 R2, RZ, RZ, R6 ;  /* 0x000000ffff027224 */ /* 0x008fe200078e0006 */
[----:B------:R-:W-:Y:S01]  /*aab80*/  STL [R1+0x17b0], R6 ;  /* 0x0017b00601007387 */ /* 0x000fe20000100800 */
[----:B------:R-:W-:Y:S02]  /*aab90*/  IADD3 R176, P2, R176, UR7, RZ ;  /* 0x00000007b0b07c10 */ /* 0x000fe4000ff5e0ff */
[----:B------:R-:W-:Y:S02]  /*aaba0*/  IADD3.X R7, R7, UR6, RZ, P1, !PT ;  /* 0x0000000607077c10 */ /* 0x000fe40008ffe4ff */
[----:B------:R-:W-:-:S03]  /*aabb0*/  IADD3.X R177, R177, UR6, RZ, P2, !PT ;  /* 0x00000006b1b17c10 */ /* 0x000fc600097fe4ff */
[----:B------:R-:W-:Y:S01]  /*aabc0*/  IMAD.MOV.U32 R3, RZ, RZ, R7 ;  /* 0x000000ffff037224 */ /* 0x000fe200078e0007 */
[----:B------:R1:W-:Y:S01]  /*aabd0*/  STL [R1+0x17ac], R7 ;  /* 0x0017ac0701007387 */ /* 0x0003e20000100800 */
[----:B------:R-:W-:-:S03]  /*aabe0*/  IADD3 R181, P1, R181, UR7, RZ ;  /* 0x00000007b5b57c10 */ /* 0x000fc6000ff3e0ff */
[----:B------:R-:W-:Y:S04]  /*aabf0*/  STL [R1+0x17f0], R176 ;  /* 0x0017f0b001007387 */ /* 0x000fe80000100800 */
[----:B------:R3:W-:Y:S04]  /*aac00*/  LDGSTS.E [R183+0x26e00], [R2.64], P0 ;  /* 0x26e0000002b77fae */ /* 0x0007e80008121848 */
[----:B-1----:R-:W4:Y:S01]  /*aac10*/  LDL.LU.64 R6, [R1+0xbb8] ;  /* 0x000bb80001067983 */ /* 0x002f220000300a00 */
[----:B------:R-:W-:-:S03]  /*aac20*/  IADD3 R4, P2, R4, UR7, RZ ;  /* 0x0000000704047c10 */ /* 0x000fc6000ff5e0ff */
[----:B------:R1:W-:Y:S01]  /*aac30*/  STL [R1+0x17ec], R177 ;  /* 0x0017ecb101007387 */ /* 0x0003e20000100800 */
[----:B---3--:R-:W-:Y:S02]  /*aac40*/  IMAD.MOV.U32 R2, RZ, RZ, R176 ;  /* 0x000000ffff027224 */ /* 0x008fe400078e00b0 */
[----:B------:R-:W-:Y:S02]  /*aac50*/  IMAD.MOV.U32 R3, RZ, RZ, R177 ;  /* 0x000000ffff037224 */ /* 0x000fe400078e00b1 */
[----:B-1----:R-:W3:Y:S04]  /*aac60*/  LDL.LU.64 R176, [R1+0xba0] ;  /* 0x000ba00001b07983 */ /* 0x002ee80000300a00 */
[----:B------:R1:W-:Y:S01]  /*aac70*/  LDGSTS.E [R183+0x27e00], [R2.64], P0 ;  /* 0x27e0000002b77fae */ /* 0x0003e20008121848 */
[----:B------:R-:W-:-:S03]  /*aac80*/  IADD3.X R182, R182, UR6, RZ, P1, !PT ;  /* 0x00000006b6b67c10 */ /* 0x000fc60008ffe4ff */
[----:B------:R-:W-:Y:S04]  /*aac90*/  STL [R1+0x1830], R181 ;  /* 0x001830b501007387 */ /* 0x000fe80000100800 */
[----:B------:R-:W-:Y:S01]  /*aaca0*/  STL [R1+0x182c], R182 ;  /* 0x00182cb601007387 */ /* 0x000fe20000100800 */
[----:B------:R-:W-:Y:S01]  /*aacb0*/  IADD3.X R5, R5, UR6, RZ, P2, !PT ;  /* 0x0000000605057c10 */ /* 0x000fe200097fe4ff */
[----:B-1----:R-:W-:Y:S02]  /*aacc0*/  IMAD.MOV.U32 R2, RZ, RZ, R181 ;  /* 0x000000ffff027224 */ /* 0x002fe400078e00b5 */
[----:B------:R-:W-:Y:S01]  /*aacd0*/  STL [R1+0x1870], R4 ;  /* 0x0018700401007387 */ /* 0x000fe20000100800 */
[----:B------:R-:W-:-:S03]  /*aace0*/  IMAD.MOV.U32 R3, RZ, RZ, R182 ;  /* 0x000000ffff037224 */ /* 0x000fc600078e00b6 */
[----:B------:R-:W3:Y:S04]  /*aacf0*/  LDL.LU.64 R184, [R1+0xb88] ;  /* 0x000b880001b87983 */ /* 0x000ee80000300a00 */
[----:B------:R1:W-:Y:S04]  /*aad00*/  LDGSTS.E [R183+0x28e00], [R2.64], P0 ;  /* 0x28e0000002b77fae */ /* 0x0003e80008121848 */
[----:B------:R1:W-:Y:S02]  /*aad10*/  STL [R1+0x186c], R5 ;  /* 0x00186c0501007387 */ /* 0x0003e40000100800 */
[----:B-1----:R-:W-:-:S02]  /*aad20*/  IMAD.MOV.U32 R2, RZ, RZ, R4 ;  /* 0x000000ffff027224 */ /* 0x002fc400078e0004 */
[----:B------:R-:W-:Y:S02]  /*aad30*/  IMAD.MOV.U32 R3, RZ, RZ, R5 ;  /* 0x000000ffff037224 */ /* 0x000fe400078e0005 */
[----:B------:R-:W3:Y:S01]  /*aad40*/  LDL.LU.64 R4, [R1+0xb00] ;  /* 0x000b000001047983 */ /* 0x000ee20000300a00 */
[----:B------:R-:W-:-:S03]  /*aad50*/  IADD3 R9, P1, R9, UR7, RZ ;  /* 0x0000000709097c10 */ /* 0x000fc6000ff3e0ff */
[----:B------:R1:W-:Y:S01]  /*aad60*/  LDGSTS.E [R183+0x29e00], [R2.64], P0 ;  /* 0x29e0000002b77fae */ /* 0x0003e20008121848 */
[----:B------:R-:W-:Y:S02]  /*aad70*/  IADD3.X R180, R180, UR6, RZ, P1, !PT ;  /* 0x00000006b4b47c10 */ /* 0x000fe40008ffe4ff */
[----:B------:R-:W-:Y:S01]  /*aad80*/  IADD3 R0, P2, R0, UR7, RZ ;  /* 0x0000000700007c10 */ /* 0x000fe2000ff5e0ff */
[----:B------:R-:W-:Y:S03]  /*aad90*/  STL [R1+0x18f0], R9 ;  /* 0x0018f00901007387 */ /* 0x000fe60000100800 */
[----:B------:R-:W-:Y:S01]  /*aada0*/  IADD3.X R8, R8, UR6, RZ, P2, !PT ;  /* 0x0000000608087c10 */ /* 0x000fe200097fe4ff */
[----:B------:R-:W-:Y:S01]  /*aadb0*/  STL [R1+0x18ec], R180 ;  /* 0x0018ecb401007387 */ /* 0x000fe20000100800 */
[----:B-1----:R-:W-:Y:S02]  /*aadc0*/  IMAD.MOV.U32 R2, RZ, RZ, R9 ;  /* 0x000000ffff027224 */ /* 0x002fe400078e0009 */
[----:B------:R-:W-:Y:S01]  /*aadd0*/  IMAD.MOV.U32 R3, RZ, RZ, R180 ;  /* 0x000000ffff037224 */ /* 0x000fe200078e00b4 */
[----:B------:R-:W-:Y:S04]  /*aade0*/  STL [R1+0x1918], R0 ;  /* 0x0019180001007387 */ /* 0x000fe80000100800 */
[----:B------:R1:W-:Y:S04]  /*aadf0*/  LDGSTS.E [R183+0x2ae00], [R2.64], P0 ;  /* 0x2ae0000002b77fae */ /* 0x0003e80008121848 */
[----:B------:R1:W-:Y:S04]  /*aae00*/  STL [R1+0x1914], R8 ;  /* 0x0019140801007387 */ /* 0x0003e80000100800 */
[----:B------:R-:W3:Y:S01]  /*aae10*/  LDL.LU.64 R188, [R1+0xaf0] ;  /* 0x000af00001bc7983 */ /* 0x000ee20000300a00 */
[----:B-1----:R-:W-:-:S03]  /*aae20*/  IMAD.MOV.U32 R2, RZ, RZ, R0 ;  /* 0x000000ffff027224 */ /* 0x002fc600078e0000 */
[----:B------:R-:W3:Y:S01]  /*aae30*/  LDL.LU.64 R190, [R1+0xae0] ;  /* 0x000ae00001be7983 */ /* 0x000ee20000300a00 */
[----:B------:R-:W-:-:S03]  /*aae40*/  IMAD.MOV.U32 R3, RZ, RZ, R8 ;  /* 0x000000ffff037224 */ /* 0x000fc600078e0008 */
[----:B------:R-:W3:Y:S04]  /*aae50*/  LDL.LU.64 R8, [R1+0xad0] ;  /* 0x000ad00001087983 */ /* 0x000ee80000300a00 */
[----:B------:R1:W-:Y:S01]  /*aae60*/  LDGSTS.E [R183+0x2be00], [R2.64], P0 ;  /* 0x2be0000002b77fae */ /* 0x0003e20008121848 */
[----:B--2---:R-:W-:-:S04]  /*aae70*/  IADD3 R181, P1, R186, UR7, RZ ;  /* 0x00000007bab57c10 */ /* 0x004fc8000ff3e0ff */
[----:B------:R-:W-:Y:S02]  /*aae80*/  IADD3.X R182, R187, UR6, RZ, P1, !PT ;  /* 0x00000006bbb67c10 */ /* 0x000fe40008ffe4ff */
[----:B----4-:R-:W-:-:S04]  /*aae90*/  IADD3 R180, P1, R178, UR7, RZ ;  /* 0x00000007b2b47c10 */ /* 0x010fc8000ff3e0ff */
[----:B------:R-:W-:Y:S02]  /*aaea0*/  IADD3.X R0, R179, UR6, RZ, P1, !PT ;  /* 0x00000006b3007c10 */ /* 0x000fe40008ffe4ff */
[----:B------:R-:W-:-:S04]  /*aaeb0*/  IADD3 R179, P1, R6, UR7, RZ ;  /* 0x0000000706b37c10 */ /* 0x000fc8000ff3e0ff */
[----:B-1----:R-:W-:Y:S02]  /*aaec0*/  IADD3.X R2, R7, UR6, RZ, P1, !PT ;  /* 0x0000000607027c10 */ /* 0x002fe40008ffe4ff */
[----:B------:R-:W2:Y:S01]  /*aaed0*/  LDL.LU.64 R6, [R1+0xac0] ;  /* 0x000ac00001067983 */ /* 0x000ea20000300a00 */
[----:B---3--:R-:W-:-:S04]  /*aaee0*/  IADD3 R178, P1, R176, UR7, RZ ;  /* 0x00000007b0b27c10 */ /* 0x008fc8000ff3e0ff */
[----:B------:R-:W-:Y:S02]  /*aaef0*/  IADD3.X R3, R177, UR6, RZ, P1, !PT ;  /* 0x00000006b1037c10 */ /* 0x000fe40008ffe4ff */
[----:B------:R-:W-:-:S04]  /*aaf00*/  IADD3 R177, P1, R184, UR7, RZ ;  /* 0x00000007b8b17c10 */ /* 0x000fc8000ff3e0ff */
[----:B------:R-:W-:Y:S02]  /*aaf10*/  IADD3.X R176, R185, UR6, RZ, P1, !PT ;  /* 0x00000006b9b07c10 */ /* 0x000fe40008ffe4ff */
[----:B------:R-:W-:-:S04]  /*aaf20*/  IADD3 R185, P1, R4, UR7, RZ ;  /* 0x0000000704b97c10 */ /* 0x000fc8000ff3e0ff */
[----:B------:R-:W-:Y:S02]  /*aaf30*/  IADD3.X R184, R5, UR6, RZ, P1, !PT ;  /* 0x0000000605b87c10 */ /* 0x000fe40008ffe4ff */
[----:B------:R-:W3:Y:S04]  /*aaf40*/  LDL.LU.64 R4, [R1+0xab0] ;  /* 0x000ab00001047983 */ /* 0x000ee80000300a00 */
[----:B------:R-:W4:Y:S04]  /*aaf50*/  LDL.LU.64 R198, [R1+0xaa0] ;  /* 0x000aa00001c67983 */ /* 0x000f280000300a00 */
[----:B------:R-:W4:Y:S04]  /*aaf60*/  LDL.LU.64 R200, [R1+0xa58] ;  /* 0x000a580001c87983 */ /* 0x000f280000300a00 */
[----:B------:R-:W4:Y:S04]  /*aaf70*/  LDL.LU.64 R202, [R1+0xa50] ;  /* 0x000a500001ca7983 */ /* 0x000f280000300a00 */
[----:B------:R-:W4:Y:S04]  /*aaf80*/  LDL.LU.64 R204, [R1+0xa48] ;  /* 0x000a480001cc7983 */ /* 0x000f280000300a00 */
[----:B------:R-:W4:Y:S04]  /*aaf90*/  LDL.LU.64 R206, [R1+0xa40] ;  /* 0x000a400001ce7983 */ /* 0x000f280000300a00 */
[----:B------:R-:W4:Y:S01]  /*aafa0*/  LDL.LU.64 R208, [R1+0xa38] ;  /* 0x000a380001d07983 */ /* 0x000f220000300a00 */
[----:B------:R-:W-:-:S04]  /*aafb0*/  IADD3 R187, P1, R188, UR7, RZ ;  /* 0x00000007bcbb7c10 */ /* 0x000fc8000ff3e0ff */
[----:B------:R-:W-:Y:S02]  /*aafc0*/  IADD3.X R186, R189, UR6, RZ, P1, !PT ;  /* 0x00000006bdba7c10 */ /* 0x000fe40008ffe4ff */
[----:B------:R-:W-:-:S04]  /*aafd0*/  IADD3 R189, P1, R190, UR7, RZ ;  /* 0x00000007bebd7c10 */ /* 0x000fc8000ff3e0ff */
[----:B------:R-:W-:Y:S02]  /*aafe0*/  IADD3.X R188, R191, UR6, RZ, P1, !PT ;  /* 0x00000006bfbc7c10 */ /* 0x000fe40008ffe4ff */
        /* <DEDUP_REMOVED lines=8> */
[----:B------:R-:W3:Y:S01]  /*ab070*/  LDL.LU.64 R4, [R1+0xa20] ;  /* 0x000a200001047983 */ /* 0x000ee20000300a00 */
[----:B----4-:R-:W-:-:S04]  /*ab080*/  IADD3 R197, P1, R198, UR7, RZ ;  /* 0x00000007c6c57c10 */ /* 0x010fc8000ff3e0ff */
        /* <DEDUP_REMOVED lines=13> */
[----:B------:R-:W-:Y:S02]  /*ab160*/  LOP3.LUT R177, R177, R176, RZ, 0x3c, !PT ;  /* 0x000000b0b1b17212 */ /* 0x000fe400078e3cff */
[----:B------:R-:W-:Y:S02]  /*ab170*/  LOP3.LUT R185, R185, R184, RZ, 0x3c, !PT ;  /* 0x000000b8b9b97212 */ /* 0x000fe400078e3cff */
[----:B------:R-:W-:Y:S01]  /*ab180*/  LOP3.LUT R187, R187, R186, RZ, 0x3c, !PT ;  /* 0x000000babbbb7212 */ /* 0x000fe200078e3cff */
[----:B------:R-:W-:Y:S01]  /*ab190*/  IMAD.MOV.U32 R8, RZ, RZ, R181 ;  /* 0x000000ffff087224 */ /* 0x000fe200078e00b5 */
[----:B------:R-:W-:Y:S01]  /*ab1a0*/  LOP3.LUT R189, R189, R188, RZ, 0x3c, !PT ;  /* 0x000000bcbdbd7212 */ /* 0x000fe200078e3cff */
[----:B------:R-:W-:Y:S01]  /*ab1b0*/  IMAD.MOV.U32 R9, RZ, RZ, R182 ;  /* 0x000000ffff097224 */ /* 0x000fe200078e00b6 */
[----:B------:R-:W-:-:S02]  /*ab1c0*/  LOP3.LUT R176, R177, R176, RZ, 0x3c, !PT ;  /* 0x000000b0b1b07212 */ /* 0x000fc400078e3cff */
[----:B------:R-:W-:Y:S02]  /*ab1d0*/  LOP3.LUT R191, R191, R190, RZ, 0x3c, !PT ;  /* 0x000000bebfbf7212 */ /* 0x000fe400078e3cff */
[----:B------:R-:W-:Y:S02]  /*ab1e0*/  LOP3.LUT R184, R185, R184, RZ, 0x3c, !PT ;  /* 0x000000b8b9b87212 */ /* 0x000fe400078e3cff */
[----:B------:R-:W-:Y:S01]  /*ab1f0*/  LOP3.LUT R193, R193, R192, RZ, 0x3c, !PT ;  /* 0x000000c0c1c17212 */ /* 0x000fe200078e3cff */
[----:B------:R-:W-:Y:S01]  /*ab200*/  IMAD.MOV.U32 R181, RZ, RZ, R3 ;  /* 0x000000ffffb57224 */ /* 0x000fe200078e0003 */
[----:B------:R-:W-:Y:S02]  /*ab210*/  LOP3.LUT R186, R187, R186, RZ, 0x3c, !PT ;  /* 0x000000babbba7212 */ /* 0x000fe400078e3cff */
[----:B------:R-:W-:Y:S02]  /*ab220*/  LOP3.LUT R195, R195, R194, RZ, 0x3c, !PT ;  /* 0x000000c2c3c37212 */ /* 0x000fe400078e3cff */
[----:B------:R-:W-:-:S02]  /*ab230*/  LOP3.LUT R188, R189, R188, RZ, 0x3c, !PT ;  /* 0x000000bcbdbc7212 */ /* 0x000fc400078e3cff */
[----:B------:R-:W-:Y:S01]  /*ab240*/  LOP3.LUT R197, R197, R196, RZ, 0x3c, !PT ;  /* 0x000000c4c5c57212 */ /* 0x000fe200078e3cff */
[----:B------:R1:W-:Y:S01]  /*ab250*/  STL.64 [R1+0xbe8], R8 ;  /* 0x000be80801007387 */ /* 0x0003e20000100a00 */
[----:B------:R-:W-:Y:S02]  /*ab260*/  LOP3.LUT R177, R177, R176, RZ, 0x3c, !PT ;  /* 0x000000b0b1b17212 */ /* 0x000fe400078e3cff */
[----:B------:R-:W-:Y:S01]  /*ab270*/  LOP3.LUT R190, R191, R190, RZ, 0x3c, !PT ;  /* 0x000000bebfbe7212 */ /* 0x000fe200078e3cff */
[----:B------:R-:W-:Y:S01]  /*ab280*/  IMAD.MOV.U32 R215, RZ, RZ, c[0x0][0x180] ;  /* 0x00006000ffd77624 */ /* 0x000fe200078e00ff */
[----:B------:R-:W-:Y:S01]  /*ab290*/  LOP3.LUT R199, R199, R198, RZ, 0x3c, !PT ;  /* 0x000000c6c7c77212 */ /* 0x000fe200078e3cff */
[----:B------:R1:W-:Y:S01]  /*ab2a0*/  LDGSTS.E [R183+0x2ce00], [R8.64], P0 ;  /* 0x2ce0000008b77fae */ /* 0x0003e20008121848 */
        /* <DEDUP_REMOVED lines=26> */
[----:B------:R-:W-:Y:S02]  /*ab450*/  IADD3 R215, R215, 0x7f, RZ ;  /* 0x0000007fd7d77810 */ /* 0x000fe40007ffe0ff */
[----:B------:R-:W-:Y:S02]  /*ab460*/  LOP3.LUT R209, R209, R208, RZ, 0x3c, !PT ;  /* 0x000000d0d1d17212 */ /* 0x000fe400078e3cff */
[----:B------:R-:W-:Y:S02]  /*ab470*/  IADD3 R214, R214, 0x1, RZ ;  /* 0x00000001d6d67810 */ /* 0x000fe40007ffe0ff */
[----:B--2---:R-:W-:-:S04]  /*ab480*/  IADD3 R211, P1, R6, UR7, RZ ;  /* 0x0000000706d37c10 */ /* 0x004fc8000ff3e0ff */
[----:B------:R-:W-:Y:S01]  /*ab490*/  IADD3.X R210, R7, UR6, RZ, P1, !PT ;  /* 0x0000000607d27c10 */ /* 0x000fe20008ffe4ff */
[----:B------:R-:W-:Y:S02]  /*ab4a0*/  IMAD.MOV.U32 R6, RZ, RZ, R180 ;  /* 0x000000ffff067224 */ /* 0x000fe400078e00b4 */
[----:B------:R-:W-:Y:S02]  /*ab4b0*/  IMAD.MOV.U32 R7, RZ, RZ, R0 ;  /* 0x000000ffff077224 */ /* 0x000fe400078e0000 */
[----:B------:R-:W-:-:S03]  /*ab4c0*/  IMAD.MOV.U32 R180, RZ, RZ, R178 ;  /* 0x000000ffffb47224 */ /* 0x000fc600078e00b2 */
[----:B------:R2:W-:Y:S01]  /*ab4d0*/  STL.64 [R1+0xbd0], R6 ;  /* 0x000bd00601007387 */ /* 0x0005e20000100a00 */
[----:B------:R-:W-:-:S03]  /*ab4e0*/  LOP3.LUT R211, R211, R210, RZ, 0x3c, !PT ;  /* 0x000000d2d3d37212 */ /* 0x000fc600078e3cff */
[----:B------:R2:W-:Y:S01]  /*ab4f0*/  LDGSTS.E [R183+0x2de00], [R6.64], P0 ;  /* 0x2de0000006b77fae */ /* 0x0005e20008121848 */
[C---:B------:R-:W-:Y:S02]  /*ab500*/  LOP3.LUT R210, R211.reuse, R210, RZ, 0x3c, !PT ;  /* 0x000000d2d3d27212 */ /* 0x040fe400078e3cff */
[----:B------:R-:W-:Y:S02]  /*ab510*/  SHF.R.S32.HI R0, RZ, 0x1f, R215 ;  /* 0x0000001fff007819 */ /* 0x000fe400000114d7 */
[----:B------:R-:W-:Y:S02]  /*ab520*/  LOP3.LUT R211, R211, R210, RZ, 0x3c, !PT ;  /* 0x000000d2d3d37212 */ /* 0x000fe400078e3cff */
[----:B------:R-:W-:Y:S02]  /*ab530*/  LEA.HI R0, R0, R215, RZ, 0x7 ;  /* 0x000000d700007211 */ /* 0x000fe400078f38ff */
[----:B---3--:R-:W-:Y:S01]  /*ab540*/  IADD3 R213, P1, R4, UR7, RZ ;  /* 0x0000000704d57c10 */ /* 0x008fe2000ff3e0ff */
[----:B------:R-:W-:-:S03]  /*ab550*/  IMAD.MOV.U32 R4, RZ, RZ, R179 ;  /* 0x000000ffff047224 */ /* 0x000fc600078e00b3 */
[----:B------:R-:W-:Y:S01]  /*ab560*/  IADD3.X R212, R5, UR6, RZ, P1, !PT ;  /* 0x0000000605d47c10 */ /* 0x000fe20008ffe4ff */
[----:B------:R-:W-:-:S05]  /*ab570*/  IMAD.MOV.U32 R5, RZ, RZ, R2 ;  /* 0x000000ffff057224 */ /* 0x000fca00078e0002 */
[----:B------:R3:W-:Y:S04]  /*ab580*/  STL.64 [R1+0xbb8], R4 ;  /* 0x000bb80401007387 */ /* 0x0007e80000100a00 */
[----:B------:R4:W-:Y:S04]  /*ab590*/  STL.64 [R1+0xba0], R180 ;  /* 0x000ba0b401007387 */ /* 0x0009e80000100a00 */
[----:B------:R4:W-:Y:S04]  /*ab5a0*/  STL.64 [R1+0xb88], R176 ;  /* 0x000b88b001007387 */ /* 0x0009e80000100a00 */
[----:B------:R4:W-:Y:S01]  /*ab5b0*/  STL.64 [R1+0xb00], R184 ;  /* 0x000b00b801007387 */ /* 0x0009e20000100a00 */
[----:B------:R-:W-:-:S03]  /*ab5c0*/  LOP3.LUT R213, R213, R212, RZ, 0x3c, !PT ;  /* 0x000000d4d5d57212 */ /* 0x000fc600078e3cff */
[----:B------:R4:W-:Y:S04]  /*ab5d0*/  STL.64 [R1+0xaf0], R186 ;  /* 0x000af0ba01007387 */ /* 0x0009e80000100a00 */
[----:B------:R4:W-:Y:S04]  /*ab5e0*/  STL.64 [R1+0xae0], R188 ;  /* 0x000ae0bc01007387 */ /* 0x0009e80000100a00 */
[----:B------:R4:W-:Y:S04]  /*ab5f0*/  STL.64 [R1+0xad0], R190 ;  /* 0x000ad0be01007387 */ /* 0x0009e80000100a00 */
[----:B------:R4:W-:Y:S01]  /*ab600*/  STL.64 [R1+0xac0], R192 ;  /* 0x000ac0c001007387 */ /* 0x0009e20000100a00 */
[----:B------:R-:W-:-:S03]  /*ab610*/  LOP3.LUT R212, R213, R212, RZ, 0x3c, !PT ;  /* 0x000000d4d5d47212 */ /* 0x000fc600078e3cff */
[----:B------:R4:W-:Y:S04]  /*ab620*/  STL.64 [R1+0xab0], R194 ;  /* 0x000ab0c201007387 */ /* 0x0009e80000100a00 */
[----:B------:R3:W-:Y:S04]  /*ab630*/  LDGSTS.E [R183+0x2ee00], [R4.64], P0 ;  /* 0x2ee0000004b77fae */ /* 0x0007e80008121848 */
[----:B------:R4:W-:Y:S04]  /*ab640*/  STL.64 [R1+0xaa0], R196 ;  /* 0x000aa0c401007387 */ /* 0x0009e80000100a00 */
[----:B------:R4:W-:Y:S04]  /*ab650*/  LDGSTS.E [R183+0x2fe00], [R180.64], P0 ;  /* 0x2fe00000b4b77fae */ /* 0x0009e80008121848 */
[----:B------:R4:W-:Y:S04]  /*ab660*/  STL.64 [R1+0xa58], R198 ;  /* 0x000a58c601007387 */ /* 0x0009e80000100a00 */
[----:B------:R4:W-:Y:S04]  /*ab670*/  LDGSTS.E [R183+0x30e00], [R176.64], P0 ;  /* 0x30e00000b0b77fae */ /* 0x0009e80008121848 */
[----:B------:R4:W-:Y:S04]  /*ab680*/  STL.64 [R1+0xa50], R200 ;  /* 0x000a50c801007387 */ /* 0x0009e80000100a00 */
[----:B------:R4:W-:Y:S01]  /*ab690*/  LDGSTS.E [R183+0x31e00], [R184.64], P0 ;  /* 0x31e00000b8b77fae */ /* 0x0009e20008121848 */
[----:B------:R-:W-:-:S03]  /*ab6a0*/  LOP3.LUT R213, R213, R212, RZ, 0x3c, !PT ;  /* 0x000000d4d5d57212 */ /* 0x000fc600078e3cff */
[----:B------:R4:W-:Y:S04]  /*ab6b0*/  STL.64 [R1+0xa48], R202 ;  /* 0x000a48ca01007387 */ /* 0x0009e80000100a00 */
[----:B------:R4:W-:Y:S04]  /*ab6c0*/  LDGSTS.E [R183+0x32e00], [R186.64], P0 ;  /* 0x32e00000bab77fae */ /* 0x0009e80008121848 */
[----:B------:R4:W-:Y:S04]  /*ab6d0*/  STL.64 [R1+0xa40], R204 ;  /* 0x000a40cc01007387 */ /* 0x0009e80000100a00 */
[----:B------:R4:W-:Y:S04]  /*ab6e0*/  LDGSTS.E [R183+0x33e00], [R188.64], P0 ;  /* 0x33e00000bcb77fae */ /* 0x0009e80008121848 */
[----:B------:R4:W-:Y:S04]  /*ab6f0*/  STL.64 [R1+0xa38], R206 ;  /* 0x000a38ce01007387 */ /* 0x0009e80000100a00 */
[----:B------:R4:W-:Y:S04]  /*ab700*/  LDGSTS.E [R183+0x34e00], [R190.64], P0 ;  /* 0x34e00000beb77fae */ /* 0x0009e80008121848 */
[----:B-1----:R4:W5:Y:S04]  /*ab710*/  LDL.LU.64 R8, [R1+0x2a88] ;  /* 0x002a880001087983 */ /* 0x0029680000300a00 */
[----:B------:R4:W-:Y:S04]  /*ab720*/  LDGSTS.E [R183+0x35e00], [R192.64], P0 ;  /* 0x35e00000c0b77fae */ /* 0x0009e80008121848 */
[----:B------:R4:W-:Y:S04]  /*ab730*/  STL.64 [R1+0xa30], R208 ;  /* 0x000a30d001007387 */ /* 0x0009e80000100a00 */
[----:B------:R4:W-:Y:S04]  /*ab740*/  LDGSTS.E [R183+0x36e00], [R194.64], P0 ;  /* 0x36e00000c2b77fae */ /* 0x0009e80008121848 */
[----:B--2---:R4:W5:Y:S04]  /*ab750*/  LDL.LU.64 R6, [R1+0x2a80] ;  /* 0x002a800001067983 */ /* 0x0049680000300a00 */
[----:B------:R4:W-:Y:S04]  /*ab760*/  LDGSTS.E [R183+0x37e00], [R196.64], P0 ;  /* 0x37e00000c4b77fae */ /* 0x0009e80008121848 */
[----:B------:R4:W-:Y:S04]  /*ab770*/  STL.64 [R1+0xa28], R210 ;  /* 0x000a28d201007387 */ /* 0x0009e80000100a00 */
[----:B------:R4:W-:Y:S01]  /*ab780*/  LDGSTS.E [R183+0x38e00], [R198.64], P0 ;  /* 0x38e00000c6b77fae */ /* 0x0009e20008121848 */
[----:B------:R-:W-:-:S03]  /*ab790*/  SHF.R.S32.HI R0, RZ, 0x7, R0 ;  /* 0x00000007ff007819 */ /* 0x000fc60000011400 */
[----:B---3--:R4:W5:Y:S04]  /*ab7a0*/  LDL.LU.64 R4, [R1+0x2a78] ;  /* 0x002a780001047983 */ /* 0x0089680000300a00 */
[----:B------:R4:W-:Y:S04]  /*ab7b0*/  LDGSTS.E [R183+0x39e00], [R200.64], P0 ;  /* 0x39e00000c8b77fae */ /* 0x0009e80008121848 */
[----:B------:R4:W-:Y:S04]  /*ab7c0*/  STL.64 [R1+0xa20], R212 ;  /* 0x000a20d401007387 */ /* 0x0009e80000100a00 */
[----:B------:R4:W-:Y:S04]  /*ab7d0*/  LDGSTS.E [R183+0x3ae00], [R202.64], P0 ;  /* 0x3ae00000cab77fae */ /* 0x0009e80008121848 */
[----:B------:R4:W-:Y:S04]  /*ab7e0*/  LDGSTS.E [R183+0x3be00], [R204.64], P0 ;  /* 0x3be00000ccb77fae */ /* 0x0009e80008121848 */
[----:B------:R4:W-:Y:S04]  /*ab7f0*/  STL [R1+0xa14], R214 ;  /* 0x000a14d601007387 */ /* 0x0009e80000100800 */
[----:B------:R4:W-:Y:S04]  /*ab800*/  LDGSTS.E [R183+0x3ce00], [R206.64], P0 ;  /* 0x3ce00000ceb77fae */ /* 0x0009e80008121848 */
[----:B------:R4:W-:Y:S04]  /*ab810*/  LDGSTS.E [R183+0x3de00], [R208.64], P0 ;  /* 0x3de00000d0b77fae */ /* 0x0009e80008121848 */
[----:B------:R4:W-:Y:S04]  /*ab820*/  LDGSTS.E [R183+0x3ee00], [R210.64], P0 ;  /* 0x3ee00000d2b77fae */ /* 0x0009e80008121848 */
[----:B------:R4:W-:Y:S01]  /*ab830*/  LDGSTS.E [R183+0x3fe00], [R212.64], P0 ;  /* 0x3fe00000d4b77fae */ /* 0x0009e20008121848 */
[----:B------:R-:W-:-:S03]  /*ab840*/  ISETP.NE.U32.AND P0, PT, R214, R0, PT ;  /* 0x00000000d600720c */ /* 0x000fc60003f05070 */
[----:B------:R-:W0:Y:S10]  /*ab850*/  LDGDEPBAR ;  /* 0x00000000000079af */ /* 0x000e340000000000 */
[----:B----4-:R-:W-:Y:S01]  /*ab860*/  @!P0 CALL.REL.NOINC `(.L_x_0) ;  /* 0x0000001000008944 */ /* 0x010fe20003c00000 */
[----:B------:R-:W-:Y:S05]  /*ab870*/  BRA `(.L_x_1) ;  /* 0xfffaf3b000007947 */ /* 0x000fea000383ffff */
.L_x_0:
[----:B------:R-:W2:Y:S01]  /*ab880*/  LDL.LU R176, [R1+0x2d0] ;  /* 0x0002d00001b07983 */ /* 0x000ea20000300800 */
[----:B------:R-:W-:-:S04]  /*ab890*/  DEPBAR.LE SB0, 0x0 ;  /* 0x000080000000791a */ /* 0x000fc80000000000 */
[----:B------:R-:W2:Y:S04]  /*ab8a0*/  LDL.LU R177, [R1+0x2d4] ;  /* 0x0002d40001b17983 */ /* 0x000ea80000300800 */
[----:B------:R-:W2:Y:S04]  /*ab8b0*/  LDL.LU R178, [R1+0x3c0] ;  /* 0x0003c00001b27983 */ /* 0x000ea80000300800 */
[----:B------:R-:W2:Y:S04]  /*ab8c0*/  LDL.LU R179, [R1+0x3c4] ;  /* 0x0003c40001b37983 */ /* 0x000ea80000300800 */
[----:B------:R-:W1:Y:S04]  /*ab8d0*/  S2R R184, SR_TID.X ;  /* 0x0000000000b87919 */ /* 0x000e680000002100 */
[----:B------:R-:W3:Y:S04]  /*ab8e0*/  LDL.LU R180, [R1+0x2d8] ;  /* 0x0002d80001b47983 */ /* 0x000ee80000300800 */
[----:B------:R-:W3:Y:S04]  /*ab8f0*/  LDL.LU R181, [R1+0x2dc] ;  /* 0x0002dc0001b57983 */ /* 0x000ee80000300800 */
[----:B------:R-:W3:Y:S04]  /*ab900*/  LDL.LU R182, [R1+0x3c8] ;  /* 0x0003c80001b67983 */ /* 0x000ee80000300800 */
[----:B------:R-:W3:Y:S01]  /*ab910*/  LDL.LU R183, [R1+0x3cc] ;  /* 0x0003cc0001b77983 */ /* 0x000ee20000300800 */
[----:B-1----:R-:W-:-:S02]  /*ab920*/  IMAD.SHL.U32 R0, R184, 0x20, RZ ;  /* 0x00000020b8007824 */ /* 0x002fc400078e00ff */
[C---:B------:R-:W-:Y:S02]  /*ab930*/  IMAD.SHL.U32 R2, R184.reuse, 0x4, RZ ;  /* 0x00000004b8027824 */ /* 0x040fe400078e00ff */
[----:B------:R-:W-:Y:S01]  /*ab940*/  IMAD.SHL.U32 R3, R184, 0x400, RZ ;  /* 0x00000400b8037824 */ /* 0x000fe200078e00ff */
[----:B------:R-:W-:-:S04]  /*ab950*/  LOP3.LUT R0, R0, 0x60, RZ, 0xc0, !PT ;  /* 0x0000006000007812 */ /* 0x000fc800078ec0ff */
[----:B------:R-:W-:Y:S01]  /*ab960*/  LOP3.LUT R0, R0, 0x70, R2, 0x78, !PT ;  /* 0x0000007000007812 */ /* 0x000fe200078e7802 */
[----:B------:R-:W-:Y:S01]  /*ab970*/  IMAD.SHL.U32 R2, R184, 0x40, RZ ;  /* 0x00000040b8027824 */ /* 0x000fe200078e00ff */
[----:B------:R-:W-:-:S04]  /*ab980*/  LOP3.LUT R3, R3, 0x6000, RZ, 0xc0, !PT ;  /* 0x0000600003037812 */ /* 0x000fc800078ec0ff */
[----:B------:R-:W-:-:S04]  /*ab990*/  LOP3.LUT R2, R2, 0x1800, RZ, 0xc0, !PT ;  /* 0x0000180002027812 */ /* 0x000fc800078ec0ff */
[----:B------:R-:W-:Y:S01]  /*ab9a0*/  IADD3 R0, R0, R3, R2 ;  /* 0x0000000300007210 */ /* 0x000fe20007ffe002 */
[----:B------:R-:W-:Y:S06]  /*ab9b0*/  BAR.SYNC.DEFER_BLOCKING 0x0 ;  /* 0x0000000000007b1d */ /* 0x000fec0000010000 */
[----:B--2---:R1:W-:Y:S04]  /*ab9c0*/  STS.128 [R0], R176 ;  /* 0x000000b000007388 */ /* 0x0043e80000000c00 */
[----:B-1----:R-:W2:Y:S04]  /*ab9d0*/  LDL.LU R176, [R1+0x180] ;  /* 0x0001800001b07983 */ /* 0x002ea80000300800 */
[----:B------:R-:W2:Y:S04]  /*ab9e0*/  LDL.LU R177, [R1+0x184] ;  /* 0x0001840001b17983 */ /* 0x000ea80000300800 */
[----:B------:R-:W2:Y:S04]  /*ab9f0*/  LDL.LU R178, [R1+0x170] ;  /* 0x0001700001b27983 */ /* 0x000ea80000300800 */
[----:B------:R-:W2:Y:S04]  /*aba00*/  LDL.LU R179, [R1+0x174] ;  /* 0x0001740001b37983 */ /* 0x000ea80000300800 */
[----:B--2---:R1:W-:Y:S04]  /*aba10*/  STS.128 [R0+0x100], R176 ;  /* 0x000100b000007388 */ /* 0x0043e80000000c00 */
[----:B-1----:R-:W2:Y:S04]  /*aba20*/  LDL.LU R176, [R1+0x188] ;  /* 0x0001880001b07983 */ /* 0x002ea80000300800 */
[----:B------:R-:W2:Y:S04]  /*aba30*/  LDL.LU R177, [R1+0x18c] ;  /* 0x00018c0001b17983 */ /* 0x000ea80000300800 */
[----:B------:R-:W2:Y:S04]  /*aba40*/  LDL.LU R178, [R1+0x178] ;  /* 0x0001780001b27983 */ /* 0x000ea80000300800 */
[----:B------:R-:W2:Y:S04]  /*aba50*/  LDL.LU R179, [R1+0x17c] ;  /* 0x00017c0001b37983 */ /* 0x000ea80000300800 */
[----:B---3--:R1:W-:Y:S04]  /*aba60*/  STS.128 [R0+0x80], R180 ;  /* 0x000080b400007388 */ /* 0x0083e80000000c00 */
[----:B-1----:R-:W3:Y:S04]  /*aba70*/  LDL.LU R180, [R1+0x70] ;  /* 0x0000700001b47983 */ /* 0x002ee80000300800 */
[----:B------:R-:W3:Y:S04]  /*aba80*/  LDL.LU R181, [R1+0x74] ;  /* 0x0000740001b57983 */ /* 0x000ee80000300800 */
[----:B------:R-:W3:Y:S04]  /*aba90*/  LDL.LU R182, [R1] ;  /* 0x0000000001b67983 */ /* 0x000ee80000300800 */
[----:B------:R-:W3:Y:S04]  /*abaa0*/  LDL.LU R183, [R1+0x4] ;  /* 0x0000040001b77983 */ /* 0x000ee80000300800 */
[----:B--2---:R1:W-:Y:S04]  /*abab0*/  STS.128 [R0+0x180], R176 ;  /* 0x000180b000007388 */ /* 0x0043e80000000c00 */
[----:B-1----:R-:W2:Y:S04]  /*abac0*/  LDL.LU R176, [R1+0x78] ;  /* 0x0000780001b07983 */ /* 0x002ea80000300800 */
[----:B------:R-:W2:Y:S04]  /*abad0*/  LDL.LU R177, [R1+0x7c] ;  /* 0x00007c0001b17983 */ /* 0x000ea80000300800 */
[----:B------:R-:W2:Y:S04]  /*abae0*/  LDL.LU R178, [R1+0x8] ;  /* 0x0000080001b27983 */ /* 0x000ea80000300800 */
[----:B------:R-:W2:Y:S04]  /*abaf0*/  LDL.LU R179, [R1+0xc] ;  /* 0x00000c0001b37983 */ /* 0x000ea80000300800 */
[----:B---3--:R-:W-:Y:S01]  /*abb00*/  STS.128 [R0+0x200], R180 ;  /* 0x000200b400007388 */ /* 0x008fe20000000c00 */
[C---:B------:R-:W-:Y:S01]  /*abb10*/  IMAD.SHL.U32 R2, R184.reuse, 0x1000, RZ ;  /* 0x00001000b8027824 */ /* 0x040fe200078e00ff */
[----:B------:R-:W-:-:S04]  /*abb20*/  LOP3.LUT R184, R184, 0x7f, RZ, 0xc0, !PT ;  /* 0x0000007fb8b87812 */ /* 0x000fc800078ec0ff */
[----:B------:R-:W-:-:S05]  /*abb30*/  LOP3.LUT R2, R2, 0x6000, RZ, 0xc0, !PT ;  /* 0x0000600002027812 */ /* 0x000fca00078ec0ff */
[----:B------:R-:W-:-:S05]  /*abb40*/  IMAD R2, R184, 0x10, R2 ;  /* 0x00000010b8027824 */ /* 0x000fca00078e0202 */
[C---:B------:R-:W-:Y:S02]  /*abb50*/  LOP3.LUT R3, R2.reuse, 0x40, RZ, 0x3c, !PT ;  /* 0x0000004002037812 */ /* 0x040fe400078e3cff */
[----:B------:R-:W-:Y:S01]  /*abb60*/  LOP3.LUT R252, R2, 0x60, RZ, 0x3c, !PT ;  /* 0x0000006002fc7812 */ /* 0x000fe200078e3cff */
[----:B--2---:R1:W-:Y:S02]  /*abb70*/  STS.128 [R0+0x280], R176 ;  /* 0x000280b000007388 */ /* 0x0043e40000000c00 */
[----:B-1---5:R-:W-:Y:S02]  /*abb80*/  IMAD.MOV.U32 R178, RZ, RZ, R52 ;  /* 0x000000ffffb27224 */ /* 0x022fe400078e0034 */
[----:B------:R-:W-:Y:S02]  /*abb90*/  IMAD.MOV.U32 R179, RZ, RZ, R53 ;  /* 0x000000ffffb37224 */ /* 0x000fe400078e0035 */
[----:B------:R-:W-:Y:S02]  /*abba0*/  IMAD.MOV.U32 R52, RZ, RZ, R62 ;  /* 0x000000ffff347224 */ /* 0x000fe400078e003e */
[----:B------:R-:W-:-:S05]  /*abbb0*/  IMAD.MOV.U32 R53, RZ, RZ, R63 ;  /* 0x000000ffff357224 */ /* 0x000fca00078e003f */
[----:B------:R1:W-:Y:S02]  /*abbc0*/  STS.128 [R0+0x380], R52 ;  /* 0x0003803400007388 */ /* 0x0003e40000000c00 */
[----:B-1----:R-:W-:Y:S02]  /*abbd0*/  IMAD.MOV.U32 R52, RZ, RZ, R84 ;  /* 0x000000ffff347224 */ /* 0x002fe400078e0054 */
        /* <DEDUP_REMOVED lines=18> */
[----:B------:R1:W-:Y:S04]  /*abd00*/  STS.128 [R0+0x780], R28 ;  /* 0x0007801c00007388 */ /* 0x0003e80000000c00 */
[----:B-1----:R-:W2:Y:S04]  /*abd10*/  LDL.LU R28, [R1+0x510] ;  /* 0x00051000011c7983 */ /* 0x002ea80000300800 */
        /* <DEDUP_REMOVED lines=13> */
[----:B------:R-:W-:Y:S04]  /*abdf0*/  STS.128 [R0+0x300], R176 ;  /* 0x000300b000007388 */ /* 0x000fe80000000c00 */
[----:B------:R-:W-:Y:S04]  /*abe00*/  STS.128 [R0+0x480], R56 ;  /* 0x0004803800007388 */ /* 0x000fe80000000c00 */
[----:B------:R-:W-:Y:S04]  /*abe10*/  STS.128 [R0+0x580], R92 ;  /* 0x0005805c00007388 */ /* 0x000fe80000000c00 */
[----:B------:R-:W-:Y:S04]  /*abe20*/  STS.128 [R0+0x680], R172 ;  /* 0x000680ac00007388 */ /* 0x000fe80000000c00 */
[----:B------:R-:W-:Y:S04]  /*abe30*/  STS.128 [R0+0x700], R52 ;  /* 0x0007003400007388 */ /* 0x000fe80000000c00 */
[----:B------:R-:W-:Y:S06]  /*abe40*/  BAR.SYNC.DEFER_BLOCKING 0x0 ;  /* 0x0000000000007b1d */ /* 0x000fec0000010000 */
[----:B------:R-:W1:Y:S04]  /*abe50*/  LDS.128 R32, [R2] ;  /* 0x0000000002207984 */ /* 0x000e680000000c00 */
[----:B------:R-:W3:Y:S04]  /*abe60*/  LDS.128 R60, [R2+0x800] ;  /* 0x00080000023c7984 */ /* 0x000ee80000000c00 */
[----:B------:R-:W4:Y:S04]  /*abe70*/  LDS.128 R52, [R2+0x1000] ;  /* 0x0010000002347984 */ /* 0x000f280000000c00 */
[----:B-1----:R-:W-:Y:S04]  /*abe80*/  STL.64 [R1+0xb0], R32 ;  /* 0x0000b02001007387 */ /* 0x002fe80000100a00 */
[----:B------:R-:W-:Y:S04]  /*abe90*/  STL.64 [R1+0xb8], R34 ;  /* 0x0000b82201007387 */ /* 0x000fe80000100a00 */
[----:B------:R-:W1:Y:S01]  /*abea0*/  LDS.128 R32, [R2+0x1800] ;  /* 0x0018000002207984 */ /* 0x000e620000000c00 */
[----:B------:R-:W-:-:S03]  /*abeb0*/  LOP3.LUT R56, R2, 0x20, RZ, 0x3c, !PT ;  /* 0x0000002002387812 */ /* 0x000fc600078e3cff */
[----:B---3--:R-:W-:Y:S04]  /*abec0*/  STL.64 [R1+0xf0], R60 ;  /* 0x0000f03c01007387 */ /* 0x008fe80000100a00 */
[----:B------:R-:W-:Y:S04]  /*abed0*/  STL.64 [R1+0xf8], R62 ;  /* 0x0000f83e01007387 */ /* 0x000fe80000100a00 */
[----:B------:R-:W3:Y:S04]  /*abee0*/  LDS.128 R60, [R56] ;  /* 0x00000000383c7984 */ /* 0x000ee80000000c00 */
[----:B----4-:R-:W-:Y:S04]  /*abef0*/  STL.64 [R1+0x140], R52 ;  /* 0x0001403401007387 */ /* 0x010fe80000100a00 */
[----:B------:R-:W-:Y:S04]  /*abf00*/  STL.64 [R1+0x148], R54 ;  /* 0x0001483601007387 */ /* 0x000fe80000100a00 */
[----:B------:R-:W4:Y:S04]  /*abf10*/  LDS.128 R52, [R56+0x800] ;  /* 0x0008000038347984 */ /* 0x000f280000000c00 */
[----:B-1----:R-:W-:Y:S04]  /*abf20*/  STL.64 [R1+0x180], R32 ;  /* 0x0001802001007387 */ /* 0x002fe80000100a00 */
[----:B------:R-:W-:Y:S04]  /*abf30*/  STL.64 [R1+0x188], R34 ;  /* 0x0001882201007387 */ /* 0x000fe80000100a00 */
[----:B------:R-:W1:Y:S04]  /*abf40*/  LDS.128 R32, [R56+0x1000] ;  /* 0x0010000038207984 */ /* 0x000e680000000c00 */
[----:B---3--:R-:W-:Y:S04]  /*abf50*/  STL.64 [R1+0xc0], R60 ;  /* 0x0000c03c01007387 */ /* 0x008fe80000100a00 */
[----:B------:R-:W-:Y:S04]  /*abf60*/  STL.64 [R1+0xc8], R62 ;  /* 0x0000c83e01007387 */ /* 0x000fe80000100a00 */
[----:B------:R-:W3:Y:S04]  /*abf70*/  LDS.128 R60, [R56+0x1800] ;  /* 0x00180000383c7984 */ /* 0x000ee80000000c00 */
[----:B----4-:R-:W-:Y:S04]  /*abf80*/  STL.64 [R1+0x110], R52 ;  /* 0x0001103401007387 */ /* 0x010fe80000100a00 */
[----:B------:R-:W-:Y:S04]  /*abf90*/  STL.64 [R1+0x118], R54 ;  /* 0x0001183601007387 */ /* 0x000fe80000100a00 */
[----:B------:R-:W4:Y:S04]  /*abfa0*/  LDS.128 R52, [R3] ;  /* 0x0000000003347984 */ /* 0x000f280000000c00 */
        /* <DEDUP_REMOVED lines=8> */
[----:B------:R-:W4:Y:S04]  /*ac030*/  LDS.128 R52, [R3+0x1800] ;  /* 0x0018000003347984 */ /* 0x000f280000000c00 */
[----:B-1----:R-:W-:Y:S04]  /*ac040*/  STL.64 [R1+0x120], R32 ;  /* 0x0001202001007387 */ /* 0x002fe80000100a00 */
[----:B------:R-:W-:Y:S04]  /*ac050*/  STL.64 [R1+0x128], R34 ;  /* 0x0001282201007387 */ /* 0x000fe80000100a00 */
[----:B------:R-:W1:Y:S04]  /*ac060*/  LDS.128 R32, [R252] ;  /* 0x00000000fc207984 */ /* 0x000e680000000c00 */
        /* <DEDUP_REMOVED lines=8> */
[----:B------:R-:W1:Y:S04]  /*ac0f0*/  LDS.128 R32, [R252+0x1800] ;  /* 0x00180000fc207984 */ /* 0x000e680000000c00 */
[----:B------:R-:W-:Y:S06]  /*ac100*/  BAR.SYNC.DEFER_BLOCKING 0x0 ;  /* 0x0000000000007b1d */ /* 0x000fec0000010000 */
[----:B---3--:R-:W-:Y:S04]  /*ac110*/  STL.64 [R1+0x130], R60 ;  /* 0x0001303c01007387 */ /* 0x008fe80000100a00 */
[----:B------:R-:W-:Y:S04]  /*ac120*/  STL.64 [R1+0x138], R62 ;  /* 0x0001383e01007387 */ /* 0x000fe80000100a00 */
[----:B----4-:R-:W-:Y:S04]  /*ac130*/  STL.64 [R1+0x170], R52 ;  /* 0x0001703401007387 */ /* 0x010fe80000100a00 */
[----:B------:R-:W-:Y:S04]  /*ac140*/  STL.64 [R1+0x178], R54 ;  /* 0x0001783601007387 */ /* 0x000fe80000100a00 */
[----:B--2---:R-:W-:Y:S04]  /*ac150*/  STS.128 [R0], R28 ;  /* 0x0000001c00007388 */ /* 0x004fe80000000c00 */
[----:B-1----:R1:W-:Y:S04]  /*ac160*/  STL.64 [R1+0x1e0], R32 ;  /* 0x0001e02001007387 */ /* 0x0023e80000100a00 */
[----:B------:R2:W-:Y:S04]  /*ac170*/  STL.64 [R1+0x1e8], R34 ;  /* 0x0001e82201007387 */ /* 0x0005e80000100a00 */
        /* <DEDUP_REMOVED lines=16> */
[----:B------:R-:W3:Y:S04]  /*ac280*/  LDL.LU R34, [R1+0x90] ;  /* 0x0000900001227983 */ /* 0x000ee80000300800 */
[----:B------:R-:W3:Y:S04]  /*ac290*/  LDL.LU R35, [R1+0x94] ;  /* 0x0000940001237983 */ /* 0x000ee80000300800 */
[----:B--2---:R1:W-:Y:S04]  /*ac2a0*/  STS.128 [R0+0x180], R28 ;  /* 0x0001801c00007388 */ /* 0x0043e80000000c00 */
[----:B-1----:R-:W2:Y:S04]  /*ac2b0*/  LDL.LU R28, [R1+0xa8] ;  /* 0x0000a800011c7983 */ /* 0x002ea80000300800 */
[----:B------:R-:W2:Y:S04]  /*ac2c0*/  LDL.LU R29, [R1+0xac] ;  /* 0x0000ac00011d7983 */ /* 0x000ea80000300800 */
[----:B------:R-:W2:Y:S04]  /*ac2d0*/  LDL.LU R30, [R1+0x98] ;  /* 0x00009800011e7983 */ /* 0x000ea80000300800 */
[----:B------:R-:W2:Y:S04]  /*ac2e0*/  LDL.LU R31, [R1+0x9c] ;  /* 0x00009c00011f7983 */ /* 0x000ea80000300800 */
[----:B---3--:R-:W-:Y:S04]  /*ac2f0*/  STS.128 [R0+0x200], R32 ;  /* 0x0002002000007388 */ /* 0x008fe80000000c00 */
[----:B--2---:R1:W-:Y:S02]  /*ac300*/  STS.128 [R0+0x280], R28 ;  /* 0x0002801c00007388 */ /* 0x0043e40000000c00 */
[----:B-1----:R-:W-:-:S02]  /*ac310*/  IMAD.MOV.U32 R28, RZ, RZ, R48 ;  /* 0x000000ffff1c7224 */ /* 0x002fc400078e0030 */
        /* <DEDUP_REMOVED lines=49> */
[----:B------:R-:W1:Y:S04]  /*ac630*/  LDS.128 R32, [R2+0x1800] ;  /* 0x0018000002207984 */ /* 0x000e680000000c00 */
        /* <DEDUP_REMOVED lines=161> */
[----:B--2---:R2:W-:Y:S04]  /*ad050*/  STS.128 [R0], R20 ;  /* 0x0000001400007388 */ /* 0x0045e80000000c00 */
[----:B-1----:R1:W-:Y:S04]  /*ad060*/  STL.64 [R1+0x4a0], R24 ;  /* 0x0004a01801007387 */ /* 0x0023e80000100a00 */
[----:B------:R3:W-:Y:S04]  /*ad070*/  STL.64 [R1+0x4a8], R26 ;  /* 0x0004a81a01007387 */ /* 0x0007e80000100a00 */
[----:B--2---:R-:W2:Y:S04]  /*ad080*/  LDL.LU R20, [R1+0x718] ;  /* 0x0007180001147983 */ /* 0x004ea80000300800 */
[----:B------:R-:W2:Y:S04]  /*ad090*/  LDL.LU R21, [R1+0x71c] ;  /* 0x00071c0001157983 */ /* 0x000ea80000300800 */
[----:B------:R-:W2:Y:S04]  /*ad0a0*/  LDL.LU R22, [R1+0x788] ;  /* 0x0007880001167983 */ /* 0x000ea80000300800 */
[----:B------:R-:W2:Y:S04]  /*ad0b0*/  LDL.LU R23, [R1+0x78c] ;  /* 0x00078c0001177983 */ /* 0x000ea80000300800 */
[----:B-1----:R-:W4:Y:S04]  /*ad0c0*/  LDL.LU R24, [R1+0x600] ;  /* 0x0006000001187983 */ /* 0x002f280000300800 */
[----:B------:R-:W4:Y:S04]  /*ad0d0*/  LDL.LU R25, [R1+0x604] ;  /* 0x0006040001197983 */ /* 0x000f280000300800 */
[----:B---3--:R-:W4:Y:S04]  /*ad0e0*/  LDL.LU R26, [R1+0x6d0] ;  /* 0x0006d000011a7983 */ /* 0x008f280000300800 */
[----:B------:R-:W4:Y:S04]  /*ad0f0*/  LDL.LU R27, [R1+0x6d4] ;  /* 0x0006d400011b7983 */ /* 0x000f280000300800 */
[----:B--2---:R1:W-:Y:S04]  /*ad100*/  STS.128 [R0+0x80], R20 ;  /* 0x0000801400007388 */ /* 0x0043e80000000c00 */
        /* <DEDUP_REMOVED lines=9> */
[----:B----4-:R1:W-:Y:S04]  /*ad1a0*/  STS.128 [R0+0x100], R24 ;  /* 0x0001001800007388 */ /* 0x0103e80000000c00 */
[----:B-1----:R-:W3:Y:S04]  /*ad1b0*/  LDL.LU R24, [R1+0x428] ;  /* 0x0004280001187983 */ /* 0x002ee80000300800 */
[----:B------:R-:W3:Y:S04]  /*ad1c0*/  LDL.LU R25, [R1+0x42c] ;  /* 0x00042c0001197983 */ /* 0x000ee80000300800 */
[----:B------:R-:W3:Y:S04]  /*ad1d0*/  LDL.LU R26, [R1+0x5d8] ;  /* 0x0005d800011a7983 */ /* 0x000ee80000300800 */
[----:B------:R-:W3:Y:S04]  /*ad1e0*/  LDL.LU R27, [R1+0x5dc] ;  /* 0x0005dc00011b7983 */ /* 0x000ee80000300800 */
[----:B--2---:R1:W-:Y:S04]  /*ad1f0*/  STS.128 [R0+0x200], R20 ;  /* 0x0002001400007388 */ /* 0x0043e80000000c00 */
[----:B-1----:R-:W2:Y:S04]  /*ad200*/  LDL.LU R22, [R1+0x270] ;  /* 0x0002700001167983 */ /* 0x002ea80000300800 */
[----:B------:R-:W2:Y:S01]  /*ad210*/  LDL.LU R23, [R1+0x274] ;  /* 0x0002740001177983 */ /* 0x000ea20000300800 */
[----:B------:R-:W-:-:S02]  /*ad220*/  IMAD.MOV.U32 R20, RZ, RZ, R224 ;  /* 0x000000ffff147224 */ /* 0x000fc400078e00e0 */
[----:B------:R-:W-:-:S05]  /*ad230*/  IMAD.MOV.U32 R21, RZ, RZ, R225 ;  /* 0x000000ffff157224 */ /* 0x000fca00078e00e1 */
[----:B--2---:R1:W-:Y:S04]  /*ad240*/  STS.128 [R0+0x300], R20 ;  /* 0x0003001400007388 */ /* 0x0043e80000000c00 */
[----:B-1----:R-:W2:Y:S04]  /*ad250*/  LDL.LU R22, [R1+0x278] ;  /* 0x0002780001167983 */ /* 0x002ea80000300800 */
[----:B------:R-:W2:Y:S01]  /*ad260*/  LDL.LU R23, [R1+0x27c] ;  /* 0x00027c0001177983 */ /* 0x000ea20000300800 */
[----:B------:R-:W-:Y:S02]  /*ad270*/  IMAD.MOV.U32 R20, RZ, RZ, R226 ;  /* 0x000000ffff147224 */ /* 0x000fe400078e00e2 */
[----:B------:R-:W-:Y:S01]  /*ad280*/  IMAD.MOV.U32 R21, RZ, RZ, R227 ;  /* 0x000000ffff157224 */ /* 0x000fe200078e00e3 */
[----:B---3--:R1:W-:Y:S02]  /*ad290*/  STS.128 [R0+0x280], R24 ;  /* 0x0002801800007388 */ /* 0x0083e40000000c00 */
[----:B-1----:R-:W-:-:S02]  /*ad2a0*/  IMAD.MOV.U32 R26, RZ, RZ, R128 ;  /* 0x000000ffff1a7224 */ /* 0x002fc400078e0080 */
[----:B------:R-:W-:Y:S02]  /*ad2b0*/  IMAD.MOV.U32 R27, RZ, RZ, R129 ;  /* 0x000000ffff1b7224 */ /* 0x000fe400078e0081 */
[----:B------:R-:W-:Y:S02]  /*ad2c0*/  IMAD.MOV.U32 R24, RZ, RZ, R96 ;  /* 0x000000ffff187224 */ /* 0x000fe400078e0060 */
[----:B------:R-:W-:Y:S02]  /*ad2d0*/  IMAD.MOV.U32 R25, RZ, RZ, R97 ;  /* 0x000000ffff197224 */ /* 0x000fe400078e0061 */
[----:B------:R-:W-:Y:S02]  /*ad2e0*/  IMAD.MOV.U32 R128, RZ, RZ, R98 ;  /* 0x000000ffff807224 */ /* 0x000fe400078e0062 */
[----:B------:R-:W-:Y:S01]  /*ad2f0*/  IMAD.MOV.U32 R129, RZ, RZ, R99 ;  /* 0x000000ffff817224 */ /* 0x000fe200078e0063 */
[----:B------:R-:W-:Y:S04]  /*ad300*/  STS.128 [R0+0x400], R24 ;  /* 0x0004001800007388 */ /* 0x000fe80000000c00 */
[----:B------:R-:W-:Y:S04]  /*ad310*/  STS.128 [R0+0x480], R128 ;  /* 0x0004808000007388 */ /* 0x000fe80000000c00 */
        /* <DEDUP_REMOVED lines=25> */
[----:B------:R-:W-:Y:S01]  /*ad4b0*/  IMAD.MOV.U32 R21, RZ, RZ, R17 ;  /* 0x000000ffff157224 */ /* 0x000fe200078e0011 */
[----:B------:R-:W-:Y:S04]  /*ad4c0*/  STS.128 [R0+0x580], R152 ;  /* 0x0005809800007388 */ /* 0x000fe80000000c00 */
[----:B------:R-:W-:Y:S04]  /*ad4d0*/  STS.128 [R0+0x680], R164 ;  /* 0x000680a400007388 */ /* 0x000fe80000000c00 */
[----:B------:R-:W-:Y:S04]  /*ad4e0*/  STS.128 [R0+0x700], R20 ;  /* 0x0007001400007388 */ /* 0x000fe80000000c00 */
[----:B------:R-:W-:Y:S06]  /*ad4f0*/  BAR.SYNC.DEFER_BLOCKING 0x0 ;  /* 0x0000000000007b1d */ /* 0x000fec0000010000 */
[----:B------:R-:W1:Y:S04]  /*ad500*/  LDS.128 R24, [R2] ;  /* 0x0000000002187984 */ /* 0x000e680000000c00 */
[----:B------:R-:W3:Y:S04]  /*ad510*/  LDS.128 R20, [R2+0x800] ;  /* 0x0008000002147984 */ /* 0x000ee80000000c00 */
[----:B------:R-:W4:Y:S04]  /*ad520*/  LDS.128 R16, [R2+0x1000] ;  /* 0x0010000002107984 */ /* 0x000f280000000c00 */
[----:B------:R-:W-:Y:S04]  /*ad530*/  LDS.128 R224, [R252] ;  /* 0x00000000fce07984 */ /* 0x000fe80000000c00 */
[----:B------:R-:W-:Y:S04]  /*ad540*/  LDS.128 R212, [R252+0x800] ;  /* 0x00080000fcd47984 */ /* 0x000fe80000000c00 */
[----:B------:R-:W-:Y:S04]  /*ad550*/  LDS.128 R208, [R252+0x1000] ;  /* 0x00100000fcd07984 */ /* 0x000fe80000000c00 */
[----:B------:R-:W-:Y:S04]  /*ad560*/  LDS.128 R204, [R252+0x1800] ;  /* 0x00180000fccc7984 */ /* 0x000fe80000000c00 */
        /* <DEDUP_REMOVED lines=27> */
[----:B------:R-:W-:Y:S06]  /*ad720*/  BAR.SYNC.DEFER_BLOCKING 0x0 ;  /* 0x0000000000007b1d */ /* 0x000fec0000010000 */
[----:B-1----:R-:W-:Y:S04]  /*ad730*/  STL.64 [R1+0x50], R24 ;  /* 0x0000501801007387 */ /* 0x002fe80000100a00 */
[----:B------:R-:W-:Y:S04]  /*ad740*/  STL.64 [R1+0x58], R26 ;  /* 0x0000581a01007387 */ /* 0x000fe80000100a00 */
[----:B---3--:R-:W-:Y:S04]  /*ad750*/  STL.64 [R1+0x40], R20 ;  /* 0x0000401401007387 */ /* 0x008fe80000100a00 */
[----:B------:R-:W-:Y:S04]  /*ad760*/  STL.64 [R1+0x48], R22 ;  /* 0x0000481601007387 */ /* 0x000fe80000100a00 */
[----:B----4-:R-:W-:Y:S04]  /*ad770*/  STL.64 [R1], R16 ;  /* 0x0000001001007387 */ /* 0x010fe80000100a00 */
[----:B------:R-:W-:Y:S04]  /*ad780*/  STL.64 [R1+0x8], R18 ;  /* 0x0000081201007387 */ /* 0x000fe80000100a00 */
[----:B--2---:R1:W-:Y:S04]  /*ad790*/  STS.128 [R0], R12 ;  /* 0x0000000c00007388 */ /* 0x0043e80000000c00 */
        /* <DEDUP_REMOVED lines=45> */
[----:B------:R1:W-:Y:S02]  /*ada70*/  STS.128 [R0+0x480], R228 ;  /* 0x000480e400007388 */ /* 0x0003e40000000c00 */
[----:B-1----:R-:W-:-:S02]  /*ada80*/  LOP3.LUT R230, R2, 0x20, RZ, 0x3c, !PT ;  /* 0x0000002002e67812 */ /* 0x002fc400078e3cff */
[----:B------:R-:W-:Y:S01]  /*ada90*/  LOP3.LUT R231, R2, 0x40, RZ, 0x3c, !PT ;  /* 0x0000004002e77812 */ /* 0x000fe200078e3cff */
[----:B--2---:R1:W-:Y:S02]  /*adaa0*/  STS.128 [R0+0x380], R12 ;  /* 0x0003800c00007388 */ /* 0x0043e40000000c00 */
[----:B-1----:R-:W-:Y:S02]  /*adab0*/  IMAD.MOV.U32 R12, RZ, RZ, R132 ;  /* 0x000000ffff0c7224 */ /* 0x002fe400078e0084 */
[----:B------:R-:W-:Y:S02]  /*adac0*/  IMAD.MOV.U32 R13, RZ, RZ, R133 ;  /* 0x000000ffff0d7224 */ /* 0x000fe400078e0085 */
[----:B------:R-:W-:Y:S02]  /*adad0*/  IMAD.MOV.U32 R14, RZ, RZ, R220 ;  /* 0x000000ffff0e7224 */ /* 0x000fe400078e00dc */
[----:B------:R-:W-:-:S05]  /*adae0*/  IMAD.MOV.U32 R15, RZ, RZ, R221 ;  /* 0x000000ffff0f7224 */ /* 0x000fca00078e00dd */
[----:B------:R1:W-:Y:S01]  /*adaf0*/  STS.128 [R0+0x500], R12 ;  /* 0x0005000c00007388 */ /* 0x0003e20000000c00 */
[----:B------:R-:W-:Y:S02]  /*adb00*/  IMAD.MOV.U32 R220, RZ, RZ, R134 ;  /* 0x000000ffffdc7224 */ /* 0x000fe400078e0086 */
[----:B------:R-:W-:Y:S02]  /*adb10*/  IMAD.MOV.U32 R221, RZ, RZ, R135 ;  /* 0x000000ffffdd7224 */ /* 0x000fe400078e0087 */
[----:B-1----:R-:W-:Y:S02]  /*adb20*/  IMAD.MOV.U32 R12, RZ, RZ, R168 ;  /* 0x000000ffff0c7224 */ /* 0x002fe400078e00a8 */
[----:B------:R-:W-:Y:S02]  /*adb30*/  IMAD.MOV.U32 R13, RZ, RZ, R169 ;  /* 0x000000ffff0d7224 */ /* 0x000fe400078e00a9 */
[----:B------:R-:W-:Y:S02]  /*adb40*/  IMAD.MOV.U32 R14, RZ, RZ, R216 ;  /* 0x000000ffff0e7224 */ /* 0x000fe400078e00d8 */
[----:B------:R-:W-:-:S02]  /*adb50*/  IMAD.MOV.U32 R15, RZ, RZ, R217 ;  /* 0x000000ffff0f7224 */ /* 0x000fc400078e00d9 */
[----:B------:R-:W-:-:S03]  /*adb60*/  IMAD.MOV.U32 R216, RZ, RZ, R170 ;  /* 0x000000ffffd87224 */ /* 0x000fc600078e00aa */
[----:B------:R1:W-:Y:S01]  /*adb70*/  STS.128 [R0+0x600], R12 ;  /* 0x0006000c00007388 */ /* 0x0003e20000000c00 */
[----:B------:R-:W-:-:S03]  /*adb80*/  IMAD.MOV.U32 R217, RZ, RZ, R171 ;  /* 0x000000ffffd97224 */ /* 0x000fc600078e00ab */
[----:B------:R-:W-:Y:S04]  /*adb90*/  STS.128 [R0+0x580], R220 ;  /* 0x000580dc00007388 */ /* 0x000fe80000000c00 */
[----:B------:R-:W-:Y:S01]  /*adba0*/  STS.128 [R0+0x680], R216 ;  /* 0x000680d800007388 */ /* 0x000fe20000000c00 */
[----:B-1----:R-:W-:Y:S02]  /*adbb0*/  IMAD.MOV.U32 R14, RZ, RZ, R4 ;  /* 0x000000ffff0e7224 */ /* 0x002fe400078e0004 */
[----:B------:R-:W-:Y:S02]  /*adbc0*/  IMAD.MOV.U32 R15, RZ, RZ, R5 ;  /* 0x000000ffff0f7224 */ /* 0x000fe400078e0005 */
[----:B------:R-:W-:Y:S02]  /*adbd0*/  IMAD.MOV.U32 R12, RZ, RZ, R8 ;  /* 0x000000ffff0c7224 */ /* 0x000fe400078e0008 */
[----:B------:R-:W-:-:S02]  /*adbe0*/  IMAD.MOV.U32 R13, RZ, RZ, R9 ;  /* 0x000000ffff0d7224 */ /* 0x000fc400078e0009 */
[----:B------:R-:W-:Y:S02]  /*adbf0*/  IMAD.MOV.U32 R4, RZ, RZ, R10 ;  /* 0x000000ffff047224 */ /* 0x000fe400078e000a */
[----:B------:R-:W-:Y:S01]  /*adc00*/  IMAD.MOV.U32 R5, RZ, RZ, R11 ;  /* 0x000000ffff057224 */ /* 0x000fe200078e000b */
[----:B------:R-:W-:Y:S04]  /*adc10*/  STS.128 [R0+0x700], R12 ;  /* 0x0007000c00007388 */ /* 0x000fe80000000c00 */
[----:B------:R-:W-:Y:S04]  /*adc20*/  STS.128 [R0+0x780], R4 ;  /* 0x0007800400007388 */ /* 0x000fe80000000c00 */
[----:B------:R-:W-:Y:S06]  /*adc30*/  BAR.SYNC.DEFER_BLOCKING 0x0 ;  /* 0x0000000000007b1d */ /* 0x000fec0000010000 */
[----:B------:R-:W1:Y:S04]  /*adc40*/  LDS.128 R200, [R2] ;  /* 0x0000000002c87984 */ /* 0x000e680000000c00 */
[----:B------:R-:W-:Y:S04]  /*adc50*/  LDS.128 R196, [R2+0x800] ;  /* 0x0008000002c47984 */ /* 0x000fe80000000c00 */
[----:B------:R-:W-:Y:S04]  /*adc60*/  LDS.128 R192, [R2+0x1000] ;  /* 0x0010000002c07984 */ /* 0x000fe80000000c00 */
[----:B------:R-:W-:Y:S04]  /*adc70*/  LDS.128 R188, [R2+0x1800] ;  /* 0x0018000002bc7984 */ /* 0x000fe80000000c00 */
[----:B------:R-:W2:Y:S04]  /*adc80*/  LDS.128 R180, [R230] ;  /* 0x00000000e6b47984 */ /* 0x000ea80000000c00 */
[----:B------:R-:W-:Y:S04]  /*adc90*/  LDS.128 R176, [R230+0x800] ;  /* 0x00080000e6b07984 */ /* 0x000fe80000000c00 */
[----:B------:R-:W-:Y:S04]  /*adca0*/  LDS.128 R24, [R230+0x1000] ;  /* 0x00100000e6187984 */ /* 0x000fe80000000c00 */
[----:B------:R-:W-:Y:S04]  /*adcb0*/  LDS.128 R12, [R230+0x1800] ;  /* 0x00180000e60c7984 */ /* 0x000fe80000000c00 */
[----:B------:R-:W3:Y:S04]  /*adcc0*/  LDS.128 R40, [R231] ;  /* 0x00000000e7287984 */ /* 0x000ee80000000c00 */
[----:B------:R-:W-:Y:S04]  /*adcd0*/  LDS.128 R32, [R231+0x800] ;  /* 0x00080000e7207984 */ /* 0x000fe80000000c00 */
[----:B------:R-:W-:Y:S04]  /*adce0*/  LDS.128 R20, [R231+0x1000] ;  /* 0x00100000e7147984 */ /* 0x000fe80000000c00 */
[----:B------:R-:W-:Y:S04]  /*adcf0*/  LDS.128 R8, [R231+0x1800] ;  /* 0x00180000e7087984 */ /* 0x000fe80000000c00 */
[----:B------:R-:W1:Y:S04]  /*add00*/  LDS.128 R36, [R252] ;  /* 0x00000000fc247984 */ /* 0x000e680000000c00 */
[----:B------:R-:W1:Y:S04]  /*add10*/  LDS.128 R28, [R252+0x800] ;  /* 0x00080000fc1c7984 */ /* 0x000e680000000c00 */
[----:B------:R-:W1:Y:S04]  /*add20*/  LDS.128 R16, [R252+0x1000] ;  /* 0x00100000fc107984 */ /* 0x000e680000000c00 */
[----:B------:R-:W1:Y:S04]  /*add30*/  LDS.128 R4, [R252+0x1800] ;  /* 0x00180000fc047984 */ /* 0x000e680000000c00 */
[----:B------:R-:W-:Y:S06]  /*add40*/  BAR.SYNC.DEFER_BLOCKING 0x0 ;  /* 0x0000000000007b1d */ /* 0x000fec0000010000 */
[----:B----4-:R4:W-:Y:S04]  /*add50*/  STS.128 [R0], R44 ;  /* 0x0000002c00007388 */ /* 0x0109e80000000c00 */
[----:B----4-:R-:W4:Y:S04]  /*add60*/  LDL.LU R44, [R1+0x8c8] ;  /* 0x0008c800012c7983 */ /* 0x010f280000300800 */
[----:B------:R-:W4:Y:S04]  /*add70*/  LDL.LU R45, [R1+0x8cc] ;  /* 0x0008cc00012d7983 */ /* 0x000f280000300800 */
[----:B------:R-:W4:Y:S04]  /*add80*/  LDL.LU R46, [R1+0x8b8] ;  /* 0x0008b800012e7983 */ /* 0x000f280000300800 */
[----:B------:R-:W4:Y:S04]  /*add90*/  LDL.LU R47, [R1+0x8bc] ;  /* 0x0008bc00012f7983 */ /* 0x000f280000300800 */
[----:B------:R-:W2:Y:S04]  /*adda0*/  LDL.LU R48, [R1+0x860] ;  /* 0x0008600001307983 */ /* 0x000ea80000300800 */
[----:B------:R-:W2:Y:S04]  /*addb0*/  LDL.LU R49, [R1+0x864] ;  /* 0x0008640001317983 */ /* 0x000ea80000300800 */
[----:B------:R-:W2:Y:S04]  /*addc0*/  LDL.LU R50, [R1+0x850] ;  /* 0x0008500001327983 */ /* 0x000ea80000300800 */
[----:B------:R-:W2:Y:S04]  /*addd0*/  LDL.LU R51, [R1+0x854] ;  /* 0x0008540001337983 */ /* 0x000ea80000300800 */
[----:B----4-:R4:W-:Y:S04]  /*adde0*/  STS.128 [R0+0x80], R44 ;  /* 0x0000802c00007388 */ /* 0x0109e80000000c00 */
[----:B----4-:R-:W4:Y:S04]  /*addf0*/  LDL.LU R44, [R1+0x868] ;  /* 0x00086800012c7983 */ /* 0x010f280000300800 */
[----:B------:R-:W4:Y:S04]  /*ade00*/  LDL.LU R45, [R1+0x86c] ;  /* 0x00086c00012d7983 */ /* 0x000f280000300800 */
[----:B------:R-:W4:Y:S04]  /*ade10*/  LDL.LU R46, [R1+0x858] ;  /* 0x00085800012e7983 */ /* 0x000f280000300800 */
[----:B------:R-:W4:Y:S04]  /*ade20*/  LDL.LU R47, [R1+0x85c] ;  /* 0x00085c00012f7983 */ /* 0x000f280000300800 */
[----:B----4-:R4:W-:Y:S04]  /*ade30*/  STS.128 [R0+0x180], R44 ;  /* 0x0001802c00007388 */ /* 0x0109e80000000c00 */
[----:B----4-:R-:W4:Y:S04]  /*ade40*/  LDL.LU R44, [R1+0x7e0] ;  /* 0x0007e000012c7983 */ /* 0x010f280000300800 */
[----:B------:R-:W4:Y:S04]  /*ade50*/  LDL.LU R45, [R1+0x7e4] ;  /* 0x0007e400012d7983 */ /* 0x000f280000300800 */
[----:B------:R-:W4:Y:S04]  /*ade60*/  LDL.LU R46, [R1+0x7d0] ;  /* 0x0007d000012e7983 */ /* 0x000f280000300800 */
[----:B------:R-:W4:Y:S04]  /*ade70*/  LDL.LU R47, [R1+0x7d4] ;  /* 0x0007d400012f7983 */ /* 0x000f280000300800 */
[----:B--2---:R2:W-:Y:S04]  /*ade80*/  STS.128 [R0+0x100], R48 ;  /* 0x0001003000007388 */ /* 0x0045e80000000c00 */
[----:B--2---:R-:W2:Y:S04]  /*ade90*/  LDL.LU R48, [R1+0x7e8] ;  /* 0x0007e80001307983 */ /* 0x004ea80000300800 */
        /* <DEDUP_REMOVED lines=57> */
[----:B--2---:R-:W-:Y:S04]  /*ae230*/  STS.128 [R0+0x700], R48 ;  /* 0x0007003000007388 */ /* 0x004fe80000000c00 */
[----:B----4-:R-:W-:Y:S04]  /*ae240*/  STS.128 [R0+0x780], R44 ;  /* 0x0007802c00007388 */ /* 0x010fe80000000c00 */
[----:B------:R-:W-:Y:S06]  /*ae250*/  BAR.SYNC.DEFER_BLOCKING 0x0 ;  /* 0x0000000000007b1d */ /* 0x000fec0000010000 */
[----:B------:R-:W2:Y:S04]  /*ae260*/  LDS.128 R104, [R2] ;  /* 0x0000000002687984 */ /* 0x000ea80000000c00 */
[----:B------:R-:W-:Y:S04]  /*ae270*/  LDS.128 R88, [R2+0x800] ;  /* 0x0008000002587984 */ /* 0x000fe80000000c00 */
[----:B------:R-:W-:Y:S04]  /*ae280*/  LDS.128 R72, [R2+0x1000] ;  /* 0x0010000002487984 */ /* 0x000fe80000000c00 */
[----:B------:R-:W-:Y:S04]  /*ae290*/  LDS.128 R56, [R2+0x1800] ;  /* 0x0018000002387984 */ /* 0x000fe80000000c00 */
[----:B------:R-:W4:Y:S04]  /*ae2a0*/  LDS.128 R100, [R230] ;  /* 0x00000000e6647984 */ /* 0x000f280000000c00 */
[----:B------:R-:W-:Y:S04]  /*ae2b0*/  LDS.128 R84, [R230+0x800] ;  /* 0x00080000e6547984 */ /* 0x000fe80000000c00 */
[----:B------:R-:W-:Y:S04]  /*ae2c0*/  LDS.128 R68, [R230+0x1000] ;  /* 0x00100000e6447984 */ /* 0x000fe80000000c00 */
[----:B------:R-:W-:Y:S04]  /*ae2d0*/  LDS.128 R52, [R230+0x1800] ;  /* 0x00180000e6347984 */ /* 0x000fe80000000c00 */
[----:B------:R-:W1:Y:S04]  /*ae2e0*/  LDS.128 R96, [R231] ;  /* 0x00000000e7607984 */ /* 0x000e680000000c00 */
        /* <DEDUP_REMOVED lines=8> */
[----:B---3--:R3:W-:Y:S04]  /*ae370*/  STS.128 [R0], R108 ;  /* 0x0000006c00007388 */ /* 0x0087e80000000c00 */
        /* <DEDUP_REMOVED lines=8> */
[----:B---3--:R3:W-:Y:S04]  /*ae400*/  STS.128 [R0+0x80], R108 ;  /* 0x0000806c00007388 */ /* 0x0087e80000000c00 */
[----:B---3--:R-:W3:Y:S04]  /*ae410*/  LDL.LU R108, [R1+0x848] ;  /* 0x00084800016c7983 */ /* 0x008ee80000300800 */
[----:B------:R-:W3:Y:S04]  /*ae420*/  LDL.LU R109, [R1+0x84c] ;  /* 0x00084c00016d7983 */ /* 0x000ee80000300800 */
[----:B------:R-:W3:Y:S04]  /*ae430*/  LDL.LU R110, [R1+0x838] ;  /* 0x00083800016e7983 */ /* 0x000ee80000300800 */
[----:B------:R-:W3:Y:S04]  /*ae440*/  LDL.LU R111, [R1+0x83c] ;  /* 0x00083c00016f7983 */ /* 0x000ee80000300800 */
[----:B---3--:R3:W-:Y:S04]  /*ae450*/  STS.128 [R0+0x180], R108 ;  /* 0x0001806c00007388 */ /* 0x0087e80000000c00 */
[----:B---3--:R-:W3:Y:S04]  /*ae460*/  LDL.LU R108, [R1+0x7c0] ;  /* 0x0007c000016c7983 */ /* 0x008ee80000300800 */
[----:B------:R-:W3:Y:S04]  /*ae470*/  LDL.LU R109, [R1+0x7c4] ;  /* 0x0007c400016d7983 */ /* 0x000ee80000300800 */
[----:B------:R-:W3:Y:S04]  /*ae480*/  LDL.LU R110, [R1+0x7b0] ;  /* 0x0007b000016e7983 */ /* 0x000ee80000300800 */
[----:B------:R-:W3:Y:S04]  /*ae490*/  LDL.LU R111, [R1+0x7b4] ;  /* 0x0007b400016f7983 */ /* 0x000ee80000300800 */
[----:B--2---:R2:W-:Y:S04]  /*ae4a0*/  STS.128 [R0+0x100], R112 ;  /* 0x0001007000007388 */ /* 0x0045e80000000c00 */
[----:B--2---:R-:W2:Y:S04]  /*ae4b0*/  LDL.LU R112, [R1+0x7c8] ;  /* 0x0007c80001707983 */ /* 0x004ea80000300800 */
        /* <DEDUP_REMOVED lines=13> */
[----:B---3--:R3:W-:Y:S04]  /*ae590*/  STS.128 [R0+0x380], R108 ;  /* 0x0003806c00007388 */ /* 0x0087e80000000c00 */
[----:B---3--:R-:W3:Y:S04]  /*ae5a0*/  LDL.LU R108, [R1+0x10] ;  /* 0x00001000016c7983 */ /* 0x008ee80000300800 */
[----:B------:R-:W3:Y:S01]  /*ae5b0*/  LDL.LU R109, [R1+0x14] ;  /* 0x00001400016d7983 */ /* 0x000ee20000300800 */
[----:B------:R-:W-:-:S02]  /*ae5c0*/  IMAD.MOV.U32 R110, RZ, RZ, R240 ;  /* 0x000000ffff6e7224 */ /* 0x000fc400078e00f0 */
[----:B------:R-:W-:Y:S01]  /*ae5d0*/  IMAD.MOV.U32 R111, RZ, RZ, R241 ;  /* 0x000000ffff6f7224 */ /* 0x000fe200078e00f1 */
[----:B------:R-:W2:Y:S04]  /*ae5e0*/  LDL.LU R240, [R1+0x18] ;  /* 0x0000180001f07983 */ /* 0x000ea80000300800 */
[----:B------:R-:W2:Y:S04]  /*ae5f0*/  LDL.LU R241, [R1+0x1c] ;  /* 0x00001c0001f17983 */ /* 0x000ea80000300800 */
[----:B---3--:R3:W-:Y:S04]  /*ae600*/  STS.128 [R0+0x500], R108 ;  /* 0x0005006c00007388 */ /* 0x0087e80000000c00 */
[----:B---3--:R-:W3:Y:S04]  /*ae610*/  LDL.LU R108, [R1+0x4c0] ;  /* 0x0004c000016c7983 */ /* 0x008ee80000300800 */
[----:B------:R-:W3:Y:S04]  /*ae620*/  LDL.LU R109, [R1+0x4c4] ;  /* 0x0004c400016d7983 */ /* 0x000ee80000300800 */
[----:B------:R-:W3:Y:S04]  /*ae630*/  LDL.LU R110, [R1+0x440] ;  /* 0x00044000016e7983 */ /* 0x000ee80000300800 */
[----:B------:R-:W3:Y:S04]  /*ae640*/  LDL.LU R111, [R1+0x444] ;  /* 0x00044400016f7983 */ /* 0x000ee80000300800 */
[----:B--2---:R2:W-:Y:S02]  /*ae650*/  STS.128 [R0+0x280], R112 ;  /* 0x0002807000007388 */ /* 0x0045e40000000c00 */
[----:B--2---:R-:W-:-:S02]  /*ae660*/  IMAD.MOV.U32 R112, RZ, RZ, R232 ;  /* 0x000000ffff707224 */ /* 0x004fc400078e00e8 */
[----:B------:R-:W-:Y:S02]  /*ae670*/  IMAD.MOV.U32 R113, RZ, RZ, R233 ;  /* 0x000000ffff717224 */ /* 0x000fe400078e00e9 */
[----:B------:R-:W-:Y:S02]  /*ae680*/  IMAD.MOV.U32 R114, RZ, RZ, R236 ;  /* 0x000000ffff727224 */ /* 0x000fe400078e00ec */
[----:B------:R-:W-:-:S05]  /*ae690*/  IMAD.MOV.U32 R115, RZ, RZ, R237 ;  /* 0x000000ffff737224 */ /* 0x000fca00078e00ed */
[----:B------:R-:W-:Y:S04]  /*ae6a0*/  STS.128 [R0+0x400], R112 ;  /* 0x0004007000007388 */ /* 0x000fe80000000c00 */
[----:B---3--:R2:W-:Y:S04]  /*ae6b0*/  STS.128 [R0+0x600], R108 ;  /* 0x0006006c00007388 */ /* 0x0085e80000000c00 */
[----:B--2---:R-:W2:Y:S04]  /*ae6c0*/  LDL.LU R108, [R1+0x4c8] ;  /* 0x0004c800016c7983 */ /* 0x004ea80000300800 */
        /* <DEDUP_REMOVED lines=11> */
[----:B------:R-:W-:-:S02]  /*ae780*/  IMAD.MOV.U32 R236, RZ, RZ, R234 ;  /* 0x000000ffffec7224 */ /* 0x000fc400078e00ea */
[----:B------:R-:W-:Y:S01]  /*ae790*/  IMAD.MOV.U32 R237, RZ, RZ, R235 ;  /* 0x000000ffffed7224 */ /* 0x000fe200078e00eb */
[----:B------:R-:W-:Y:S04]  /*ae7a0*/  STS.128 [R0+0x580], R240 ;  /* 0x000580f000007388 */ /* 0x000fe80000000c00 */
[----:B------:R-:W-:Y:S04]  /*ae7b0*/  STS.128 [R0+0x480], R236 ;  /* 0x000480ec00007388 */ /* 0x000fe80000000c00 */
[----:B--2---:R2:W-:Y:S04]  /*ae7c0*/  STS.128 [R0+0x680], R108 ;  /* 0x0006806c00007388 */ /* 0x0045e80000000c00 */
[----:B--2---:R-:W2:Y:S04]  /*ae7d0*/  LDL.LU R108, [R1+0x880] ;  /* 0x00088000016c7983 */ /* 0x004ea80000300800 */
[----:B------:R-:W2:Y:S04]  /*ae7e0*/  LDL.LU R109, [R1+0x884] ;  /* 0x00088400016d7983 */ /* 0x000ea80000300800 */
[----:B------:R-:W2:Y:S04]  /*ae7f0*/  LDL.LU R110, [R1+0x870] ;  /* 0x00087000016e7983 */ /* 0x000ea80000300800 */
[----:B------:R-:W2:Y:S04]  /*ae800*/  LDL.LU R111, [R1+0x874] ;  /* 0x00087400016f7983 */ /* 0x000ea80000300800 */
[----:B---3--:R-:W-:Y:S04]  /*ae810*/  STS.128 [R0+0x700], R112 ;  /* 0x0007007000007388 */ /* 0x008fe80000000c00 */
[----:B------:R-:W-:Y:S04]  /*ae820*/  STS.128 [R0+0x780], R132 ;  /* 0x0007808400007388 */ /* 0x000fe80000000c00 */
[----:B------:R-:W-:Y:S06]  /*ae830*/  BAR.SYNC.DEFER_BLOCKING 0x0 ;  /* 0x0000000000007b1d */ /* 0x000fec0000010000 */
[----:B------:R-:W3:Y:S04]  /*ae840*/  LDS.128 R112, [R2] ;  /* 0x0000000002707984 */ /* 0x000ee80000000c00 */
        /* <DEDUP_REMOVED lines=16> */
[----:B--2---:R2:W-:Y:S04]  /*ae950*/  STS.128 [R0], R108 ;  /* 0x0000006c00007388 */ /* 0x0045e80000000c00 */
        /* <DEDUP_REMOVED lines=53> */
[----:B------:R2:W-:Y:S04]  /*aecb0*/  STS.128 [R0+0x500], R108 ;  /* 0x0005006c00007388 */ /* 0x0005e80000000c00 */
[----:B--2---:R-:W2:Y:S04]  /*aecc0*/  LDL.LU R108, [R1+0x410] ;  /* 0x00041000016c7983 */ /* 0x004ea80000300800 */
[----:B------:R-:W2:Y:S04]  /*aecd0*/  LDL.LU R109, [R1+0x414] ;  /* 0x00041400016d7983 */ /* 0x000ea80000300800 */
[----:B------:R-:W2:Y:S04]  /*aece0*/  LDL.LU R110, [R1+0x400] ;  /* 0x00040000016e7983 */ /* 0x000ea80000300800 */
[----:B------:R-:W2:Y:S04]  /*aecf0*/  LDL.LU R111, [R1+0x404] ;  /* 0x00040400016f7983 */ /* 0x000ea80000300800 */
[----:B---3--:R-:W-:Y:S04]  /*aed00*/  STS.128 [R0+0x400], R184 ;  /* 0x000400b800007388 */ /* 0x008fe80000000c00 */
        /* <DEDUP_REMOVED lines=11> */
[----:B------:R-:W-:-:S04]  /*aedc0*/  ISETP.GE.AND P0, PT, R220, c[0x0][0x178], PT ;  /* 0x00005e00dc007a0c */ /* 0x000fc80003f06270 */
[----:B------:R-:W-:Y:S02]  /*aedd0*/  ISETP.LT.AND P5, PT, R217, c[0x0][0x17c], !P0 ;  /* 0x00005f00d9007a0c */ /* 0x000fe400047a1270 */
[----:B------:R-:W4:Y:S01]  /*aede0*/  LDL.LU R217, [R1+0x23c0] ;  /* 0x0023c00001d97983 */ /* 0x000f220000300800 */
[----:B------:R-:W-:-:S03]  /*aedf0*/  ISETP.LT.AND P2, PT, R3, c[0x0][0x17c], !P0 ;  /* 0x00005f0003007a0c */ /* 0x000fc60004741270 */
[----:B------:R-:W4:Y:S04]  /*aee00*/  LDL.LU R232, [R1+0xb4] ;  /* 0x0000b40001e87983 */ /* 0x000f280000300800 */
[----:B------:R-:W4:Y:S01]  /*aee10*/  LDL.LU R229, [R1+0x23c8] ;  /* 0x0023c80001e57983 */ /* 0x000f220000300800 */
[----:B------:R-:W-:-:S03]  /*aee20*/  ISETP.LT.AND P1, PT, R216, c[0x0][0x17c], !P0 ;  /* 0x00005f00d8007a0c */ /* 0x000fc60004721270 */
[----:B--2---:R2:W-:Y:S02]  /*aee30*/  STS.128 [R0+0x680], R108 ;  /* 0x0006806c00007388 */ /* 0x0045e40000000c00 */
[----:B--2---:R-:W-:Y:S02]  /*aee40*/  IMAD R111, R220, c[0x0][0x194], RZ ;  /* 0x00006500dc6f7a24 */ /* 0x004fe400078e02ff */
[----:B------:R-:W2:Y:S04]  /*aee50*/  LDL.LU R108, [R1+0x1c8] ;  /* 0x0001c800016c7983 */ /* 0x000ea80000300800 */
[----:B------:R-:W2:Y:S04]  /*aee60*/  LDL.LU R109, [R1+0x1cc] ;  /* 0x0001cc00016d7983 */ /* 0x000ea80000300800 */
[----:B---3--:R3:W-:Y:S04]  /*aee70*/  STS.128 [R0+0x700], R184 ;  /* 0x000700b800007388 */ /* 0x0087e80000000c00 */
[----:B------:R-:W2:Y:S04]  /*aee80*/  LDL.LU R221, [R1+0xc0] ;  /* 0x0000c00001dd7983 */ /* 0x000ea80000300800 */
[----:B------:R-:W2:Y:S04]  /*aee90*/  LDL.LU R220, [R1+0x23cc] ;  /* 0x0023cc0001dc7983 */ /* 0x000ea80000300800 */
[----:B------:R-:W2:Y:S01]  /*aeea0*/  LDL.LU R110, [R1+0x198] ;  /* 0x00019800016e7983 */ /* 0x000ea20000300800 */
[----:B---3--:R-:W-:Y:S01]  /*aeeb0*/  IMAD R185, R3, c[0x0][0x198], RZ ;  /* 0x0000660003b97a24 */ /* 0x008fe200078e02ff */
[----:B------:R-:W-:-:S04]  /*aeec0*/  LEA R3, P3, R111, c[0x0][0x170], 0x2 ;  /* 0x00005c006f037a11 */ /* 0x000fc800078610ff */
[----:B------:R-:W-:Y:S02]  /*aeed0*/  LEA.HI.X.SX32 R216, R111, c[0x0][0x174], 0x2, P3 ;  /* 0x00005d006fd87a11 */ /* 0x000fe400018f16ff */
[----:B------:R-:W2:Y:S04]  /*aeee0*/  LDL.LU R111, [R1+0x19c] ;  /* 0x00019c00016f7983 */ /* 0x000ea80000300800 */
[----:B------:R-:W3:Y:S01]  /*aeef0*/  LDL.LU R222, [R1+0xc4] ;  /* 0x0000c40001de7983 */ /* 0x000ee20000300800 */
[----:B------:R-:W-:Y:S02]  /*aef00*/  IMAD.MOV.U32 R248, RZ, RZ, R246 ;  /* 0x000000fffff87224 */ /* 0x000fe400078e00f6 */
[----:B------:R-:W-:-:S05]  /*aef10*/  IMAD.MOV.U32 R249, RZ, RZ, R247 ;  /* 0x000000fffff97224 */ /* 0x000fca00078e00f7 */
[----:B------:R-:W-:Y:S01]  /*aef20*/  STS.128 [R0+0x580], R248 ;  /* 0x000580f800007388 */ /* 0x000fe20000000c00 */
[C---:B------:R-:W-:Y:S02]  /*aef30*/  IADD3 R187, R185.reuse, c[0x0][0x198], RZ ;  /* 0x00006600b9bb7a10 */ /* 0x040fe40007ffe0ff */
[-C--:B------:R-:W-:Y:S02]  /*aef40*/  LEA R184, P3, R185, R3.reuse, 0x2 ;  /* 0x00000003b9b87211 */ /* 0x080fe400078610ff */
[----:B------:R-:W-:Y:S02]  /*aef50*/  ISETP.LT.AND P4, PT, R219, c[0x0][0x17c], !P0 ;  /* 0x00005f00db007a0c */ /* 0x000fe40004781270 */
[----:B------:R-:W3:Y:S01]  /*aef60*/  LDL.LU R219, [R1+0x23d8] ;  /* 0x0023d80001db7983 */ /* 0x000ee20000300800 */
[----:B------:R-:W-:Y:S02]  /*aef70*/  LEA R186, P6, R187, R3, 0x2 ;  /* 0x00000003bbba7211 */ /* 0x000fe400078c10ff */
[----:B------:R-:W-:Y:S01]  /*aef80*/  LEA.HI.X.SX32 R185, R185, R216, 0x2, P3 ;  /* 0x000000d8b9b97211 */ /* 0x000fe200018f16ff */
[----:B------:R-:W3:Y:S01]  /*aef90*/  LDL.LU R223, [R1+0xd0] ;  /* 0x0000d00001df7983 */ /* 0x000ee20000300800 */
[----:B------:R-:W-:-:S03]  /*aefa0*/  ISETP.LT.AND P3, PT, R218, c[0x0][0x17c], !P0 ;  /* 0x00005f00da007a0c */ /* 0x000fc60004761270 */
[----:B------:R-:W3:Y:S04]  /*aefb0*/  LDL.LU R218, [R1+0x23dc] ;  /* 0x0023dc0001da7983 */ /* 0x000ee80000300800 */
[----:B--2---:R2:W-:Y:S04]  /*aefc0*/  STS.128 [R0+0x780], R108 ;  /* 0x0007806c00007388 */ /* 0x0045e80000000c00 */
[----:B------:R-:W-:Y:S01]  /*aefd0*/  BAR.SYNC.DEFER_BLOCKING 0x0 ;  /* 0x0000000000007b1d */ /* 0x000fe20000010000 */
[C---:B--2---:R-:W-:Y:S02]  /*aefe0*/  IADD3 R109, R187.reuse, c[0x0][0x198], RZ ;  /* 0x00006600bb6d7a10 */ /* 0x044fe40007ffe0ff */
[----:B------:R-:W-:-:S02]  /*aeff0*/  LEA.HI.X.SX32 R187, R187, R216, 0x2, P6 ;  /* 0x000000d8bbbb7211 */ /* 0x000fc400030f16ff */
[CC--:B------:R-:W-:Y:S02]  /*af000*/  LEA R108, P6, R109.reuse, R3.reuse, 0x2 ;  /* 0x000000036d6c7211 */ /* 0x0c0fe400078c10ff */
[----:B------:R-:W-:Y:S01]  /*af010*/  IADD3 R0, R109, c[0x0][0x198], RZ ;  /* 0x000066006d007a10 */ /* 0x000fe20007ffe0ff */
[----:B------:R2:W-:Y:S01]  /*af020*/  @P2 STG.E [R184.64], R228 ;  /* 0x000000e4b8002986 */ /* 0x0005e2000c101908 */
[----:B----4-:R-:W-:Y:S02]  /*af030*/  ISETP.LT.AND P2, PT, R217, c[0x0][0x17c], !P0 ;  /* 0x00005f00d9007a0c */ /* 0x010fe40004741270 */
[-C--:B------:R-:W-:Y:S01]  /*af040*/  LEA.HI.X.SX32 R109, R109, R216.reuse, 0x2, P6 ;  /* 0x000000d86d6d7211 */ /* 0x080fe200030f16ff */
[----:B------:R4:W-:Y:S01]  /*af050*/  @P4 STG.E [R186.64], R232 ;  /* 0x000000e8ba004986 */ /* 0x0009e2000c101908 */
[----:B------:R-:W-:Y:S02]  /*af060*/  ISETP.LT.AND P4, PT, R229, c[0x0][0x17c], !P0 ;  /* 0x00005f00e5007a0c */ /* 0x000fe40004781270 */
[C---:B------:R-:W-:Y:S01]  /*af070*/  LEA R110, P6, R0.reuse, R3, 0x2 ;  /* 0x00000003006e7211 */ /* 0x040fe200078c10ff */
[----:B--2---:R-:W2:Y:S04]  /*af080*/  LDL.LU R228, [R1+0xd4] ;  /* 0x0000d40001e47983 */ /* 0x004ea80000300800 */
[----:B------:R-:W2:Y:S04]  /*af090*/  LDL.LU R217, [R1+0x23e4] ;  /* 0x0023e40001d97983 */ /* 0x000ea80000300800 */
[----:B------:R-:W2:Y:S01]  /*af0a0*/  LDL.LU R229, [R1+0xe0] ;  /* 0x0000e00001e57983 */ /* 0x000ea20000300800 */
[----:B------:R-:W-:-:S03]  /*af0b0*/  LEA.HI.X.SX32 R111, R0, R216, 0x2, P6 ;  /* 0x000000d8006f7211 */ /* 0x000fc600030f16ff */
[----:B----4-:R-:W4:Y:S04]  /*af0c0*/  LDL.LU R187, [R1+0x23e8] ;  /* 0x0023e80001bb7983 */ /* 0x010f280000300800 */
[----:B------:R1:W-:Y:S04]  /*af0d0*/  @P3 STG.E [R108.64], R221 ;  /* 0x000000dd6c003986 */ /* 0x0003e8000c101908 */
[----:B---3--:R3:W-:Y:S04]  /*af0e0*/  @P2 STG.E [R110.64], R222 ;  /* 0x000000de6e002986 */ /* 0x0087e8000c101908 */
[----:B-1----:R-:W4:Y:S04]  /*af0f0*/  LDL.LU R221, [R1+0xe4] ;  /* 0x0000e40001dd7983 */ /* 0x002f280000300800 */
[----:B------:R-:W4:Y:S04]  /*af100*/  LDL.LU R186, [R1+0x23f4] ;  /* 0x0023f40001ba7983 */ /* 0x000f280000300800 */
[----:B---3--:R-:W4:Y:S04]  /*af110*/  LDL.LU R222, [R1+0xf0] ;  /* 0x0000f00001de7983 */ /* 0x008f280000300800 */
[----:B------:R-:W4:Y:S01]  /*af120*/  LDL.LU R185, [R1+0x23fc] ;  /* 0x0023fc0001b97983 */ /* 0x000f220000300800 */
[----:B------:R-:W-:-:S02]  /*af130*/  IADD3 R184, R0, c[0x0][0x198], RZ ;  /* 0x0000660000b87a10 */ /* 0x000fc40007ffe0ff */
[----:B------:R-:W-:Y:S02]  /*af140*/  ISETP.LT.AND P3, PT, R220, c[0x0][0x17c], !P0 ;  /* 0x00005f00dc007a0c */ /* 0x000fe40004761270 */
[CC--:B------:R-:W-:Y:S02]  /*af150*/  LEA R108, P6, R184.reuse, R3.reuse, 0x2 ;  /* 0x00000003b86c7211 */ /* 0x0c0fe400078c10ff */
[C---:B------:R-:W-:Y:S02]  /*af160*/  IADD3 R0, R184.reuse, c[0x0][0x198], RZ ;  /* 0x00006600b8007a10 */ /* 0x040fe40007ffe0ff */
[----:B------:R-:W-:Y:S02]  /*af170*/  LEA.HI.X.SX32 R109, R184, R216, 0x2, P6 ;  /* 0x000000d8b86d7211 */ /* 0x000fe400030f16ff */
[----:B------:R-:W-:Y:S02]  /*af180*/  LEA R110, P6, R0, R3, 0x2 ;  /* 0x00000003006e7211 */ /* 0x000fe400078c10ff */
[----:B------:R-:W-:-:S02]  /*af190*/  ISETP.LT.AND P2, PT, R219, c[0x0][0x17c], !P0 ;  /* 0x00005f00db007a0c */ /* 0x000fc40004741270 */
[C---:B------:R-:W-:Y:S01]  /*af1a0*/  IADD3 R184, R0.reuse, c[0x0][0x198], RZ ;  /* 0x0000660000b87a10 */ /* 0x040fe20007ffe0ff */
[----:B------:R1:W-:Y:S01]  /*af1b0*/  @P4 STG.E [R108.64], R223 ;  /* 0x000000df6c004986 */ /* 0x0003e2000c101908 */
[-C--:B------:R-:W-:Y:S02]  /*af1c0*/  LEA.HI.X.SX32 R111, R0, R216.reuse, 0x2, P6 ;  /* 0x000000d8006f7211 */ /* 0x080fe400030f16ff */
[----:B------:R-:W-:Y:S02]  /*af1d0*/  IADD3 R0, R184, c[0x0][0x198], RZ ;  /* 0x00006600b8007a10 */ /* 0x000fe40007ffe0ff */
[----:B------:R-:W-:Y:S02]  /*af1e0*/  ISETP.LT.AND P4, PT, R218, c[0x0][0x17c], !P0 ;  /* 0x00005f00da007a0c */ /* 0x000fe40004781270 */
[C---:B-1----:R-:W-:Y:S01]  /*af1f0*/  LEA R108, P6, R184.reuse, R3, 0x2 ;  /* 0x00000003b86c7211 */ /* 0x042fe200078c10ff */
[----:B------:R-:W4:Y:S03]  /*af200*/  LDL.LU R223, [R1+0xf4] ;  /* 0x0000f40001df7983 */ /* 0x000f260000300800 */
[----:B------:R-:W-:Y:S01]  /*af210*/  LEA.HI.X.SX32 R109, R184, R216, 0x2, P6 ;  /* 0x000000d8b86d7211 */ /* 0x000fe200030f16ff */
[----:B------:R-:W4:Y:S01]  /*af220*/  LDL.LU R218, [R1+0x2400] ;  /* 0x0024000001da7983 */ /* 0x000f220000300800 */
[----:B------:R-:W-:-:S03]  /*af230*/  IADD3 R184, R0, c[0x0][0x198], RZ ;  /* 0x0000660000b87a10 */ /* 0x000fc60007ffe0ff */
[----:B--2---:R1:W-:Y:S01]  /*af240*/  @P3 STG.E [R110.64], R228 ;  /* 0x000000e46e003986 */ /* 0x0043e2000c101908 */
[----:B------:R-:W-:-:S03]  /*af250*/  ISETP.LT.AND P3, PT, R217, c[0x0][0x17c], !P0 ;  /* 0x00005f00d9007a0c */ /* 0x000fc60004761270 */
[----:B------:R2:W-:Y:S01]  /*af260*/  @P2 STG.E [R108.64], R229 ;  /* 0x000000e56c002986 */ /* 0x0005e2000c101908 */
[----:B-1----:R-:W-:-:S03]  /*af270*/  LEA R110, P6, R0, R3, 0x2 ;  /* 0x00000003006e7211 */ /* 0x002fc600078c10ff */
[----:B------:R-:W3:Y:S01]  /*af280*/  LDL.LU R228, [R1+0x110] ;  /* 0x0001100001e47983 */ /* 0x000ee20000300800 */
[----:B------:R-:W-:-:S03]  /*af290*/  LEA.HI.X.SX32 R111, R0, R216, 0x2, P6 ;  /* 0x000000d8006f7211 */ /* 0x000fc600030f16ff */
[----:B------:R-:W3:Y:S01]  /*af2a0*/  LDL.LU R217, [R1+0x2404] ;  /* 0x0024040001d97983 */ /* 0x000ee20000300800 */
[----:B--2---:R-:W-:-:S03]  /*af2b0*/  LEA R108, P6, R184, R3, 0x2 ;  /* 0x00000003b86c7211 */ /* 0x004fc600078c10ff */
[----:B------:R-:W2:Y:S01]  /*af2c0*/  LDL.LU R229, [R1+0x114] ;  /* 0x0001140001e57983 */ /* 0x000ea20000300800 */
[----:B----4-:R-:W-:Y:S02]  /*af2d0*/  ISETP.LT.AND P2, PT, R187, c[0x0][0x17c], !P0 ;  /* 0x00005f00bb007a0c */ /* 0x010fe40004741270 */
[----:B------:R-:W-:Y:S01]  /*af2e0*/  LEA.HI.X.SX32 R109, R184, R216, 0x2, P6 ;  /* 0x000000d8b86d7211 */ /* 0x000fe200030f16ff */
[----:B------:R-:W4:Y:S04]  /*af2f0*/  LDL.LU R187, [R1+0x2410] ;  /* 0x0024100001bb7983 */ /* 0x000f280000300800 */
[----:B------:R1:W-:Y:S01]  /*af300*/  @P4 STG.E [R110.64], R221 ;  /* 0x000000dd6e004986 */ /* 0x0003e2000c101908 */
[----:B------:R-:W-:-:S03]  /*af310*/  ISETP.LT.AND P4, PT, R186, c[0x0][0x17c], !P0 ;  /* 0x00005f00ba007a0c */ /* 0x000fc60004781270 */
[----:B------:R1:W-:Y:S04]  /*af320*/  @P3 STG.E [R108.64], R222 ;  /* 0x000000de6c003986 */ /* 0x0003e8000c101908 */
[----:B-1----:R-:W4:Y:S01]  /*af330*/  LDL.LU R221, [R1+0x120] ;  /* 0x0001200001dd7983 */ /* 0x002f220000300800 */
[----:B------:R-:W-:-:S03]  /*af340*/  ISETP.LT.AND P3, PT, R185, c[0x0][0x17c], !P0 ;  /* 0x00005f00b9007a0c */ /* 0x000fc60004761270 */
[----:B------:R-:W4:Y:S04]  /*af350*/  LDL.LU R186, [R1+0x2418] ;  /* 0x0024180001ba7983 */ /* 0x000f280000300800 */
[----:B------:R-:W4:Y:S04]  /*af360*/  LDL.LU R222, [R1+0x124] ;  /* 0x0001240001de7983 */ /* 0x000f280000300800 */
[----:B------:R-:W4:Y:S01]  /*af370*/  LDL.LU R185, [R1+0x2420] ;  /* 0x0024200001b97983 */ /* 0x000f220000300800 */
[----:B------:R-:W-:-:S04]  /*af380*/  IADD3 R0, R184, c[0x0][0x198], RZ ;  /* 0x00006600b8007a10 */ /* 0x000fc80007ffe0ff */
[CC--:B------:R-:W-:Y:S02]  /*af390*/  LEA R110, P6, R0.reuse, R3.reuse, 0x2 ;  /* 0x00000003006e7211 */ /* 0x0c0fe400078c10ff */
[C---:B------:R-:W-:Y:S02]  /*af3a0*/  IADD3 R184, R0.reuse, c[0x0][0x198], RZ ;  /* 0x0000660000b87a10 */ /* 0x040fe40007ffe0ff */
[-C--:B------:R-:W-:Y:S02]  /*af3b0*/  LEA.HI.X.SX32 R111, R0, R216.reuse, 0x2, P6 ;  /* 0x000000d8006f7211 */ /* 0x080fe400030f16ff */
[C---:B------:R-:W-:Y:S02]  /*af3c0*/  LEA R108, P6, R184.reuse, R3, 0x2 ;  /* 0x00000003b86c7211 */ /* 0x040fe400078c10ff */
[C---:B------:R-:W-:Y:S02]  /*af3d0*/  IADD3 R0, R184.reuse, c[0x0][0x198], RZ ;  /* 0x00006600b8007a10 */ /* 0x040fe40007ffe0ff */
[----:B------:R-:W-:Y:S01]  /*af3e0*/  LEA.HI.X.SX32 R109, R184, R216, 0x2, P6 ;  /* 0x000000d8b86d7211 */ /* 0x000fe200030f16ff */
[----:B------:R1:W-:Y:S01]  /*af3f0*/  @P2 STG.E [R110.64], R223 ;  /* 0x000000df6e002986 */ /* 0x0003e2000c101908 */
[----:B------:R-:W-:-:S02]  /*af400*/  IADD3 R184, R0, c[0x0][0x198], RZ ;  /* 0x0000660000b87a10 */ /* 0x000fc40007ffe0ff */
[----:B------:R-:W-:Y:S02]  /*af410*/  ISETP.LT.AND P2, PT, R218, c[0x0][0x17c], !P0 ;  /* 0x00005f00da007a0c */ /* 0x000fe40004741270 */
[C---:B-1----:R-:W-:Y:S01]  /*af420*/  LEA R110, P6, R0.reuse, R3, 0x2 ;  /* 0x00000003006e7211 */ /* 0x042fe200078c10ff */
[----:B------:R-:W4:Y:S03]  /*af430*/  LDL.LU R223, [R1+0x130] ;  /* 0x0001300001df7983 */ /* 0x000f260000300800 */
[----:B------:R-:W-:Y:S01]  /*af440*/  LEA.HI.X.SX32 R111, R0, R216, 0x2, P6 ;  /* 0x000000d8006f7211 */ /* 0x000fe200030f16ff */
[----:B------:R-:W4:Y:S01]  /*af450*/  LDL.LU R218, [R1+0x2428] ;  /* 0x0024280001da7983 */ /* 0x000f220000300800 */
[----:B------:R-:W-:-:S03]  /*af460*/  IADD3 R0, R184, c[0x0][0x198], RZ ;  /* 0x00006600b8007a10 */ /* 0x000fc60007ffe0ff */
[----:B---3--:R1:W-:Y:S01]  /*af470*/  @P1 STG.E [R108.64], R228 ;  /* 0x000000e46c001986 */ /* 0x0083e2000c101908 */
[----:B------:R-:W-:-:S03]  /*af480*/  ISETP.LT.AND P1, PT, R217, c[0x0][0x17c], !P0 ;  /* 0x00005f00d9007a0c */ /* 0x000fc60004721270 */
[----:B--2---:R2:W-:Y:S01]  /*af490*/  @P5 STG.E [R110.64], R229 ;  /* 0x000000e56e005986 */ /* 0x0045e2000c101908 */
        /* <DEDUP_REMOVED lines=1236> */
[----:B------:R-:W4:Y:S04]  /*b41e0*/  LDL.LU R220, [R1+0x490] ;  /* 0x0004900001dc7983 */ /* 0x000f280000300800 */
[----:B------:R-:W4:Y:S04]  /*b41f0*/  LDL.LU R186, [R1+0x2908] ;  /* 0x0029080001ba7983 */ /* 0x000f280000300800 */
[----:B------:R1:W-:Y:S01]  /*b4200*/  @P3 STG.E [R108.64], R222 ;  /* 0x000000de6c003986 */ /* 0x0003e2000c101908 */
[----:B------:R-:W-:-:S03]  /*b4210*/  ISETP.LT.AND P3, PT, R185, c[0x0][0x17c], !P0 ;  /* 0x00005f00b9007a0c */ /* 0x000fc60004761270 */
[----:B-1----:R-:W4:Y:S04]  /*b4220*/  LDL.LU R221, [R1+0x494] ;  /* 0x0004940001dd7983 */ /* 0x002f280000300800 */
[----:B------:R-:W4:Y:S01]  /*b4230*/  LDL.LU R185, [R1+0x28f4] ;  /* 0x0028f40001b97983 */ /* 0x000f220000300800 */
[----:B------:R-:W-:-:S03]  /*b4240*/  IADD3 R0, R184, c[0x0][0x198], RZ ;  /* 0x00006600b8007a10 */ /* 0x000fc60007ffe0ff */
[----:B------:R-:W4:Y:S01]  /*b4250*/  LDL.LU R222, [R1+0xa0] ;  /* 0x0000a00001de7983 */ /* 0x000f220000300800 */
[CC--:B------:R-:W-:Y:S02]  /*b4260*/  LEA R110, P6, R0.reuse, R3.reuse, 0x2 ;  /* 0x00000003006e7211 */ /* 0x0c0fe400078c10ff */
[C---:B------:R-:W-:Y:S02]  /*b4270*/  IADD3 R184, R0.reuse, c[0x0][0x198], RZ ;  /* 0x0000660000b87a10 */ /* 0x040fe40007ffe0ff */
[-C--:B------:R-:W-:Y:S02]  /*b4280*/  LEA.HI.X.SX32 R111, R0, R216.reuse, 0x2, P6 ;  /* 0x000000d8006f7211 */ /* 0x080fe400030f16ff */
[C---:B------:R-:W-:Y:S02]  /*b4290*/  LEA R108, P6, R184.reuse, R3, 0x2 ;  /* 0x00000003b86c7211 */ /* 0x040fe400078c10ff */
[C---:B------:R-:W-:Y:S02]  /*b42a0*/  IADD3 R0, R184.reuse, c[0x0][0x198], RZ ;  /* 0x00006600b8007a10 */ /* 0x040fe40007ffe0ff */
[----:B------:R-:W-:-:S02]  /*b42b0*/  LEA.HI.X.SX32 R109, R184, R216, 0x2, P6 ;  /* 0x000000d8b86d7211 */ /* 0x000fc400030f16ff */
[----:B------:R-:W-:Y:S01]  /*b42c0*/  IADD3 R184, R0, c[0x0][0x198], RZ ;  /* 0x0000660000b87a10 */ /* 0x000fe20007ffe0ff */
[----:B------:R1:W-:Y:S01]  /*b42d0*/  @P2 STG.E [R110.64], R223 ;  /* 0x000000df6e002986 */ /* 0x0003e2000c101908 */
[----:B------:R-:W-:-:S03]  /*b42e0*/  ISETP.LT.AND P2, PT, R218, c[0x0][0x17c], !P0 ;  /* 0x00005f00da007a0c */ /* 0x000fc60004741270 */
[----:B------:R-:W4:Y:S01]  /*b42f0*/  LDL.LU R218, [R1+0x28e8] ;  /* 0x0028e80001da7983 */ /* 0x000f220000300800 */
[----:B-1----:R-:W-:-:S03]  /*b4300*/  LEA R110, P6, R0, R3, 0x2 ;  /* 0x00000003006e7211 */ /* 0x002fc600078c10ff */
[----:B------:R-:W4:Y:S01]  /*b4310*/  LDL.LU R223, [R1+0xa4] ;  /* 0x0000a40001df7983 */ /* 0x000f220000300800 */
[----:B------:R-:W-:Y:S02]  /*b4320*/  LEA.HI.X.SX32 R111, R0, R216, 0x2, P6 ;  /* 0x000000d8006f7211 */ /* 0x000fe400030f16ff */
[----:B------:R-:W-:Y:S01]  /*b4330*/  IADD3 R0, R184, c[0x0][0x198], RZ ;  /* 0x00006600b8007a10 */ /* 0x000fe20007ffe0ff */
[----:B---3--:R1:W-:Y:S01]  /*b4340*/  @P1 STG.E [R108.64], R228 ;  /* 0x000000e46c001986 */ /* 0x0083e2000c101908 */
[----:B------:R-:W-:-:S03]  /*b4350*/  ISETP.LT.AND P1, PT, R217, c[0x0][0x17c], !P0 ;  /* 0x00005f00d9007a0c */ /* 0x000fc60004721270 */
[----:B------:R-:W3:Y:S01]  /*b4360*/  LDL.LU R217, [R1+0x28f0] ;  /* 0x0028f00001d97983 */ /* 0x000ee20000300800 */
[----:B-1----:R-:W-:-:S03]  /*b4370*/  LEA R108, P6, R184, R3, 0x2 ;  /* 0x00000003b86c7211 */ /* 0x002fc600078c10ff */
[----:B--2---:R1:W-:Y:S01]  /*b4380*/  @P5 STG.E [R110.64], R229 ;  /* 0x000000e56e005986 */ /* 0x0043e2000c101908 */
[----:B------:R-:W-:-:S03]  /*b4390*/  LEA.HI.X.SX32 R109, R184, R216, 0x2, P6 ;  /* 0x000000d8b86d7211 */ /* 0x000fc600030f16ff */
[----:B------:R-:W2:Y:S01]  /*b43a0*/  LDL.LU R228, [R1+0x60] ;  /* 0x0000600001e47983 */ /* 0x000ea20000300800 */
[----:B----4-:R-:W-:-:S03]  /*b43b0*/  ISETP.LT.AND P5, PT, R187, c[0x0][0x17c], !P0 ;  /* 0x00005f00bb007a0c */ /* 0x010fc600047a1270 */
[----:B------:R-:W4:Y:S01]  /*b43c0*/  LDL.LU R187, [R1+0x28d8] ;  /* 0x0028d80001bb7983 */ /* 0x000f220000300800 */
[----:B-1----:R-:W-:-:S03]  /*b43d0*/  LEA R110, P6, R0, R3, 0x2 ;  /* 0x00000003006e7211 */ /* 0x002fc600078c10ff */
[----:B------:R1:W-:Y:S01]  /*b43e0*/  @P4 STG.E [R108.64], R220 ;  /* 0x000000dc6c004986 */ /* 0x0003e2000c101908 */
[----:B------:R-:W-:-:S03]  /*b43f0*/  LEA.HI.X.SX32 R111, R0, R216, 0x2, P6 ;  /* 0x000000d8006f7211 */ /* 0x000fc600030f16ff */
[----:B------:R-:W4:Y:S01]  /*b4400*/  LDL.LU R229, [R1+0x64] ;  /* 0x0000640001e57983 */ /* 0x000f220000300800 */
[----:B------:R-:W-:-:S03]  /*b4410*/  ISETP.LT.AND P4, PT, R186, c[0x0][0x17c], !P0 ;  /* 0x00005f00ba007a0c */ /* 0x000fc60004781270 */
[----:B------:R-:W4:Y:S04]  /*b4420*/  LDL.LU R186, [R1+0x28e0] ;  /* 0x0028e00001ba7983 */ /* 0x000f280000300800 */
[----:B------:R1:W-:Y:S01]  /*b4430*/  @P3 STG.E [R110.64], R221 ;  /* 0x000000dd6e003986 */ /* 0x0003e2000c101908 */
[----:B------:R-:W-:-:S03]  /*b4440*/  ISETP.LT.AND P3, PT, R185, c[0x0][0x17c], !P0 ;  /* 0x00005f00b9007a0c */ /* 0x000fc60004761270 */
[----:B------:R-:W4:Y:S01]  /*b4450*/  LDL.LU R185, [R1+0x28e4] ;  /* 0x0028e40001b97983 */ /* 0x000f220000300800 */
[----:B------:R-:W-:-:S04]  /*b4460*/  IADD3 R184, R0, c[0x0][0x198], RZ ;  /* 0x0000660000b87a10 */ /* 0x000fc80007ffe0ff */
[CC--:B-1----:R-:W-:Y:S02]  /*b4470*/  LEA R108, P6, R184.reuse, R3.reuse, 0x2 ;  /* 0x00000003b86c7211 */ /* 0x0c2fe400078c10ff */
[C---:B------:R-:W-:Y:S02]  /*b4480*/  IADD3 R0, R184.reuse, c[0x0][0x198], RZ ;  /* 0x00006600b8007a10 */ /* 0x040fe40007ffe0ff */
[-C--:B------:R-:W-:Y:S02]  /*b4490*/  LEA.HI.X.SX32 R109, R184, R216.reuse, 0x2, P6 ;  /* 0x000000d8b86d7211 */ /* 0x080fe400030f16ff */
[C---:B------:R-:W-:Y:S02]  /*b44a0*/  LEA R110, P6, R0.reuse, R3, 0x2 ;  /* 0x00000003006e7211 */ /* 0x040fe400078c10ff */
[C---:B------:R-:W-:Y:S01]  /*b44b0*/  IADD3 R184, R0.reuse, c[0x0][0x198], RZ ;  /* 0x0000660000b87a10 */ /* 0x040fe20007ffe0ff */
[----:B------:R1:W-:Y:S01]  /*b44c0*/  @P2 STG.E [R108.64], R222 ;  /* 0x000000de6c002986 */ /* 0x0003e2000c101908 */
[----:B------:R-:W-:-:S02]  /*b44d0*/  LEA.HI.X.SX32 R111, R0, R216, 0x2, P6 ;  /* 0x000000d8006f7211 */ /* 0x000fc400030f16ff */
[----:B------:R-:W-:Y:S02]  /*b44e0*/  IADD3 R0, R184, c[0x0][0x198], RZ ;  /* 0x00006600b8007a10 */ /* 0x000fe40007ffe0ff */
[----:B------:R-:W-:Y:S02]  /*b44f0*/  ISETP.LT.AND P2, PT, R218, c[0x0][0x17c], !P0 ;  /* 0x00005f00da007a0c */ /* 0x000fe40004741270 */
[----:B------:R-:W4:Y:S01]  /*b4500*/  LDL.LU R218, [R1+0x28c0] ;  /* 0x0028c00001da7983 */ /* 0x000f220000300800 */
[----:B-1----:R-:W-:-:S03]  /*b4510*/  LEA R108, P6, R184, R3, 0x2 ;  /* 0x00000003b86c7211 */ /* 0x002fc600078c10ff */
[----:B------:R1:W-:Y:S01]  /*b4520*/  @P1 STG.E [R110.64], R223 ;  /* 0x000000df6e001986 */ /* 0x0003e2000c101908 */
[----:B------:R-:W-:-:S03]  /*b4530*/  LEA.HI.X.SX32 R109, R184, R216, 0x2, P6 ;  /* 0x000000d8b86d7211 */ /* 0x000fc600030f16ff */
[----:B------:R-:W4:Y:S01]  /*b4540*/  LDL.LU R220, [R1+0x470] ;  /* 0x0004700001dc7983 */ /* 0x000f220000300800 */
[C---:B------:R-:W-:Y:S02]  /*b4550*/  IADD3 R184, R0.reuse, c[0x0][0x198], RZ ;  /* 0x0000660000b87a10 */ /* 0x040fe40007ffe0ff */
[----:B-1----:R-:W-:-:S04]  /*b4560*/  LEA R110, P6, R0, R3, 0x2 ;  /* 0x00000003006e7211 */ /* 0x002fc800078c10ff */
[----:B------:R-:W-:Y:S02]  /*b4570*/  LEA.HI.X.SX32 R111, R0, R216, 0x2, P6 ;  /* 0x000000d8006f7211 */ /* 0x000fe400030f16ff */
[----:B---3--:R-:W-:Y:S02]  /*b4580*/  ISETP.LT.AND P1, PT, R217, c[0x0][0x17c], !P0 ;  /* 0x00005f00d9007a0c */ /* 0x008fe40004721270 */
[----:B------:R-:W3:Y:S04]  /*b4590*/  LDL.LU R217, [R1+0x28cc] ;  /* 0x0028cc0001d97983 */ /* 0x000ee80000300800 */
[----:B------:R-:W3:Y:S04]  /*b45a0*/  LDL.LU R221, [R1+0x474] ;  /* 0x0004740001dd7983 */ /* 0x000ee80000300800 */
[----:B--2---:R1:W-:Y:S01]  /*b45b0*/  @P5 STG.E [R108.64], R228 ;  /* 0x000000e46c005986 */ /* 0x0043e2000c101908 */
[----:B----4-:R-:W-:-:S03]  /*b45c0*/  ISETP.LT.AND P5, PT, R187, c[0x0][0x17c], !P0 ;  /* 0x00005f00bb007a0c */ /* 0x010fc600047a1270 */
[----:B------:R-:W2:Y:S04]  /*b45d0*/  LDL.LU R187, [R1+0x28d4] ;  /* 0x0028d40001bb7983 */ /* 0x000ea80000300800 */
[----:B------:R-:W4:Y:S01]  /*b45e0*/  LDL.LU R222, [R1+0x90] ;  /* 0x0000900001de7983 */ /* 0x000f220000300800 */
[----:B-1----:R-:W-:-:S04]  /*b45f0*/  LEA R108, P6, R184, R3, 0x2 ;  /* 0x00000003b86c7211 */ /* 0x002fc800078c10ff */
[----:B------:R-:W-:Y:S01]  /*b4600*/  LEA.HI.X.SX32 R109, R184, R216, 0x2, P6 ;  /* 0x000000d8b86d7211 */ /* 0x000fe200030f16ff */
[----:B------:R1:W-:Y:S01]  /*b4610*/  @P4 STG.E [R110.64], R229 ;  /* 0x000000e56e004986 */ /* 0x0003e2000c101908 */
[----:B------:R-:W-:-:S03]  /*b4620*/  ISETP.LT.AND P4, PT, R186, c[0x0][0x17c], !P0 ;  /* 0x00005f00ba007a0c */ /* 0x000fc60004781270 */
[----:B------:R-:W2:Y:S04]  /*b4630*/  LDL.LU R186, [R1+0x28dc] ;  /* 0x0028dc0001ba7983 */ /* 0x000ea80000300800 */
[----:B------:R1:W-:Y:S01]  /*b4640*/  @P3 STG.E [R108.64], R224 ;  /* 0x000000e06c003986 */ /* 0x0003e2000c101908 */
[----:B------:R-:W-:-:S03]  /*b4650*/  ISETP.LT.AND P3, PT, R185, c[0x0][0x17c], !P0 ;  /* 0x00005f00b9007a0c */ /* 0x000fc60004761270 */
[----:B------:R-:W2:Y:S04]  /*b4660*/  LDL.LU R223, [R1+0x94] ;  /* 0x0000940001df7983 */ /* 0x000ea80000300800 */
[----:B------:R-:W2:Y:S01]  /*b4670*/  LDL.LU R185, [R1+0x28ac] ;  /* 0x0028ac0001b97983 */ /* 0x000ea20000300800 */
[----:B------:R-:W-:-:S03]  /*b4680*/  IADD3 R0, R184, c[0x0][0x198], RZ ;  /* 0x00006600b8007a10 */ /* 0x000fc60007ffe0ff */
[----:B------:R-:W2:Y:S01]  /*b4690*/  LDL.LU R228, [R1+0x50] ;  /* 0x0000500001e47983 */ /* 0x000ea20000300800 */
        /* <DEDUP_REMOVED lines=9> */
[----:B------:R-:W2:Y:S01]  /*b4730*/  LDL.LU R218, [R1+0x28b4] ;  /* 0x0028b40001da7983 */ /* 0x000ea20000300800 */
[----:B-1----:R-:W-:-:S03]  /*b4740*/  LEA R110, P6, R0, R3, 0x2 ;  /* 0x00000003006e7211 */ /* 0x002fc600078c10ff */
[----:B------:R1:W-:Y:S01]  /*b4750*/  @P1 STG.E [R108.64], R220 ;  /* 0x000000dc6c001986 */ /* 0x0003e2000c101908 */
[----:B------:R-:W-:-:S03]  /*b4760*/  LEA.HI.X.SX32 R111, R0, R216, 0x2, P6 ;  /* 0x000000d8006f7211 */ /* 0x000fc600030f16ff */
[----:B------:R-:W2:Y:S01]  /*b4770*/  LDL.LU R229, [R1+0x54] ;  /* 0x0000540001e57983 */ /* 0x000ea20000300800 */
[C---:B------:R-:W-:Y:S02]  /*b4780*/  IADD3 R0, R184.reuse, c[0x0][0x198], RZ ;  /* 0x00006600b8007a10 */ /* 0x040fe40007ffe0ff */
[----:B-1----:R-:W-:-:S04]  /*b4790*/  LEA R108, P6, R184, R3, 0x2 ;  /* 0x00000003b86c7211 */ /* 0x002fc800078c10ff */
[----:B------:R-:W-:Y:S02]  /*b47a0*/  LEA.HI.X.SX32 R109, R184, R216, 0x2, P6 ;  /* 0x000000d8b86d7211 */ /* 0x000fe400030f16ff */
[----:B---3--:R-:W-:Y:S02]  /*b47b0*/  ISETP.LT.AND P1, PT, R217, c[0x0][0x17c], !P0 ;  /* 0x00005f00d9007a0c */ /* 0x008fe40004721270 */
[----:B------:R-:W3:Y:S04]  /*b47c0*/  LDL.LU R217, [R1+0x28bc] ;  /* 0x0028bc0001d97983 */ /* 0x000ee80000300800 */
[----:B------:R1:W-:Y:S02]  /*b47d0*/  @P5 STG.E [R110.64], R221 ;  /* 0x000000dd6e005986 */ /* 0x0003e4000c101908 */
[----:B-1----:R-:W-:-:S02]  /*b47e0*/  LEA R110, P6, R0, R3, 0x2 ;  /* 0x00000003006e7211 */ /* 0x002fc400078c10ff */
[----:B----4-:R1:W-:Y:S01]  /*b47f0*/  @P4 STG.E [R108.64], R222 ;  /* 0x000000de6c004986 */ /* 0x0103e2000c101908 */
[----:B--2---:R-:W-:Y:S02]  /*b4800*/  ISETP.LT.AND P5, PT, R187, c[0x0][0x17c], !P0 ;  /* 0x00005f00bb007a0c */ /* 0x004fe400047a1270 */
[----:B------:R-:W-:Y:S01]  /*b4810*/  LEA.HI.X.SX32 R111, R0, R216, 0x2, P6 ;  /* 0x000000d8006f7211 */ /* 0x000fe200030f16ff */
[----:B------:R-:W2:Y:S01]  /*b4820*/  LDL.LU R187, [R1+0x28c4] ;  /* 0x0028c40001bb7983 */ /* 0x000ea20000300800 */
[----:B------:R-:W-:-:S03]  /*b4830*/  ISETP.LT.AND P4, PT, R186, c[0x0][0x17c], !P0 ;  /* 0x00005f00ba007a0c */ /* 0x000fc60004781270 */
[----:B------:R-:W4:Y:S04]  /*b4840*/  LDL.LU R186, [R1+0x28c8] ;  /* 0x0028c80001ba7983 */ /* 0x000f280000300800 */
[----:B------:R-:W4:Y:S04]  /*b4850*/  LDL.LU R220, [R1+0x420] ;  /* 0x0004200001dc7983 */ /* 0x000f280000300800 */
[----:B------:R1:W-:Y:S01]  /*b4860*/  @P3 STG.E [R110.64], R223 ;  /* 0x000000df6e003986 */ /* 0x0003e2000c101908 */
[----:B------:R-:W-:-:S03]  /*b4870*/  ISETP.LT.AND P3, PT, R185, c[0x0][0x17c], !P0 ;  /* 0x00005f00b9007a0c */ /* 0x000fc60004761270 */
[----:B------:R-:W4:Y:S01]  /*b4880*/  LDL.LU R185, [R1+0x2898] ;  /* 0x0028980001b97983 */ /* 0x000f220000300800 */
[----:B------:R-:W-:-:S03]  /*b4890*/  IADD3 R184, R0, c[0x0][0x198], RZ ;  /* 0x0000660000b87a10 */ /* 0x000fc60007ffe0ff */
[----:B------:R-:W4:Y:S01]  /*b48a0*/  LDL.LU R221, [R1+0x424] ;  /* 0x0004240001dd7983 */ /* 0x000f220000300800 */
        /* <DEDUP_REMOVED lines=9> */
[----:B------:R-:W4:Y:S04]  /*b4940*/  LDL.LU R218, [R1+0x289c] ;  /* 0x00289c0001da7983 */ /* 0x000f280000300800 */
[----:B------:R-:W4:Y:S01]  /*b4950*/  LDL.LU R222, [R1+0x80] ;  /* 0x0000800001de7983 */ /* 0x000f220000300800 */
[----:B-1----:R-:W-:-:S03]  /*b4960*/  LEA R108, P6, R184, R3, 0x2 ;  /* 0x00000003b86c7211 */ /* 0x002fc600078c10ff */
[----:B------:R1:W-:Y:S01]  /*b4970*/  @P1 STG.E [R110.64], R229 ;  /* 0x000000e56e001986 */ /* 0x0003e2000c101908 */
[----:B------:R-:W-:Y:S02]  /*b4980*/  LEA.HI.X.SX32 R109, R184, R216, 0x2, P6 ;  /* 0x000000d8b86d7211 */ /* 0x000fe400030f16ff */
[----:B------:R-:W-:-:S03]  /*b4990*/  IADD3 R184, R0, c[0x0][0x198], RZ ;  /* 0x0000660000b87a10 */ /* 0x000fc60007ffe0ff */
[----:B------:R1:W-:Y:S02]  /*b49a0*/  @P5 STG.E [R108.64], R212 ;  /* 0x000000d46c005986 */ /* 0x0003e4000c101908 */
[----:B-1----:R-:W-:-:S04]  /*b49b0*/  LEA R110, P6, R0, R3, 0x2 ;  /* 0x00000003006e7211 */ /* 0x002fc800078c10ff */
[----:B------:R-:W-:Y:S02]  /*b49c0*/  LEA.HI.X.SX32 R111, R0, R216, 0x2, P6 ;  /* 0x000000d8006f7211 */ /* 0x000fe400030f16ff */
[----:B------:R-:W-:-:S04]  /*b49d0*/  LEA R108, P6, R184, R3, 0x2 ;  /* 0x00000003b86c7211 */ /* 0x000fc800078c10ff */
[----:B------:R-:W-:Y:S01]  /*b49e0*/  LEA.HI.X.SX32 R109, R184, R216, 0x2, P6 ;  /* 0x000000d8b86d7211 */ /* 0x000fe200030f16ff */
[----:B------:R1:W-:Y:S01]  /*b49f0*/  @P4 STG.E [R110.64], R213 ;  /* 0x000000d56e004986 */ /* 0x0003e2000c101908 */
[----:B---3--:R-:W-:-:S03]  /*b4a00*/  ISETP.LT.AND P1, PT, R217, c[0x0][0x17c], !P0 ;  /* 0x00005f00d9007a0c */ /* 0x008fc60004721270 */
[----:B------:R-:W3:Y:S04]  /*b4a10*/  LDL.LU R217, [R1+0x28a4] ;  /* 0x0028a40001d97983 */ /* 0x000ee80000300800 */
[----:B------:R-:W3:Y:S01]  /*b4a20*/  LDL.LU R223, [R1+0x84] ;  /* 0x0000840001df7983 */ /* 0x000ee20000300800 */
[----:B--2---:R-:W-:-:S03]  /*b4a30*/  ISETP.LT.AND P5, PT, R187, c[0x0][0x17c], !P0 ;  /* 0x00005f00bb007a0c */ /* 0x004fc600047a1270 */
[----:B------:R-:W2:Y:S04]  /*b4a40*/  LDL.LU R187, [R1+0x288c] ;  /* 0x00288c0001bb7983 */ /* 0x000ea80000300800 */
[----:B------:R-:W2:Y:S01]  /*b4a50*/  LDL.LU R228, [R1+0x40] ;  /* 0x0000400001e47983 */ /* 0x000ea20000300800 */
[----:B----4-:R-:W-:-:S03]  /*b4a60*/  ISETP.LT.AND P4, PT, R186, c[0x0][0x17c], !P0 ;  /* 0x00005f00ba007a0c */ /* 0x010fc60004781270 */
[----:B------:R-:W4:Y:S04]  /*b4a70*/  LDL.LU R186, [R1+0x2890] ;  /* 0x0028900001ba7983 */ /* 0x000f280000300800 */
[----:B------:R1:W-:Y:S04]  /*b4a80*/  @P3 STG.E [R108.64], R220 ;  /* 0x000000dc6c003986 */ /* 0x0003e8000c101908 */
[----:B------:R-:W4:Y:S01]  /*b4a90*/  LDL.LU R229, [R1+0x44] ;  /* 0x0000440001e57983 */ /* 0x000f220000300800 */
[----:B------:R-:W-:-:S03]  /*b4aa0*/  ISETP.LT.AND P3, PT, R185, c[0x0][0x17c], !P0 ;  /* 0x00005f00b9007a0c */ /* 0x000fc60004761270 */
[----:B------:R-:W4:Y:S01]  /*b4ab0*/  LDL.LU R185, [R1+0x2894] ;  /* 0x0028940001b97983 */ /* 0x000f220000300800 */
[----:B------:R-:W-:-:S03]  /*b4ac0*/  IADD3 R0, R184, c[0x0][0x198], RZ ;  /* 0x00006600b8007a10 */ /* 0x000fc60007ffe0ff */
[----:B------:R-:W4:Y:S01]  /*b4ad0*/  LDL.LU R212, [R1+0x2888] ;  /* 0x0028880001d47983 */ /* 0x000f220000300800 */
[CC--:B-1----:R-:W-:Y:S02]  /*b4ae0*/  LEA R110, P6, R0.reuse, R3.reuse, 0x2 ;  /* 0x00000003006e7211 */ /* 0x0c2fe400078c10ff */
[C---:B------:R-:W-:Y:S01]  /*b4af0*/  IADD3 R184, R0.reuse, c[0x0][0x198], RZ ;  /* 0x0000660000b87a10 */ /* 0x040fe20007ffe0ff */
[----:B------:R-:W4:Y:S01]  /*b4b00*/  LDL.LU R213, [R1+0x287c] ;  /* 0x00287c0001d57983 */ /* 0x000f220000300800 */
[-C--:B------:R-:W-:Y:S02]  /*b4b10*/  LEA.HI.X.SX32 R111, R0, R216.reuse, 0x2, P6 ;  /* 0x000000d8006f7211 */ /* 0x080fe400030f16ff */
[C---:B------:R-:W-:Y:S01]  /*b4b20*/  LEA R108, P6, R184.reuse, R3, 0x2 ;  /* 0x00000003b86c7211 */ /* 0x040fe200078c10ff */
[----:B------:R-:W4:Y:S01]  /*b4b30*/  LDL.LU R220, [R1+0x270] ;  /* 0x0002700001dc7983 */ /* 0x000f220000300800 */
[C---:B------:R-:W-:Y:S02]  /*b4b40*/  IADD3 R0, R184.reuse, c[0x0][0x198], RZ ;  /* 0x00006600b8007a10 */ /* 0x040fe40007ffe0ff */
[----:B------:R-:W-:Y:S01]  /*b4b50*/  LEA.HI.X.SX32 R109, R184, R216, 0x2, P6 ;  /* 0x000000d8b86d7211 */ /* 0x000fe200030f16ff */
[----:B------:R1:W-:Y:S01]  /*b4b60*/  @P2 STG.E [R110.64], R221 ;  /* 0x000000dd6e002986 */ /* 0x0003e2000c101908 */
[----:B------:R-:W-:-:S03]  /*b4b70*/  IADD3 R184, R0, c[0x0][0x198], RZ ;  /* 0x0000660000b87a10 */ /* 0x000fc60007ffe0ff */
[----:B------:R1:W-:Y:S02]  /*b4b80*/  @P1 STG.E [R108.64], R222 ;  /* 0x000000de6c001986 */ /* 0x0003e4000c101908 */
[----:B-1----:R-:W-:-:S04]  /*b4b90*/  LEA R110, P6, R0, R3, 0x2 ;  /* 0x00000003006e7211 */ /* 0x002fc800078c10ff */
[----:B------:R-:W-:Y:S02]  /*b4ba0*/  LEA.HI.X.SX32 R111, R0, R216, 0x2, P6 ;  /* 0x000000d8006f7211 */ /* 0x000fe400030f16ff */
[C---:B------:R-:W-:Y:S02]  /*b4bb0*/  IADD3 R0, R184.reuse, c[0x0][0x198], RZ ;  /* 0x00006600b8007a10 */ /* 0x040fe40007ffe0ff */
[----:B------:R-:W-:-:S04]  /*b4bc0*/  LEA R108, P6, R184, R3, 0x2 ;  /* 0x00000003b86c7211 */ /* 0x000fc800078c10ff */
[----:B------:R-:W-:Y:S01]  /*b4bd0*/  LEA.HI.X.SX32 R109, R184, R216, 0x2, P6 ;  /* 0x000000d8b86d7211 */ /* 0x000fe200030f16ff */
[----:B---3--:R1:W-:Y:S02]  /*b4be0*/  @P5 STG.E [R110.64], R223 ;  /* 0x000000df6e005986 */ /* 0x0083e4000c101908 */
[----:B-1----:R-:W-:-:S04]  /*b4bf0*/  LEA R110, P6, R0, R3, 0x2 ;  /* 0x00000003006e7211 */ /* 0x002fc800078c10ff */
[----:B------:R-:W-:Y:S02]  /*b4c00*/  LEA.HI.X.SX32 R111, R0, R216, 0x2, P6 ;  /* 0x000000d8006f7211 */ /* 0x000fe400030f16ff */
[----:B--2---:R-:W-:Y:S02]  /*b4c10*/  ISETP.LT.AND P5, PT, R187, c[0x0][0x17c], !P0 ;  /* 0x00005f00bb007a0c */ /* 0x004fe400047a1270 */
[----:B------:R-:W2:Y:S04]  /*b4c20*/  LDL.LU R187, [R1+0x2884] ;  /* 0x0028840001bb7983 */ /* 0x000ea80000300800 */
[----:B------:R1:W-:Y:S01]  /*b4c30*/  @P4 STG.E [R108.64], R228 ;  /* 0x000000e46c004986 */ /* 0x0003e2000c101908 */
[----:B----4-:R-:W-:-:S03]  /*b4c40*/  ISETP.LT.AND P4, PT, R186, c[0x0][0x17c], !P0 ;  /* 0x00005f00ba007a0c */ /* 0x010fc60004781270 */
[----:B------:R-:W3:Y:S04]  /*b4c50*/  LDL.LU R221, [R1+0x274] ;  /* 0x0002740001dd7983 */ /* 0x000ee80000300800 */
[----:B------:R-:W4:Y:S04]  /*b4c60*/  LDL.LU R186, [R1+0x286c] ;  /* 0x00286c0001ba7983 */ /* 0x000f280000300800 */
[----:B------:R1:W-:Y:S01]  /*b4c70*/  @P3 STG.E [R110.64], R229 ;  /* 0x000000e56e003986 */ /* 0x0003e2000c101908 */
[----:B------:R-:W-:-:S03]  /*b4c80*/  ISETP.LT.AND P3, PT, R185, c[0x0][0x17c], !P0 ;  /* 0x00005f00b9007a0c */ /* 0x000fc60004761270 */
[----:B------:R-:W4:Y:S04]  /*b4c90*/  LDL.LU R222, [R1+0x70] ;  /* 0x0000700001de7983 */ /* 0x000f280000300800 */
[----:B------:R-:W4:Y:S01]  /*b4ca0*/  LDL.LU R185, [R1+0x2870] ;  /* 0x0028700001b97983 */ /* 0x000f220000300800 */
[----:B------:R-:W-:Y:S02]  /*b4cb0*/  ISETP.LT.AND P2, PT, R218, c[0x0][0x17c], !P0 ;  /* 0x00005f00da007a0c */ /* 0x000fe40004741270 */
[----:B------:R-:W-:Y:S01]  /*b4cc0*/  IADD3 R184, R0, c[0x0][0x198], RZ ;  /* 0x0000660000b87a10 */ /* 0x000fe20007ffe0ff */
[----:B------:R-:W4:Y:S01]  /*b4cd0*/  LDL.LU R223, [R1+0x74] ;  /* 0x0000740001df7983 */ /* 0x000f220000300800 */
[----:B------:R-:W-:Y:S02]  /*b4ce0*/  ISETP.LT.AND P1, PT, R217, c[0x0][0x17c], !P0 ;  /* 0x00005f00d9007a0c */ /* 0x000fe40004721270 */
[----:B-1----:R-:W-:-:S02]  /*b4cf0*/  LEA R108, P6, R184, R3, 0x2 ;  /* 0x00000003b86c7211 */ /* 0x002fc400078c10ff */
[C---:B------:R-:W-:Y:S02]  /*b4d00*/  IADD3 R0, R184.reuse, c[0x0][0x198], RZ ;  /* 0x00006600b8007a10 */ /* 0x040fe40007ffe0ff */
[-C--:B------:R-:W-:Y:S02]  /*b4d10*/  LEA.HI.X.SX32 R109, R184, R216.reuse, 0x2, P6 ;  /* 0x000000d8b86d7211 */ /* 0x080fe400030f16ff */
[C---:B------:R-:W-:Y:S02]  /*b4d20*/  LEA R110, P6, R0.reuse, R3, 0x2 ;  /* 0x00000003006e7211 */ /* 0x040fe400078c10ff */
[C---:B------:R-:W-:Y:S01]  /*b4d30*/  IADD3 R184, R0.reuse, c[0x0][0x198], RZ ;  /* 0x0000660000b87a10 */ /* 0x040fe20007ffe0ff */
[----:B------:R1:W-:Y:S01]  /*b4d40*/  @P2 STG.E [R108.64], R208 ;  /* 0x000000d06c002986 */ /* 0x0003e2000c101908 */
[----:B------:R-:W-:Y:S02]  /*b4d50*/  LEA.HI.X.SX32 R111, R0, R216, 0x2, P6 ;  /* 0x000000d8006f7211 */ /* 0x000fe400030f16ff */
[----:B------:R-:W-:-:S02]  /*b4d60*/  IADD3 R0, R184, c[0x0][0x198], RZ ;  /* 0x00006600b8007a10 */ /* 0x000fc40007ffe0ff */
[----:B------:R-:W-:Y:S01]  /*b4d70*/  ISETP.LT.AND P2, PT, R212, c[0x0][0x17c], !P0 ;  /* 0x00005f00d4007a0c */ /* 0x000fe20004741270 */
[----:B------:R1:W-:Y:S04]  /*b4d80*/  @P1 STG.E [R110.64], R209 ;  /* 0x000000d16e001986 */ /* 0x0003e8000c101908 */
[----:B------:R-:W4:Y:S01]  /*b4d90*/  LDL.LU R212, [R1+0x2874] ;  /* 0x0028740001d47983 */ /* 0x000f220000300800 */
[----:B-1----:R-:W-:-:S03]  /*b4da0*/  LEA R108, P6, R184, R3, 0x2 ;  /* 0x00000003b86c7211 */ /* 0x002fc600078c10ff */
[----:B------:R-:W4:Y:S01]  /*b4db0*/  LDL.LU R228, [R1] ;  /* 0x0000000001e47983 */ /* 0x000f220000300800 */
[-C--:B------:R-:W-:Y:S02]  /*b4dc0*/  LEA.HI.X.SX32 R109, R184, R216.reuse, 0x2, P6 ;  /* 0x000000d8b86d7211 */ /* 0x080fe400030f16ff */
[CC--:B------:R-:W-:Y:S01]  /*b4dd0*/  LEA R110, P6, R0.reuse, R3.reuse, 0x2 ;  /* 0x00000003006e7211 */ /* 0x0c0fe200078c10ff */
[----:B------:R-:W4:Y:S01]  /*b4de0*/  LDL.LU R208, [R1+0x2880] ;  /* 0x0028800001d07983 */ /* 0x000f220000300800 */
[C---:B------:R-:W-:Y:S02]  /*b4df0*/  IADD3 R184, R0.reuse, c[0x0][0x198], RZ ;  /* 0x0000660000b87a10 */ /* 0x040fe40007ffe0ff */
[----:B------:R-:W-:Y:S01]  /*b4e00*/  LEA.HI.X.SX32 R111, R0, R216, 0x2, P6 ;  /* 0x000000d8006f7211 */ /* 0x000fe200030f16ff */
[----:B------:R1:W-:Y:S04]  /*b4e10*/  @P5 STG.E [R108.64], R220 ;  /* 0x000000dc6c005986 */ /* 0x0003e8000c101908 */
[----:B------:R-:W4:Y:S01]  /*b4e20*/  LDL.LU R229, [R1+0x4] ;  /* 0x0000040001e57983 */ /* 0x000f220000300800 */
[----:B-1----:R-:W-:-:S04]  /*b4e30*/  LEA R108, P6, R184, R3, 0x2 ;  /* 0x00000003b86c7211 */ /* 0x002fc800078c10ff */
[----:B------:R-:W-:Y:S02]  /*b4e40*/  LEA.HI.X.SX32 R109, R184, R216, 0x2, P6 ;  /* 0x000000d8b86d7211 */ /* 0x000fe400030f16ff */
[----:B--2---:R-:W-:Y:S02]  /*b4e50*/  ISETP.LT.AND P5, PT, R187, c[0x0][0x17c], !P0 ;  /* 0x00005f00bb007a0c */ /* 0x004fe400047a1270 */
[----:B------:R-:W2:Y:S04]  /*b4e60*/  LDL.LU R187, [R1+0x2858] ;  /* 0x0028580001bb7983 */ /* 0x000ea80000300800 */
[----:B---3--:R1:W-:Y:S01]  /*b4e70*/  @P4 STG.E [R110.64], R221 ;  /* 0x000000dd6e004986 */ /* 0x0083e2000c101908 */
[----:B----4-:R-:W-:-:S03]  /*b4e80*/  ISETP.LT.AND P4, PT, R186, c[0x0][0x17c], !P0 ;  /* 0x00005f00ba007a0c */ /* 0x010fc60004781270 */
[----:B------:R-:W3:Y:S04]  /*b4e90*/  LDL.LU R186, [R1+0x285c] ;  /* 0x00285c0001ba7983 */ /* 0x000ee80000300800 */
[----:B------:R4:W-:Y:S01]  /*b4ea0*/  @P3 STG.E [R108.64], R222 ;  /* 0x000000de6c003986 */ /* 0x0009e2000c101908 */
[----:B------:R-:W-:-:S03]  /*b4eb0*/  ISETP.LT.AND P3, PT, R185, c[0x0][0x17c], !P0 ;  /* 0x00005f00b9007a0c */ /* 0x000fc60004761270 */
[----:B------:R-:W3:Y:S01]  /*b4ec0*/  LDL.LU R185, [R1+0x2864] ;  /* 0x0028640001b97983 */ /* 0x000ee20000300800 */
[----:B------:R-:W-:Y:S02]  /*b4ed0*/  IADD3 R0, R184, c[0x0][0x198], RZ ;  /* 0x00006600b8007a10 */ /* 0x000fe40007ffe0ff */
[----:B------:R-:W-:Y:S01]  /*b4ee0*/  ISETP.LT.AND P1, PT, R213, c[0x0][0x17c], !P0 ;  /* 0x00005f00d5007a0c */ /* 0x000fe20004721270 */
[----:B------:R-:W3:Y:S01]  /*b4ef0*/  LDL.LU R220, [R1+0x498] ;  /* 0x0004980001dc7983 */ /* 0x000ee20000300800 */
[CC--:B-1----:R-:W-:Y:S02]  /*b4f00*/  LEA R110, P6, R0.reuse, R3.reuse, 0x2 ;  /* 0x00000003006e7211 */ /* 0x0c2fe400078c10ff */
[C---:B------:R-:W-:Y:S01]  /*b4f10*/  IADD3 R184, R0.reuse, c[0x0][0x198], RZ ;  /* 0x0000660000b87a10 */ /* 0x040fe20007ffe0ff */
[----:B------:R-:W3:Y:S01]  /*b4f20*/  LDL.LU R209, [R1+0x2848] ;  /* 0x0028480001d17983 */ /* 0x000ee20000300800 */
[----:B------:R-:W-:Y:S02]  /*b4f30*/  LEA.HI.X.SX32 R111, R0, R216, 0x2, P6 ;  /* 0x000000d8006f7211 */ /* 0x000fe400030f16ff */
[C---:B----4-:R-:W-:Y:S01]  /*b4f40*/  LEA R108, P6, R184.reuse, R3, 0x2 ;  /* 0x00000003b86c7211 */ /* 0x050fe200078c10ff */
[----:B------:R-:W4:Y:S01]  /*b4f50*/  LDL.LU R221, [R1+0x49c] ;  /* 0x00049c0001dd7983 */ /* 0x000f220000300800 */
[----:B------:R-:W-:-:S02]  /*b4f60*/  IADD3 R0, R184, c[0x0][0x198], RZ ;  /* 0x00006600b8007a10 */ /* 0x000fc40007ffe0ff */
[-C--:B------:R-:W-:Y:S01]  /*b4f70*/  LEA.HI.X.SX32 R109, R184, R216.reuse, 0x2, P6 ;  /* 0x000000d8b86d7211 */ /* 0x080fe200030f16ff */
[----:B------:R1:W-:Y:S01]  /*b4f80*/  @P2 STG.E [R110.64], R223 ;  /* 0x000000df6e002986 */ /* 0x0003e2000c101908 */
[C---:B------:R-:W-:Y:S02]  /*b4f90*/  IADD3 R184, R0.reuse, c[0x0][0x198], RZ ;  /* 0x0000660000b87a10 */ /* 0x040fe40007ffe0ff */
[C---:B-1----:R-:W-:Y:S01]  /*b4fa0*/  LEA R110, P6, R0.reuse, R3, 0x2 ;  /* 0x00000003006e7211 */ /* 0x042fe200078c10ff */
[----:B------:R1:W-:Y:S03]  /*b4fb0*/  @P1 STG.E [R108.64], R228 ;  /* 0x000000e46c001986 */ /* 0x0003e6000c101908 */
[----:B------:R-:W-:Y:S02]  /*b4fc0*/  LEA.HI.X.SX32 R111, R0, R216, 0x2, P6 ;  /* 0x000000d8006f7211 */ /* 0x000fe400030f16ff */
[----:B------:R-:W-:-:S02]  /*b4fd0*/  IADD3 R0, R184, c[0x0][0x198], RZ ;  /* 0x00006600b8007a10 */ /* 0x000fc40007ffe0ff */
[----:B------:R-:W-:Y:S02]  /*b4fe0*/  ISETP.LT.AND P1, PT, R208, c[0x0][0x17c], !P0 ;  /* 0x00005f00d0007a0c */ /* 0x000fe40004721270 */
[----:B------:R-:W4:Y:S01]  /*b4ff0*/  LDL.LU R208, [R1+0x284c] ;  /* 0x00284c0001d07983 */ /* 0x000f220000300800 */
[----:B-1----:R-:W-:-:S03]  /*b5000*/  LEA R108, P6, R184, R3, 0x2 ;  /* 0x00000003b86c7211 */ /* 0x002fc600078c10ff */
[----:B------:R1:W-:Y:S01]  /*b5010*/  @P5 STG.E [R110.64], R229 ;  /* 0x000000e56e005986 */ /* 0x0003e2000c101908 */
[----:B------:R-:W-:-:S03]  /*b5020*/  LEA.HI.X.SX32 R109, R184, R216, 0x2, P6 ;  /* 0x000000d8b86d7211 */ /* 0x000fc600030f16ff */
[----:B------:R-:W4:Y:S01]  /*b5030*/  LDL.LU R222, [R1+0xa8] ;  /* 0x0000a80001de7983 */ /* 0x000f220000300800 */
[----:B-1----:R-:W-:-:S03]  /*b5040*/  LEA R110, P6, R0, R3, 0x2 ;  /* 0x00000003006e7211 */ /* 0x002fc600078c10ff */
[----:B------:R1:W-:Y:S01]  /*b5050*/  @P4 STG.E [R108.64], R204 ;  /* 0x000000cc6c004986 */ /* 0x0003e2000c101908 */
[----:B------:R-:W-:-:S05]  /*b5060*/  LEA.HI.X.SX32 R111, R0, R216, 0x2, P6 ;  /* 0x000000d8006f7211 */ /* 0x000fca00030f16ff */
[----:B------:R1:W-:Y:S01]  /*b5070*/  @P3 STG.E [R110.64], R205 ;  /* 0x000000cd6e003986 */ /* 0x0003e2000c101908 */
[----:B--2---:R-:W-:-:S03]  /*b5080*/  ISETP.LT.AND P5, PT, R187, c[0x0][0x17c], !P0 ;  /* 0x00005f00bb007a0c */ /* 0x004fc600047a1270 */
[----:B------:R-:W2:Y:S04]  /*b5090*/  LDL.LU R187, [R1+0x2850] ;  /* 0x0028500001bb7983 */ /* 0x000ea80000300800 */
[----:B------:R-:W2:Y:S01]  /*b50a0*/  LDL.LU R223, [R1+0xac] ;  /* 0x0000ac0001df7983 */ /* 0x000ea20000300800 */
[----:B---3--:R-:W-:-:S03]  /*b50b0*/  ISETP.LT.AND P4, PT, R186, c[0x0][0x17c], !P0 ;  /* 0x00005f00ba007a0c */ /* 0x008fc60004781270 */
[----:B------:R-:W3:Y:S04]  /*b50c0*/  LDL.LU R186, [R1+0x2834] ;  /* 0x0028340001ba7983 */ /* 0x000ee80000300800 */
[----:B------:R-:W3:Y:S01]  /*b50d0*/  LDL.LU R228, [R1+0x68] ;  /* 0x0000680001e47983 */ /* 0x000ee20000300800 */
[----:B------:R-:W-:-:S03]  /*b50e0*/  ISETP.LT.AND P3, PT, R185, c[0x0][0x17c], !P0 ;  /* 0x00005f00b9007a0c */ /* 0x000fc60004761270 */
[----:B------:R-:W3:Y:S01]  /*b50f0*/  LDL.LU R185, [R1+0x2838] ;  /* 0x0028380001b97983 */ /* 0x000ee20000300800 */
[----:B------:R-:W-:Y:S02]  /*b5100*/  ISETP.LT.AND P2, PT, R212, c[0x0][0x17c], !P0 ;  /* 0x00005f00d4007a0c */ /* 0x000fe40004741270 */
[----:B------:R-:W-:Y:S01]  /*b5110*/  IADD3 R184, R0, c[0x0][0x198], RZ ;  /* 0x0000660000b87a10 */ /* 0x000fe20007ffe0ff */
[----:B------:R-:W3:Y:S03]  /*b5120*/  LDL.LU R229, [R1+0x6c] ;  /* 0x00006c0001e57983 */ /* 0x000ee60000300800 */
[CC--:B-1----:R-:W-:Y:S01]  /*b5130*/  LEA R108, P6, R184.reuse, R3.reuse, 0x2 ;  /* 0x00000003b86c7211 */ /* 0x0c2fe200078c10ff */
[----:B------:R-:W3:Y:S01]  /*b5140*/  LDL.LU R205, [R1+0x283c] ;  /* 0x00283c0001cd7983 */ /* 0x000ee20000300800 */
[C---:B------:R-:W-:Y:S02]  /*b5150*/  IADD3 R0, R184.reuse, c[0x0][0x198], RZ ;  /* 0x00006600b8007a10 */ /* 0x040fe40007ffe0ff */
[----:B------:R-:W-:Y:S01]  /*b5160*/  LEA.HI.X.SX32 R109, R184, R216, 0x2, P6 ;  /* 0x000000d8b86d7211 */ /* 0x000fe200030f16ff */
[----:B------:R-:W3:Y:S01]  /*b5170*/  LDL.LU R204, [R1+0x2844] ;  /* 0x0028440001cc7983 */ /* 0x000ee20000300800 */
[----:B------:R-:W-:-:S02]  /*b5180*/  LEA R110, P6, R0, R3, 0x2 ;  /* 0x00000003006e7211 */ /* 0x000fc400078c10ff */
[C---:B------:R-:W-:Y:S01]  /*b5190*/  IADD3 R184, R0.reuse, c[0x0][0x198], RZ ;  /* 0x0000660000b87a10 */ /* 0x040fe20007ffe0ff */
[----:B------:R1:W-:Y:S01]  /*b51a0*/  @P2 STG.E [R108.64], R220 ;  /* 0x000000dc6c002986 */ /* 0x0003e2000c101908 */
[----:B------:R-:W-:Y:S02]  /*b51b0*/  LEA.HI.X.SX32 R111, R0, R216, 0x2, P6 ;  /* 0x000000d8006f7211 */ /* 0x000fe400030f16ff */
[----:B------:R-:W-:-:S03]  /*b51c0*/  IADD3 R0, R184, c[0x0][0x198], RZ ;  /* 0x00006600b8007a10 */ /* 0x000fc60007ffe0ff */
[----:B----4-:R4:W-:Y:S01]  /*b51d0*/  @P1 STG.E [R110.64], R221 ;  /* 0x000000dd6e001986 */ /* 0x0109e2000c101908 */
[----:B-1----:R-:W-:-:S04]  /*b51e0*/  LEA R108, P6, R184, R3, 0x2 ;  /* 0x00000003b86c7211 */ /* 0x002fc800078c10ff */
[-C--:B------:R-:W-:Y:S02]  /*b51f0*/  LEA.HI.X.SX32 R109, R184, R216.reuse, 0x2, P6 ;  /* 0x000000d8b86d7211 */ /* 0x080fe400030f16ff */
[CC--:B----4-:R-:W-:Y:S02]  /*b5200*/  LEA R110, P6, R0.reuse, R3.reuse, 0x2 ;  /* 0x00000003006e7211 */ /* 0x0d0fe400078c10ff */
[C---:B------:R-:W-:Y:S02]  /*b5210*/  IADD3 R184, R0.reuse, c[0x0][0x198], RZ ;  /* 0x0000660000b87a10 */ /* 0x040fe40007ffe0ff */
[----:B------:R-:W-:Y:S01]  /*b5220*/  LEA.HI.X.SX32 R111, R0, R216, 0x2, P6 ;  /* 0x000000d8006f7211 */ /* 0x000fe200030f16ff */
[----:B------:R1:W-:Y:S02]  /*b5230*/  @P5 STG.E [R108.64], R222 ;  /* 0x000000de6c005986 */ /* 0x0003e4000c101908 */
[----:B-1----:R-:W-:-:S04]  /*b5240*/  LEA R108, P6, R184, R3, 0x2 ;  /* 0x00000003b86c7211 */ /* 0x002fc800078c10ff */
[----:B------:R-:W-:Y:S02]  /*b5250*/  LEA.HI.X.SX32 R109, R184, R216, 0x2, P6 ;  /* 0x000000d8b86d7211 */ /* 0x000fe400030f16ff */
[----:B--2---:R-:W-:Y:S02]  /*b5260*/  ISETP.LT.AND P5, PT, R187, c[0x0][0x17c], !P0 ;  /* 0x00005f00bb007a0c */ /* 0x004fe400047a1270 */
[----:B------:R-:W2:Y:S04]  /*b5270*/  LDL.LU R187, [R1+0x2824] ;  /* 0x0028240001bb7983 */ /* 0x000ea80000300800 */
[----:B------:R1:W-:Y:S04]  /*b5280*/  @P4 STG.E [R110.64], R223 ;  /* 0x000000df6e004986 */ /* 0x0003e8000c101908 */
[----:B------:R-:W4:Y:S01]  /*b5290*/  LDL.LU R220, [R1+0x478] ;  /* 0x0004780001dc7983 */ /* 0x000f220000300800 */
[----:B---3--:R-:W-:-:S03]  /*b52a0*/  ISETP.LT.AND P4, PT, R186, c[0x0][0x17c], !P0 ;  /* 0x00005f00ba007a0c */ /* 0x008fc60004781270 */
[----:B------:R-:W3:Y:S04]  /*b52b0*/  LDL.LU R186, [R1+0x2828] ;  /* 0x0028280001ba7983 */ /* 0x000ee80000300800 */
[----:B------:R1:W-:Y:S04]  /*b52c0*/  @P3 STG.E [R108.64], R228 ;  /* 0x000000e46c003986 */ /* 0x0003e8000c101908 */
[----:B------:R-:W3:Y:S01]  /*b52d0*/  LDL.LU R221, [R1+0x47c] ;  /* 0x00047c0001dd7983 */ /* 0x000ee20000300800 */
[----:B------:R-:W-:-:S03]  /*b52e0*/  ISETP.LT.AND P3, PT, R185, c[0x0][0x17c], !P0 ;  /* 0x00005f00b9007a0c */ /* 0x000fc60004761270 */
[----:B------:R-:W3:Y:S01]  /*b52f0*/  LDL.LU R185, [R1+0x282c] ;  /* 0x00282c0001b97983 */ /* 0x000ee20000300800 */
[----:B------:R-:W-:Y:S02]  /*b5300*/  ISETP.LT.AND P2, PT, R209, c[0x0][0x17c], !P0 ;  /* 0x00005f00d1007a0c */ /* 0x000fe40004741270 */
[----:B------:R-:W-:Y:S01]  /*b5310*/  IADD3 R0, R184, c[0x0][0x198], RZ ;  /* 0x00006600b8007a10 */ /* 0x000fe20007ffe0ff */
[----:B------:R-:W3:Y:S01]  /*b5320*/  LDL.LU R222, [R1+0x98] ;  /* 0x0000980001de7983 */ /* 0x000ee20000300800 */
[----:B------:R-:W-:Y:S02]  /*b5330*/  ISETP.LT.AND P1, PT, R208, c[0x0][0x17c], !P0 ;  /* 0x00005f00d0007a0c */ /* 0x000fe40004721270 */
[C---:B-1----:R-:W-:Y:S02]  /*b5340*/  LEA R110, P6, R0.reuse, R3, 0x2 ;  /* 0x00000003006e7211 */ /* 0x042fe400078c10ff */
[C---:B------:R-:W-:Y:S02]  /*b5350*/  IADD3 R184, R0.reuse, c[0x0][0x198], RZ ;  /* 0x0000660000b87a10 */ /* 0x040fe40007ffe0ff */
[----:B------:R-:W-:-:S02]  /*b5360*/  LEA.HI.X.SX32 R111, R0, R216, 0x2, P6 ;  /* 0x000000d8006f7211 */ /* 0x000fc400030f16ff */
[C---:B------:R-:W-:Y:S02]  /*b5370*/  LEA R108, P6, R184.reuse, R3, 0x2 ;  /* 0x00000003b86c7211 */ /* 0x040fe400078c10ff */
[C---:B------:R-:W-:Y:S01]  /*b5380*/  IADD3 R0, R184.reuse, c[0x0][0x198], RZ ;  /* 0x00006600b8007a10 */ /* 0x040fe20007ffe0ff */
[----:B------:R1:W-:Y:S01]  /*b5390*/  @P2 STG.E [R110.64], R229 ;  /* 0x000000e56e002986 */ /* 0x0003e2000c101908 */
[----:B------:R-:W-:Y:S02]  /*b53a0*/  LEA.HI.X.SX32 R109, R184, R216, 0x2, P6 ;  /* 0x000000d8b86d7211 */ /* 0x000fe400030f16ff */
[----:B------:R-:W-:Y:S02]  /*b53b0*/  ISETP.LT.AND P2, PT, R205, c[0x0][0x17c], !P0 ;  /* 0x00005f00cd007a0c */ /* 0x000fe40004741270 */
[----:B------:R-:W3:Y:S01]  /*b53c0*/  LDL.LU R205, [R1+0x2818] ;  /* 0x0028180001cd7983 */ /* 0x000ee20000300800 */
[----:B------:R-:W-:-:S03]  /*b53d0*/  IADD3 R184, R0, c[0x0][0x198], RZ ;  /* 0x0000660000b87a10 */ /* 0x000fc60007ffe0ff */
[----:B------:R1:W-:Y:S02]  /*b53e0*/  @P1 STG.E [R108.64], R226 ;  /* 0x000000e26c001986 */ /* 0x0003e4000c101908 */
[-C--:B-1----:R-:W-:Y:S02]  /*b53f0*/  LEA R110, P6, R0, R3.reuse, 0x2 ;  /* 0x00000003006e7211 */ /* 0x082fe400078c10ff */
[----:B------:R-:W3:Y:S01]  /*b5400*/  LDL.LU R223, [R1+0x9c] ;  /* 0x00009c0001df7983 */ /* 0x000ee20000300800 */
[----:B------:R-:W-:Y:S02]  /*b5410*/  ISETP.LT.AND P1, PT, R204, c[0x0][0x17c], !P0 ;  /* 0x00005f00cc007a0c */ /* 0x000fe40004721270 */
[-C--:B------:R-:W-:Y:S01]  /*b5420*/  LEA.HI.X.SX32 R111, R0, R216.reuse, 0x2, P6 ;  /* 0x000000d8006f7211 */ /* 0x080fe200030f16ff */
[----:B------:R-:W3:Y:S01]  /*b5430*/  LDL.LU R204, [R1+0x281c] ;  /* 0x00281c0001cc7983 */ /* 0x000ee20000300800 */
[C---:B------:R-:W-:Y:S02]  /*b5440*/  IADD3 R0, R184.reuse, c[0x0][0x198], RZ ;  /* 0x00006600b8007a10 */ /* 0x040fe40007ffe0ff */
[CC--:B------:R-:W-:Y:S01]  /*b5450*/  LEA R108, P6, R184.reuse, R3.reuse, 0x2 ;  /* 0x00000003b86c7211 */ /* 0x0c0fe200078c10ff */
[----:B------:R1:W-:Y:S03]  /*b5460*/  @P5 STG.E [R110.64], R227 ;  /* 0x000000e36e005986 */ /* 0x0003e6000c101908 */
[----:B------:R-:W-:Y:S01]  /*b5470*/  LEA.HI.X.SX32 R109, R184, R216, 0x2, P6 ;  /* 0x000000d8b86d7211 */ /* 0x000fe200030f16ff */
[----:B------:R-:W3:Y:S01]  /*b5480*/  LDL.LU R228, [R1+0x58] ;  /* 0x0000580001e47983 */ /* 0x000ee20000300800 */
[----:B-1----:R-:W-:-:S04]  /*b5490*/  LEA R110, P6, R0, R3, 0x2 ;  /* 0x00000003006e7211 */ /* 0x002fc800078c10ff */
[----:B------:R-:W-:Y:S02]  /*b54a0*/  LEA.HI.X.SX32 R111, R0, R216, 0x2, P6 ;  /* 0x000000d8006f7211 */ /* 0x000fe400030f16ff */
[----:B--2---:R-:W-:Y:S02]  /*b54b0*/  ISETP.LT.AND P5, PT, R187, c[0x0][0x17c], !P0 ;  /* 0x00005f00bb007a0c */ /* 0x004fe400047a1270 */
[----:B------:R-:W2:Y:S04]  /*b54c0*/  LDL.LU R187, [R1+0x2820] ;  /* 0x0028200001bb7983 */ /* 0x000ea80000300800 */
[----:B------:R-:W2:Y:S04]  /*b54d0*/  LDL.LU R229, [R1+0x5c] ;  /* 0x00005c0001e57983 */ /* 0x000ea80000300800 */
[----:B----4-:R1:W-:Y:S01]  /*b54e0*/  @P4 STG.E [R108.64], R220 ;  /* 0x000000dc6c004986 */ /* 0x0103e2000c101908 */
[----:B---3--:R-:W-:-:S03]  /*b54f0*/  ISETP.LT.AND P4, PT, R186, c[0x0][0x17c], !P0 ;  /* 0x00005f00ba007a0c */ /* 0x008fc60004781270 */
[----:B------:R-:W3:Y:S04]  /*b5500*/  LDL.LU R186, [R1+0x2808] ;  /* 0x0028080001ba7983 */ /* 0x000ee80000300800 */
[----:B------:R4:W-:Y:S01]  /*b5510*/  @P3 STG.E [R110.64], R221 ;  /* 0x000000dd6e003986 */ /* 0x0009e2000c101908 */
[----:B------:R-:W-:-:S03]  /*b5520*/  ISETP.LT.AND P3, PT, R185, c[0x0][0x17c], !P0 ;  /* 0x00005f00b9007a0c */ /* 0x000fc60004761270 */
[----:B------:R-:W3:Y:S01]  /*b5530*/  LDL.LU R185, [R1+0x280c] ;  /* 0x00280c0001b97983 */ /* 0x000ee20000300800 */
[----:B------:R-:W-:-:S04]  /*b5540*/  IADD3 R184, R0, c[0x0][0x198], RZ ;  /* 0x0000660000b87a10 */ /* 0x000fc80007ffe0ff */
[CC--:B-1----:R-:W-:Y:S02]  /*b5550*/  LEA R108, P6, R184.reuse, R3.reuse, 0x2 ;  /* 0x00000003b86c7211 */ /* 0x0c2fe400078c10ff */
[C---:B------:R-:W-:Y:S02]  /*b5560*/  IADD3 R0, R184.reuse, c[0x0][0x198], RZ ;  /* 0x00006600b8007a10 */ /* 0x040fe40007ffe0ff */
[-C--:B------:R-:W-:Y:S02]  /*b5570*/  LEA.HI.X.SX32 R109, R184, R216.reuse, 0x2, P6 ;  /* 0x000000d8b86d7211 */ /* 0x080fe400030f16ff */
[C---:B----4-:R-:W-:Y:S02]  /*b5580*/  LEA R110, P6, R0.reuse, R3, 0x2 ;  /* 0x00000003006e7211 */ /* 0x050fe400078c10ff */
[C---:B------:R-:W-:Y:S01]  /*b5590*/  IADD3 R184, R0.reuse, c[0x0][0x198], RZ ;  /* 0x0000660000b87a10 */ /* 0x040fe20007ffe0ff */
[----:B------:R1:W-:Y:S01]  /*b55a0*/  @P2 STG.E [R108.64], R222 ;  /* 0x000000de6c002986 */ /* 0x0003e2000c101908 */
[----:B------:R-:W-:-:S02]  /*b55b0*/  LEA.HI.X.SX32 R111, R0, R216, 0x2, P6 ;  /* 0x000000d8006f7211 */ /* 0x000fc400030f16ff */
[----:B------:R-:W-:Y:S02]  /*b55c0*/  ISETP.LT.AND P2, PT, R205, c[0x0][0x17c], !P0 ;  /* 0x00005f00cd007a0c */ /* 0x000fe40004741270 */
[----:B------:R-:W4:Y:S01]  /*b55d0*/  LDL.LU R205, [R1+0x2814] ;  /* 0x0028140001cd7983 */ /* 0x000f220000300800 */
[----:B------:R-:W-:-:S03]  /*b55e0*/  IADD3 R0, R184, c[0x0][0x198], RZ ;  /* 0x00006600b8007a10 */ /* 0x000fc60007ffe0ff */
[----:B------:R-:W4:Y:S01]  /*b55f0*/  LDL.LU R220, [R1+0x428] ;  /* 0x0004280001dc7983 */ /* 0x000f220000300800 */
[----:B-1----:R-:W-:-:S03]  /*b5600*/  LEA R108, P6, R184, R3, 0x2 ;  /* 0x00000003b86c7211 */ /* 0x002fc600078c10ff */
[----:B------:R1:W-:Y:S01]  /*b5610*/  @P1 STG.E [R110.64], R223 ;  /* 0x000000df6e001986 */ /* 0x0003e2000c101908 */
[----:B------:R-:W-:Y:S02]  /*b5620*/  LEA.HI.X.SX32 R109, R184, R216, 0x2, P6 ;  /* 0x000000d8b86d7211 */ /* 0x000fe400030f16ff */
[----:B------:R-:W-:Y:S02]  /*b5630*/  ISETP.LT.AND P1, PT, R204, c[0x0][0x17c], !P0 ;  /* 0x00005f00cc007a0c */ /* 0x000fe40004721270 */
[----:B------:R-:W4:Y:S01]  /*b5640*/  LDL.LU R204, [R1+0x27fc] ;  /* 0x0027fc0001cc7983 */ /* 0x000f220000300800 */
[----:B------:R-:W-:-:S03]  /*b5650*/  IADD3 R184, R0, c[0x0][0x198], RZ ;  /* 0x0000660000b87a10 */ /* 0x000fc60007ffe0ff */
[----:B------:R-:W4:Y:S01]  /*b5660*/  LDL.LU R221, [R1+0x42c] ;  /* 0x00042c0001dd7983 */ /* 0x000f220000300800 */
[----:B-1----:R-:W-:-:S03]  /*b5670*/  LEA R110, P6, R0, R3, 0x2 ;  /* 0x00000003006e7211 */ /* 0x002fc600078c10ff */
[----:B------:R1:W-:Y:S01]  /*b5680*/  @P5 STG.E [R108.64], R228 ;  /* 0x000000e46c005986 */ /* 0x0003e2000c101908 */
[----:B------:R-:W-:Y:S02]  /*b5690*/  LEA.HI.X.SX32 R111, R0, R216, 0x2, P6 ;  /* 0x000000d8006f7211 */ /* 0x000fe400030f16ff */
[----:B-1----:R-:W-:-:S04]  /*b56a0*/  LEA R108, P6, R184, R3, 0x2 ;  /* 0x00000003b86c7211 */ /* 0x002fc800078c10ff */
[----:B------:R-:W-:Y:S02]  /*b56b0*/  LEA.HI.X.SX32 R109, R184, R216, 0x2, P6 ;  /* 0x000000d8b86d7211 */ /* 0x000fe400030f16ff */
[----:B--2---:R-:W-:Y:S02]  /*b56c0*/  ISETP.LT.AND P5, PT, R187, c[0x0][0x17c], !P0 ;  /* 0x00005f00bb007a0c */ /* 0x004fe400047a1270 */
[----:B------:R-:W2:Y:S04]  /*b56d0*/  LDL.LU R187, [R1+0x2800] ;  /* 0x0028000001bb7983 */ /* 0x000ea80000300800 */
[----:B------:R1:W-:Y:S04]  /*b56e0*/  @P4 STG.E [R110.64], R229 ;  /* 0x000000e56e004986 */ /* 0x0003e8000c101908 */
[----:B------:R-:W2:Y:S01]  /*b56f0*/  LDL.LU R222, [R1+0x88] ;  /* 0x0000880001de7983 */ /* 0x000ea20000300800 */
[----:B---3--:R-:W-:-:S03]  /*b5700*/  ISETP.LT.AND P4, PT, R186, c[0x0][0x17c], !P0 ;  /* 0x00005f00ba007a0c */ /* 0x008fc60004781270 */
[----:B------:R-:W3:Y:S04]  /*b5710*/  LDL.LU R186, [R1+0x2804] ;  /* 0x0028040001ba7983 */ /* 0x000ee80000300800 */
[----:B------:R1:W-:Y:S04]  /*b5720*/  @P3 STG.E [R108.64], R214 ;  /* 0x000000d66c003986 */ /* 0x0003e8000c101908 */
[----:B------:R-:W3:Y:S01]  /*b5730*/  LDL.LU R223, [R1+0x8c] ;  /* 0x00008c0001df7983 */ /* 0x000ee20000300800 */
[----:B------:R-:W-:-:S03]  /*b5740*/  ISETP.LT.AND P3, PT, R185, c[0x0][0x17c], !P0 ;  /* 0x00005f00b9007a0c */ /* 0x000fc60004761270 */
[----:B------:R-:W3:Y:S01]  /*b5750*/  LDL.LU R185, [R1+0x27ec] ;  /* 0x0027ec0001b97983 */ /* 0x000ee20000300800 */
[----:B------:R-:W-:-:S03]  /*b5760*/  IADD3 R0, R184, c[0x0][0x198], RZ ;  /* 0x00006600b8007a10 */ /* 0x000fc60007ffe0ff */
[----:B------:R-:W3:Y:S01]  /*b5770*/  LDL.LU R228, [R1+0x48] ;  /* 0x0000480001e47983 */ /* 0x000ee20000300800 */
[CC--:B-1----:R-:W-:Y:S02]  /*b5780*/  LEA R110, P6, R0.reuse, R3.reuse, 0x2 ;  /* 0x00000003006e7211 */ /* 0x0c2fe400078c10ff */
[C---:B------:R-:W-:Y:S02]  /*b5790*/  IADD3 R184, R0.reuse, c[0x0][0x198], RZ ;  /* 0x0000660000b87a10 */ /* 0x040fe40007ffe0ff */
[-C--:B------:R-:W-:Y:S02]  /*b57a0*/  LEA.HI.X.SX32 R111, R0, R216.reuse, 0x2, P6 ;  /* 0x000000d8006f7211 */ /* 0x080fe400030f16ff */
[C---:B------:R-:W-:Y:S02]  /*b57b0*/  LEA R108, P6, R184.reuse, R3, 0x2 ;  /* 0x00000003b86c7211 */ /* 0x040fe400078c10ff */
[C---:B------:R-:W-:Y:S01]  /*b57c0*/  IADD3 R0, R184.reuse, c[0x0][0x198], RZ ;  /* 0x00006600b8007a10 */ /* 0x040fe20007ffe0ff */
[----:B------:R1:W-:Y:S01]  /*b57d0*/  @P2 STG.E [R110.64], R215 ;  /* 0x000000d76e002986 */ /* 0x0003e2000c101908 */
[----:B------:R-:W-:-:S02]  /*b57e0*/  LEA.HI.X.SX32 R109, R184, R216, 0x2, P6 ;  /* 0x000000d8b86d7211 */ /* 0x000fc400030f16ff */
[----:B----4-:R-:W-:Y:S02]  /*b57f0*/  ISETP.LT.AND P2, PT, R205, c[0x0][0x17c], !P0 ;  /* 0x00005f00cd007a0c */ /* 0x010fe40004741270 */
[----:B------:R-:W4:Y:S01]  /*b5800*/  LDL.LU R205, [R1+0x27f4] ;  /* 0x0027f40001cd7983 */ /* 0x000f220000300800 */
[C---:B------:R-:W-:Y:S02]  /*b5810*/  IADD3 R184, R0.reuse, c[0x0][0x198], RZ ;  /* 0x0000660000b87a10 */ /* 0x040fe40007ffe0ff */
[C---:B-1----:R-:W-:Y:S01]  /*b5820*/  LEA R110, P6, R0.reuse, R3, 0x2 ;  /* 0x00000003006e7211 */ /* 0x042fe200078c10ff */
[----:B------:R1:W-:Y:S03]  /*b5830*/  @P1 STG.E [R108.64], R220 ;  /* 0x000000dc6c001986 */ /* 0x0003e6000c101908 */
[----:B------:R-:W-:Y:S01]  /*b5840*/  LEA.HI.X.SX32 R111, R0, R216, 0x2, P6 ;  /* 0x000000d8006f7211 */ /* 0x000fe200030f16ff */
[----:B------:R-:W4:Y:S01]  /*b5850*/  LDL.LU R229, [R1+0x4c] ;  /* 0x00004c0001e57983 */ /* 0x000f220000300800 */
[----:B------:R-:W-:-:S03]  /*b5860*/  ISETP.LT.AND P1, PT, R204, c[0x0][0x17c], !P0 ;  /* 0x00005f00cc007a0c */ /* 0x000fc60004721270 */
[----:B------:R-:W4:Y:S01]  /*b5870*/  LDL.LU R204, [R1+0x27f8] ;  /* 0x0027f80001cc7983 */ /* 0x000f220000300800 */
[C---:B------:R-:W-:Y:S02]  /*b5880*/  IADD3 R0, R184.reuse, c[0x0][0x198], RZ ;  /* 0x00006600b8007a10 */ /* 0x040fe40007ffe0ff */
[CC--:B-1----:R-:W-:Y:S01]  /*b5890*/  LEA R108, P6, R184.reuse, R3.reuse, 0x2 ;  /* 0x00000003b86c7211 */ /* 0x0c2fe200078c10ff */
[----:B------:R1:W-:Y:S03]  /*b58a0*/  @P5 STG.E [R110.64], R221 ;  /* 0x000000dd6e005986 */ /* 0x0003e6000c101908 */
[----:B------:R-:W-:Y:S02]  /*b58b0*/  LEA.HI.X.SX32 R109, R184, R216, 0x2, P6 ;  /* 0x000000d8b86d7211 */ /* 0x000fe400030f16ff */
[----:B-1----:R-:W-:-:S04]  /*b58c0*/  LEA R110, P6, R0, R3, 0x2 ;  /* 0x00000003006e7211 */ /* 0x002fc800078c10ff */
[----:B------:R-:W-:Y:S02]  /*b58d0*/  LEA.HI.X.SX32 R111, R0, R216, 0x2, P6 ;  /* 0x000000d8006f7211 */ /* 0x000fe400030f16ff */
[----:B--2---:R-:W-:Y:S02]  /*b58e0*/  ISETP.LT.AND P5, PT, R187, c[0x0][0x17c], !P0 ;  /* 0x00005f00bb007a0c */ /* 0x004fe400047a1270 */
[----:B------:R-:W2:Y:S04]  /*b58f0*/  LDL.LU R187, [R1+0x27dc] ;  /* 0x0027dc0001bb7983 */ /* 0x000ea80000300800 */
[----:B------:R1:W-:Y:S01]  /*b5900*/  @P4 STG.E [R108.64], R222 ;  /* 0x000000de6c004986 */ /* 0x0003e2000c101908 */
[----:B---3--:R-:W-:-:S03]  /*b5910*/  ISETP.LT.AND P4, PT, R186, c[0x0][0x17c], !P0 ;  /* 0x00005f00ba007a0c */ /* 0x008fc60004781270 */
[----:B------:R-:W3:Y:S04]  /*b5920*/  LDL.LU R186, [R1+0x27e0] ;  /* 0x0027e00001ba7983 */ /* 0x000ee80000300800 */
[----:B------:R-:W3:Y:S04]  /*b5930*/  LDL.LU R220, [R1+0x278] ;  /* 0x0002780001dc7983 */ /* 0x000ee80000300800 */
[----:B------:R1:W-:Y:S01]  /*b5940*/  @P3 STG.E [R110.64], R223 ;  /* 0x000000df6e003986 */ /* 0x0003e2000c101908 */
        /* <DEDUP_REMOVED lines=24> */
[----:B------:R-:W-:-:S03]  /*b5ad0*/  LEA.HI.X.SX32 R111, R0, R216, 0x2, P6 ;  /* 0x000000d8006f7211 */ /* 0x000fc600030f16ff */
[----:B------:R-:W4:Y:S04]  /*b5ae0*/  LDL.LU R208, [R1+0x27d8] ;  /* 0x0027d80001d07983 */ /* 0x000f280000300800 */
[----:B------:R-:W4:Y:S01]  /*b5af0*/  LDL.LU R228, [R1+0x8] ;  /* 0x0000080001e47983 */ /* 0x000f220000300800 */
[----:B-1----:R-:W-:-:S04]  /*b5b00*/  LEA R108, P6, R184, R3, 0x2 ;  /* 0x00000003b86c7211 */ /* 0x002fc800078c10ff */
[----:B------:R-:W-:Y:S01]  /*b5b10*/  LEA.HI.X.SX32 R109, R184, R216, 0x2, P6 ;  /* 0x000000d8b86d7211 */ /* 0x000fe200030f16ff */
[----:B------:R1:W-:Y:S01]  /*b5b20*/  @P4 STG.E [R110.64], R211 ;  /* 0x000000d36e004986 */ /* 0x0003e2000c101908 */
[----:B--2---:R-:W-:-:S03]  /*b5b30*/  ISETP.LT.AND P5, PT, R187, c[0x0][0x17c], !P0 ;  /* 0x00005f00bb007a0c */ /* 0x004fc600047a1270 */
[----:B------:R-:W2:Y:S04]  /*b5b40*/  LDL.LU R187, [R1+0x27c8] ;  /* 0x0027c80001bb7983 */ /* 0x000ea80000300800 */
[----:B------:R-:W2:Y:S01]  /*b5b50*/  LDL.LU R229, [R1+0xc] ;  /* 0x00000c0001e57983 */ /* 0x000ea20000300800 */
        /* <DEDUP_REMOVED lines=13> */
[C---:B------:R-:W-:Y:S02]  /*b5c30*/  IADD3 R184, R0.reuse, c[0x0][0x198], RZ ;  /* 0x0000660000b87a10 */ /* 0x040fe40007ffe0ff */
[C---:B-1----:R-:W-:Y:S01]  /*b5c40*/  LEA R110, P6, R0.reuse, R3, 0x2 ;  /* 0x00000003006e7211 */ /* 0x042fe200078c10ff */
[----:B----4-:R1:W-:Y:S03]  /*b5c50*/  @P1 STG.E [R108.64], R222 ;  /* 0x000000de6c001986 */ /* 0x0103e6000c101908 */
[----:B------:R-:W-:Y:S02]  /*b5c60*/  LEA.HI.X.SX32 R111, R0, R216, 0x2, P6 ;  /* 0x000000d8006f7211 */ /* 0x000fe400030f16ff */
[----:B------:R-:W-:Y:S02]  /*b5c70*/  IADD3 R0, R184, c[0x0][0x198], RZ ;  /* 0x00006600b8007a10 */ /* 0x000fe40007ffe0ff */
[----:B------:R-:W-:-:S02]  /*b5c80*/  ISETP.LT.AND P2, PT, R205, c[0x0][0x17c], !P0 ;  /* 0x00005f00cd007a0c */ /* 0x000fc40004741270 */
[----:B------:R-:W4:Y:S01]  /*b5c90*/  LDL.LU R205, [R1+0x27b4] ;  /* 0x0027b40001cd7983 */ /* 0x000f220000300800 */
[----:B-1----:R-:W-:-:S03]  /*b5ca0*/  LEA R108, P6, R184, R3, 0x2 ;  /* 0x00000003b86c7211 */ /* 0x002fc600078c10ff */
[----:B------:R1:W-:Y:S01]  /*b5cb0*/  @P5 STG.E [R110.64], R223 ;  /* 0x000000df6e005986 */ /* 0x0003e2000c101908 */
[----:B------:R-:W-:Y:S02]  /*b5cc0*/  LEA.HI.X.SX32 R109, R184, R216, 0x2, P6 ;  /* 0x000000d8b86d7211 */ /* 0x000fe400030f16ff */
[----:B------:R-:W-:Y:S02]  /*b5cd0*/  IADD3 R184, R0, c[0x0][0x198], RZ ;  /* 0x0000660000b87a10 */ /* 0x000fe40007ffe0ff */
[----:B------:R-:W-:Y:S02]  /*b5ce0*/  ISETP.LT.AND P1, PT, R204, c[0x0][0x17c], !P0 ;  /* 0x00005f00cc007a0c */ /* 0x000fe40004721270 */
[----:B------:R-:W4:Y:S01]  /*b5cf0*/  LDL.LU R204, [R1+0x27bc] ;  /* 0x0027bc0001cc7983 */ /* 0x000f220000300800 */
[----:B-1----:R-:W-:-:S03]  /*b5d00*/  LEA R110, P6, R0, R3, 0x2 ;  /* 0x00000003006e7211 */ /* 0x002fc600078c10ff */
[----:B------:R1:W-:Y:S01]  /*b5d10*/  @P4 STG.E [R108.64], R228 ;  /* 0x000000e46c004986 */ /* 0x0003e2000c101908 */
[----:B------:R-:W-:Y:S02]  /*b5d20*/  LEA.HI.X.SX32 R111, R0, R216, 0x2, P6 ;  /* 0x000000d8006f7211 */ /* 0x000fe400030f16ff */
[----:B------:R-:W-:Y:S02]  /*b5d30*/  ISETP.LT.AND P5, PT, R208, c[0x0][0x17c], !P0 ;  /* 0x00005f00d0007a0c */ /* 0x000fe400047a1270 */
[----:B------:R-:W4:Y:S01]  /*b5d40*/  LDL.LU R208, [R1+0x27a0] ;  /* 0x0027a00001d07983 */ /* 0x000f220000300800 */
[----:B-1----:R-:W-:-:S04]  /*b5d50*/  LEA R108, P6, R184, R3, 0x2 ;  /* 0x00000003b86c7211 */ /* 0x002fc800078c10ff */
[----:B------:R-:W-:Y:S02]  /*b5d60*/  LEA.HI.X.SX32 R109, R184, R216, 0x2, P6 ;  /* 0x000000d8b86d7211 */ /* 0x000fe400030f16ff */
[----:B--2---:R-:W-:Y:S02]  /*b5d70*/  ISETP.LT.AND P4, PT, R187, c[0x0][0x17c], !P0 ;  /* 0x00005f00bb007a0c */ /* 0x004fe40004781270 */
[----:B------:R-:W2:Y:S04]  /*b5d80*/  LDL.LU R187, [R1+0x27ac] ;  /* 0x0027ac0001bb7983 */ /* 0x000ea80000300800 */
[----:B------:R1:W-:Y:S04]  /*b5d90*/  @P3 STG.E [R110.64], R229 ;  /* 0x000000e56e003986 */ /* 0x0003e8000c101908 */
[----:B------:R1:W-:Y:S01]  /*b5da0*/  @P2 STG.E [R108.64], R206 ;  /* 0x000000ce6c002986 */ /* 0x0003e2000c101908 */
[----:B---3--:R-:W-:-:S03]  /*b5db0*/  ISETP.LT.AND P3, PT, R186, c[0x0][0x17c], !P0 ;  /* 0x00005f00ba007a0c */ /* 0x008fc60004761270 */
[----:B------:R-:W3:Y:S01]  /*b5dc0*/  LDL.LU R186, [R1+0x27b0] ;  /* 0x0027b00001ba7983 */ /* 0x000ee20000300800 */
        /* <DEDUP_REMOVED lines=10> */
[----:B------:R-:W-:-:S03]  /*b5e70*/  IADD3 R184, R0, c[0x0][0x198], RZ ;  /* 0x0000660000b87a10 */ /* 0x000fc60007ffe0ff */
[----:B------:R1:W-:Y:S02]  /*b5e80*/  @P5 STG.E [R108.64], R200 ;  /* 0x000000c86c005986 */ /* 0x0003e4000c101908 */
[----:B-1----:R-:W-:-:S04]  /*b5e90*/  LEA R110, P6, R0, R3, 0x2 ;  /* 0x00000003006e7211 */ /* 0x002fc800078c10ff */
[-C--:B------:R-:W-:Y:S02]  /*b5ea0*/  LEA.HI.X.SX32 R111, R0, R216.reuse, 0x2, P6 ;  /* 0x000000d8006f7211 */ /* 0x080fe400030f16ff */
[CC--:B------:R-:W-:Y:S02]  /*b5eb0*/  LEA R108, P6, R184.reuse, R3.reuse, 0x2 ;  /* 0x00000003b86c7211 */ /* 0x0c0fe400078c10ff */
[C---:B------:R-:W-:Y:S01]  /*b5ec0*/  IADD3 R0, R184.reuse, c[0x0][0x198], RZ ;  /* 0x00006600b8007a10 */ /* 0x040fe20007ffe0ff */
[----:B------:R1:W-:Y:S01]  /*b5ed0*/  @P4 STG.E [R110.64], R201 ;  /* 0x000000c96e004986 */ /* 0x0003e2000c101908 */
[----:B------:R-:W-:Y:S02]  /*b5ee0*/  LEA.HI.X.SX32 R109, R184, R216, 0x2, P6 ;  /* 0x000000d8b86d7211 */ /* 0x000fe400030f16ff */
[----:B----4-:R-:W-:Y:S02]  /*b5ef0*/  ISETP.LT.AND P1, PT, R205, c[0x0][0x17c], !P0 ;  /* 0x00005f00cd007a0c */ /* 0x010fe40004721270 */
[C---:B------:R-:W-:Y:S01]  /*b5f00*/  IADD3 R184, R0.reuse, c[0x0][0x198], RZ ;  /* 0x0000660000b87a10 */ /* 0x040fe20007ffe0ff */
[----:B------:R4:W-:Y:S04]  /*b5f10*/  @P3 STG.E [R108.64], R180 ;  /* 0x000000b46c003986 */ /* 0x0009e8000c101908 */
[----:B------:R-:W3:Y:S01]  /*b5f20*/  LDL.LU R205, [R1+0x2798] ;  /* 0x0027980001cd7983 */ /* 0x000ee20000300800 */
[----:B-1----:R-:W-:-:S02]  /*b5f30*/  LEA R110, P6, R0, R3, 0x2 ;  /* 0x00000003006e7211 */ /* 0x002fc400078c10ff */
[----:B------:R-:W-:Y:S02]  /*b5f40*/  ISETP.LT.AND P5, PT, R204, c[0x0][0x17c], !P0 ;  /* 0x00005f00cc007a0c */ /* 0x000fe400047a1270 */
[-C--:B------:R-:W-:Y:S01]  /*b5f50*/  LEA.HI.X.SX32 R111, R0, R216.reuse, 0x2, P6 ;  /* 0x000000d8006f7211 */ /* 0x080fe200030f16ff */
[----:B------:R-:W3:Y:S01]  /*b5f60*/  LDL.LU R204, [R1+0x279c] ;  /* 0x00279c0001cc7983 */ /* 0x000ee20000300800 */
[CC--:B----4-:R-:W-:Y:S02]  /*b5f70*/  LEA R108, P6, R184.reuse, R3.reuse, 0x2 ;  /* 0x00000003b86c7211 */ /* 0x0d0fe400078c10ff */
[C---:B------:R-:W-:Y:S01]  /*b5f80*/  IADD3 R0, R184.reuse, c[0x0][0x198], RZ ;  /* 0x00006600b8007a10 */ /* 0x040fe20007ffe0ff */
[----:B------:R1:W-:Y:S01]  /*b5f90*/  @P2 STG.E [R110.64], R181 ;  /* 0x000000b56e002986 */ /* 0x0003e2000c101908 */
[----:B------:R-:W-:Y:S02]  /*b5fa0*/  LEA.HI.X.SX32 R109, R184, R216, 0x2, P6 ;  /* 0x000000d8b86d7211 */ /* 0x000fe400030f16ff */
[C---:B------:R-:W-:Y:S01]  /*b5fb0*/  IADD3 R180, R0.reuse, c[0x0][0x198], RZ ;  /* 0x0000660000b47a10 */ /* 0x040fe20007ffe0ff */
[----:B------:R-:W4:Y:S04]  /*b5fc0*/  LDL.LU R200, [R1+0x27a4] ;  /* 0x0027a40001c87983 */ /* 0x000f280000300800 */
[----:B------:R1:W-:Y:S02]  /*b5fd0*/  @P1 STG.E [R108.64], R40 ;  /* 0x000000286c001986 */ /* 0x0003e4000c101908 */
[----:B-1----:R-:W-:-:S04]  /*b5fe0*/  LEA R110, P6, R0, R3, 0x2 ;  /* 0x00000003006e7211 */ /* 0x002fc800078c10ff */
[-C--:B------:R-:W-:Y:S02]  /*b5ff0*/  LEA.HI.X.SX32 R111, R0, R216.reuse, 0x2, P6 ;  /* 0x000000d8006f7211 */ /* 0x080fe400030f16ff */
[C---:B------:R-:W-:Y:S02]  /*b6000*/  LEA R108, P6, R180.reuse, R3, 0x2 ;  /* 0x00000003b46c7211 */ /* 0x040fe400078c10ff */
[C---:B------:R-:W-:Y:S02]  /*b6010*/  IADD3 R0, R180.reuse, c[0x0][0x198], RZ ;  /* 0x00006600b4007a10 */ /* 0x040fe40007ffe0ff */
[----:B------:R-:W-:Y:S02]  /*b6020*/  LEA.HI.X.SX32 R109, R180, R216, 0x2, P6 ;  /* 0x000000d8b46d7211 */ /* 0x000fe400030f16ff */
[----:B--2---:R-:W-:Y:S02]  /*b6030*/  ISETP.LT.AND P3, PT, R187, c[0x0][0x17c], !P0 ;  /* 0x00005f00bb007a0c */ /* 0x004fe40004761270 */
[----:B------:R-:W2:Y:S01]  /*b6040*/  LDL.LU R187, [R1+0x2778] ;  /* 0x0027780001bb7983 */ /* 0x000ea20000300800 */
[----:B---3--:R-:W-:-:S03]  /*b6050*/  ISETP.LT.AND P2, PT, R186, c[0x0][0x17c], !P0 ;  /* 0x00005f00ba007a0c */ /* 0x008fc60004741270 */
[----:B------:R-:W3:Y:S01]  /*b6060*/  LDL.LU R186, [R1+0x2780] ;  /* 0x0027800001ba7983 */ /* 0x000ee20000300800 */
[----:B------:R-:W-:-:S03]  /*b6070*/  ISETP.LT.AND P1, PT, R185, c[0x0][0x17c], !P0 ;  /* 0x00005f00b9007a0c */ /* 0x000fc60004721270 */
[----:B------:R-:W2:Y:S04]  /*b6080*/  LDL.LU R185, [R1+0x2788] ;  /* 0x0027880001b97983 */ /* 0x000ea80000300800 */
[----:B------:R-:W2:Y:S01]  /*b6090*/  LDL.LU R180, [R1+0x2790] ;  /* 0x0027900001b47983 */ /* 0x000ea20000300800 */
[----:B------:R-:W-:-:S03]  /*b60a0*/  ISETP.LT.AND P4, PT, R208, c[0x0][0x17c], !P0 ;  /* 0x00005f00d0007a0c */ /* 0x000fc60004781270 */
[----:B------:R-:W3:Y:S01]  /*b60b0*/  LDL.LU R184, [R1+0x2794] ;  /* 0x0027940001b87983 */ /* 0x000ee20000300800 */
[----:B------:R-:W-:-:S03]  /*b60c0*/  LEA R40, P6, R0, R3, 0x2 ;  /* 0x0000000300287211 */ /* 0x000fc600078c10ff */
[----:B------:R1:W-:Y:S04]  /*b60d0*/  @P5 STG.E [R110.64], R41 ;  /* 0x000000296e005986 */ /* 0x0003e8000c101908 */
[----:B------:R-:W3:Y:S04]  /*b60e0*/  LDL.LU R181, [R1+0x2764] ;  /* 0x0027640001b57983 */ /* 0x000ee80000300800 */
[----:B------:R1:W-:Y:S02]  /*b60f0*/  @P4 STG.E [R108.64], R36 ;  /* 0x000000246c004986 */ /* 0x0003e4000c101908 */
[----:B-1----:R-:W-:-:S02]  /*b6100*/  IADD3 R110, R0, c[0x0][0x198], RZ ;  /* 0x00006600006e7a10 */ /* 0x002fc40007ffe0ff */
[----:B------:R-:W3:Y:S01]  /*b6110*/  LDL.LU R111, [R1+0x276c] ;  /* 0x00276c00016f7983 */ /* 0x000ee20000300800 */
[-C--:B------:R-:W-:Y:S02]  /*b6120*/  LEA.HI.X.SX32 R41, R0, R216.reuse, 0x2, P6 ;  /* 0x000000d800297211 */ /* 0x080fe400030f16ff */
[C---:B------:R-:W-:Y:S02]  /*b6130*/  IADD3 R0, R110.reuse, c[0x0][0x198], RZ ;  /* 0x000066006e007a10 */ /* 0x040fe40007ffe0ff */
[CC--:B------:R-:W-:Y:S01]  /*b6140*/  LEA R108, P6, R110.reuse, R3.reuse, 0x2 ;  /* 0x000000036e6c7211 */ /* 0x0c0fe200078c10ff */
[----:B------:R1:W-:Y:S03]  /*b6150*/  @P3 STG.E [R40.64], R37 ;  /* 0x0000002528003986 */ /* 0x0003e6000c101908 */
[----:B------:R-:W-:Y:S02]  /*b6160*/  LEA.HI.X.SX32 R109, R110, R216, 0x2, P6 ;  /* 0x000000d86e6d7211 */ /* 0x000fe400030f16ff */
[C---:B------:R-:W-:Y:S01]  /*b6170*/  LEA R36, P6, R0.reuse, R3, 0x2 ;  /* 0x0000000300247211 */ /* 0x040fe200078c10ff */
[----:B------:R-:W3:Y:S01]  /*b6180*/  LDL.LU R110, [R1+0x2774] ;  /* 0x00277400016e7983 */ /* 0x000ee20000300800 */
[----:B-1----:R-:W-:-:S02]  /*b6190*/  IADD3 R41, R0, c[0x0][0x198], RZ ;  /* 0x0000660000297a10 */ /* 0x002fc40007ffe0ff */
[-C--:B------:R-:W-:Y:S02]  /*b61a0*/  LEA.HI.X.SX32 R37, R0, R216.reuse, 0x2, P6 ;  /* 0x000000d800257211 */ /* 0x080fe400030f16ff */
[----:B------:R-:W-:Y:S02]  /*b61b0*/  ISETP.LT.AND P5, PT, R205, c[0x0][0x17c], !P0 ;  /* 0x00005f00cd007a0c */ /* 0x000fe400047a1270 */
[C---:B------:R-:W-:Y:S01]  /*b61c0*/  LEA R40, P6, R41.reuse, R3, 0x2 ;  /* 0x0000000329287211 */ /* 0x040fe200078c10ff */
[----:B------:R1:W-:Y:S01]  /*b61d0*/  @P2 STG.E [R108.64], R196 ;  /* 0x000000c46c002986 */ /* 0x0003e2000c101908 */
[----:B------:R-:W-:Y:S02]  /*b61e0*/  ISETP.LT.AND P4, PT, R204, c[0x0][0x17c], !P0 ;  /* 0x00005f00cc007a0c */ /* 0x000fe40004781270 */
[C---:B------:R-:W-:Y:S01]  /*b61f0*/  IADD3 R0, R41.reuse, c[0x0][0x198], RZ ;  /* 0x0000660029007a10 */ /* 0x040fe20007ffe0ff */
[----:B------:R4:W-:Y:S01]  /*b6200*/  @P1 STG.E [R36.64], R197 ;  /* 0x000000c524001986 */ /* 0x0009e2000c101908 */
[----:B------:R-:W-:-:S03]  /*b6210*/  LEA.HI.X.SX32 R41, R41, R216, 0x2, P6 ;  /* 0x000000d829297211 */ /* 0x000fc600030f16ff */
[----:B-1----:R-:W3:Y:S01]  /*b6220*/  LDL.LU R109, [R1+0x2754] ;  /* 0x00275400016d7983 */ /* 0x002ee20000300800 */
[----:B----4-:R-:W-:-:S04]  /*b6230*/  LEA R36, P6, R0, R3, 0x2 ;  /* 0x0000000300247211 */ /* 0x010fc800078c10ff */
[----:B------:R-:W-:Y:S01]  /*b6240*/  LEA.HI.X.SX32 R37, R0, R216, 0x2, P6 ;  /* 0x000000d800257211 */ /* 0x000fe200030f16ff */
[----:B------:R-:W-:Y:S04]  /*b6250*/  @P5 STG.E [R40.64], R176 ;  /* 0x000000b028005986 */ /* 0x000fe8000c101908 */
[----:B------:R1:W-:Y:S01]  /*b6260*/  @P4 STG.E [R36.64], R177 ;  /* 0x000000b124004986 */ /* 0x0003e2000c101908 */
[----:B--2---:R-:W-:-:S03]  /*b6270*/  ISETP.LT.AND P4, PT, R180, c[0x0][0x17c], !P0 ;  /* 0x00005f00b4007a0c */ /* 0x004fc60004781270 */
[----:B------:R-:W2:Y:S04]  /*b6280*/  LDL.LU R180, [R1+0x275c] ;  /* 0x00275c0001b47983 */ /* 0x000ea80000300800 */
[----:B-1----:R-:W4:Y:S04]  /*b6290*/  LDL.LU R177, [R1+0x2760] ;  /* 0x0027600001b17983 */ /* 0x002f280000300800 */
[----:B------:R-:W4:Y:S01]  /*b62a0*/  LDL.LU R176, [R1+0x2750] ;  /* 0x0027500001b07983 */ /* 0x000f220000300800 */
[----:B------:R-:W-:Y:S02]  /*b62b0*/  ISETP.LT.AND P3, PT, R200, c[0x0][0x17c], !P0 ;  /* 0x00005f00c8007a0c */ /* 0x000fe40004761270 */
[----:B------:R-:W-:-:S02]  /*b62c0*/  IADD3 R108, R0, c[0x0][0x198], RZ ;  /* 0x00006600006c7a10 */ /* 0x000fc40007ffe0ff */
[----:B------:R-:W-:Y:S02]  /*b62d0*/  ISETP.LT.AND P2, PT, R187, c[0x0][0x17c], !P0 ;  /* 0x00005f00bb007a0c */ /* 0x000fe40004741270 */
[CC--:B------:R-:W-:Y:S02]  /*b62e0*/  LEA R40, P6, R108.reuse, R3.reuse, 0x2 ;  /* 0x000000036c287211 */ /* 0x0c0fe400078c10ff */
[C---:B------:R-:W-:Y:S02]  /*b62f0*/  IADD3 R0, R108.reuse, c[0x0][0x198], RZ ;  /* 0x000066006c007a10 */ /* 0x040fe40007ffe0ff */
[-C--:B------:R-:W-:Y:S02]  /*b6300*/  LEA.HI.X.SX32 R41, R108, R216.reuse, 0x2, P6 ;  /* 0x000000d86c297211 */ /* 0x080fe400030f16ff */
[C---:B------:R-:W-:Y:S02]  /*b6310*/  LEA R36, P6, R0.reuse, R3, 0x2 ;  /* 0x0000000300247211 */ /* 0x040fe400078c10ff */
[C---:B------:R-:W-:Y:S01]  /*b6320*/  IADD3 R108, R0.reuse, c[0x0][0x198], RZ ;  /* 0x00006600006c7a10 */ /* 0x040fe20007ffe0ff */
[----:B------:R1:W-:Y:S01]  /*b6330*/  @P3 STG.E [R40.64], R32 ;  /* 0x0000002028003986 */ /* 0x0003e2000c101908 */
[----:B------:R-:W-:-:S02]  /*b6340*/  LEA.HI.X.SX32 R37, R0, R216, 0x2, P6 ;  /* 0x000000d800257211 */ /* 0x000fc400030f16ff */
[----:B---3--:R-:W-:Y:S02]  /*b6350*/  ISETP.LT.AND P1, PT, R186, c[0x0][0x17c], !P0 ;  /* 0x00005f00ba007a0c */ /* 0x008fe40004721270 */
[C---:B------:R-:W-:Y:S02]  /*b6360*/  IADD3 R0, R108.reuse, c[0x0][0x198], RZ ;  /* 0x000066006c007a10 */ /* 0x040fe40007ffe0ff */
[----:B------:R-:W-:Y:S02]  /*b6370*/  ISETP.LT.AND P5, PT, R185, c[0x0][0x17c], !P0 ;  /* 0x00005f00b9007a0c */ /* 0x000fe400047a1270 */
[C---:B-1----:R-:W-:Y:S01]  /*b6380*/  LEA R40, P6, R108.reuse, R3, 0x2 ;  /* 0x000000036c287211 */ /* 0x042fe200078c10ff */
[----:B------:R1:W-:Y:S03]  /*b6390*/  @P2 STG.E [R36.64], R33 ;  /* 0x0000002124002986 */ /* 0x0003e6000c101908 */
[----:B------:R-:W-:-:S02]  /*b63a0*/  LEA.HI.X.SX32 R41, R108, R216, 0x2, P6 ;  /* 0x000000d86c297211 */ /* 0x000fc400030f16ff */
[-C--:B------:R-:W-:Y:S02]  /*b63b0*/  LEA R32, P6, R0, R3.reuse, 0x2 ;  /* 0x0000000300207211 */ /* 0x080fe400078c10ff */
[----:B------:R-:W-:Y:S02]  /*b63c0*/  ISETP.LT.AND P3, PT, R184, c[0x0][0x17c], !P0 ;  /* 0x00005f00b8007a0c */ /* 0x000fe40004761270 */
[C---:B-1----:R-:W-:Y:S02]  /*b63d0*/  IADD3 R37, R0.reuse, c[0x0][0x198], RZ ;  /* 0x0000660000257a10 */ /* 0x042fe40007ffe0ff */
[-C--:B------:R-:W-:Y:S02]  /*b63e0*/  LEA.HI.X.SX32 R33, R0, R216.reuse, 0x2, P6 ;  /* 0x000000d800217211 */ /* 0x080fe400030f16ff */
[C---:B------:R-:W-:Y:S02]  /*b63f0*/  LEA R36, P6, R37.reuse, R3, 0x2 ;  /* 0x0000000325247211 */ /* 0x040fe400078c10ff */
[C---:B------:R-:W-:Y:S01]  /*b6400*/  IADD3 R0, R37.reuse, c[0x0][0x198], RZ ;  /* 0x0000660025007a10 */ /* 0x040fe20007ffe0ff */
[----:B------:R1:W-:Y:S01]  /*b6410*/  @P1 STG.E [R40.64], R28 ;  /* 0x0000001c28001986 */ /* 0x0003e2000c101908 */
[----:B------:R-:W-:-:S02]  /*b6420*/  LEA.HI.X.SX32 R37, R37, R216, 0x2, P6 ;  /* 0x000000d825257211 */ /* 0x000fc400030f16ff */
[----:B------:R-:W-:Y:S01]  /*b6430*/  ISETP.LT.AND P2, PT, R181, c[0x0][0x17c], !P0 ;  /* 0x00005f00b5007a0c */ /* 0x000fe20004741270 */
[----:B------:R3:W-:Y:S01]  /*b6440*/  @P5 STG.E [R32.64], R29 ;  /* 0x0000001d20005986 */ /* 0x0007e2000c101908 */
[----:B------:R-:W-:-:S03]  /*b6450*/  ISETP.LT.AND P1, PT, R111, c[0x0][0x17c], !P0 ;  /* 0x00005f006f007a0c */ /* 0x000fc60004721270 */
[----:B------:R-:W4:Y:S01]  /*b6460*/  LDL.LU R111, [R1+0x2744] ;  /* 0x00274400016f7983 */ /* 0x000f220000300800 */
[CC--:B-1----:R-:W-:Y:S02]  /*b6470*/  LEA R28, P6, R0.reuse, R3.reuse, 0x2 ;  /* 0x00000003001c7211 */ /* 0x0c2fe400078c10ff */
[C---:B---3--:R-:W-:Y:S02]  /*b6480*/  IADD3 R33, R0.reuse, c[0x0][0x198], RZ ;  /* 0x0000660000217a10 */ /* 0x048fe40007ffe0ff */
[-C--:B------:R-:W-:Y:S02]  /*b6490*/  LEA.HI.X.SX32 R29, R0, R216.reuse, 0x2, P6 ;  /* 0x000000d8001d7211 */ /* 0x080fe400030f16ff */
[C---:B------:R-:W-:Y:S02]  /*b64a0*/  LEA R32, P6, R33.reuse, R3, 0x2 ;  /* 0x0000000321207211 */ /* 0x040fe400078c10ff */
[C---:B------:R-:W-:Y:S01]  /*b64b0*/  IADD3 R0, R33.reuse, c[0x0][0x198], RZ ;  /* 0x0000660021007a10 */ /* 0x040fe20007ffe0ff */
[----:B------:R1:W-:Y:S01]  /*b64c0*/  @P4 STG.E [R36.64], R192 ;  /* 0x000000c024004986 */ /* 0x0003e2000c101908 */
[----:B------:R-:W-:-:S02]  /*b64d0*/  LEA.HI.X.SX32 R33, R33, R216, 0x2, P6 ;  /* 0x000000d821217211 */ /* 0x000fc400030f16ff */
[----:B------:R-:W-:Y:S01]  /*b64e0*/  ISETP.LT.AND P5, PT, R110, c[0x0][0x17c], !P0 ;  /* 0x00005f006e007a0c */ /* 0x000fe200047a1270 */
[----:B------:R3:W-:Y:S04]  /*b64f0*/  @P3 STG.E [R28.64], R193 ;  /* 0x000000c11c003986 */ /* 0x0007e8000c101908 */
[----:B------:R-:W4:Y:S01]  /*b6500*/  LDL.LU R110, [R1+0x274c] ;  /* 0x00274c00016e7983 */ /* 0x000f220000300800 */
[C---:B-1----:R-:W-:Y:S02]  /*b6510*/  IADD3 R36, R0.reuse, c[0x0][0x198], RZ ;  /* 0x0000660000247a10 */ /* 0x042fe40007ffe0ff */
[C---:B---3--:R-:W-:Y:S01]  /*b6520*/  LEA R28, P6, R0.reuse, R3, 0x2 ;  /* 0x00000003001c7211 */ /* 0x048fe200078c10ff */
[----:B------:R1:W-:Y:S03]  /*b6530*/  @P2 STG.E [R32.64], R24 ;  /* 0x0000001820002986 */ /* 0x0003e6000c101908 */
[----:B------:R-:W-:-:S02]  /*b6540*/  LEA.HI.X.SX32 R29, R0, R216, 0x2, P6 ;  /* 0x000000d8001d7211 */ /* 0x000fc400030f16ff */
[----:B------:R-:W-:Y:S02]  /*b6550*/  ISETP.LT.AND P4, PT, R109, c[0x0][0x17c], !P0 ;  /* 0x00005f006d007a0c */ /* 0x000fe40004781270 */
[C---:B------:R-:W-:Y:S01]  /*b6560*/  IADD3 R0, R36.reuse, c[0x0][0x198], RZ ;  /* 0x0000660024007a10 */ /* 0x040fe20007ffe0ff */
[----:B------:R-:W3:Y:S01]  /*b6570*/  LDL.LU R109, [R1+0x2738] ;  /* 0x00273800016d7983 */ /* 0x000ee20000300800 */
[----:B-1----:R-:W-:-:S03]  /*b6580*/  LEA R32, P6, R36, R3, 0x2 ;  /* 0x0000000324207211 */ /* 0x002fc600078c10ff */
[----:B------:R1:W-:Y:S01]  /*b6590*/  @P1 STG.E [R28.64], R25 ;  /* 0x000000191c001986 */ /* 0x0003e2000c101908 */
[----:B------:R-:W-:-:S03]  /*b65a0*/  LEA.HI.X.SX32 R33, R36, R216, 0x2, P6 ;  /* 0x000000d824217211 */ /* 0x000fc600030f16ff */
[----:B------:R-:W3:Y:S01]  /*b65b0*/  LDL.LU R108, [R1+0x273c] ;  /* 0x00273c00016c7983 */ /* 0x000ee20000300800 */
[----:B------:R-:W-:-:S03]  /*b65c0*/  LEA R24, P6, R0, R3, 0x2 ;  /* 0x0000000300187211 */ /* 0x000fc600078c10ff */
[----:B------:R-:W3:Y:S01]  /*b65d0*/  LDL.LU R41, [R1+0x2740] ;  /* 0x0027400001297983 */ /* 0x000ee20000300800 */
[----:B-1----:R-:W-:-:S03]  /*b65e0*/  IADD3 R29, R0, c[0x0][0x198], RZ ;  /* 0x00006600001d7a10 */ /* 0x002fc60007ffe0ff */
[----:B------:R-:W3:Y:S01]  /*b65f0*/  LDL.LU R40, [R1+0x2748] ;  /* 0x0027480001287983 */ /* 0x000ee20000300800 */
[----:B------:R-:W-:-:S03]  /*b6600*/  LEA.HI.X.SX32 R25, R0, R216, 0x2, P6 ;  /* 0x000000d800197211 */ /* 0x000fc600030f16ff */
[----:B------:R1:W-:Y:S01]  /*b6610*/  @P5 STG.E [R32.64], R20 ;  /* 0x0000001420005986 */ /* 0x0003e2000c101908 */
[C---:B------:R-:W-:Y:S02]  /*b6620*/  LEA R28, P6, R29.reuse, R3, 0x2 ;  /* 0x000000031d1c7211 */ /* 0x040fe400078c10ff */
[C---:B------:R-:W-:Y:S01]  /*b6630*/  IADD3 R0, R29.reuse, c[0x0][0x198], RZ ;  /* 0x000066001d007a10 */ /* 0x040fe20007ffe0ff */
[----:B------:R1:W-:Y:S01]  /*b6640*/  @P4 STG.E [R24.64], R21 ;  /* 0x0000001518004986 */ /* 0x0003e2000c101908 */
[----:B------:R-:W-:-:S03]  /*b6650*/  LEA.HI.X.SX32 R29, R29, R216, 0x2, P6 ;  /* 0x000000d81d1d7211 */ /* 0x000fc600030f16ff */
[----:B-1----:R-:W3:Y:S01]  /*b6660*/  LDL.LU R32, [R1+0x2728] ;  /* 0x0027280001207983 */ /* 0x002ee20000300800 */
[CC--:B------:R-:W-:Y:S02]  /*b6670*/  LEA R20, P6, R0.reuse, R3.reuse, 0x2 ;  /* 0x0000000300147211 */ /* 0x0c0fe400078c10ff */
[C---:B------:R-:W-:Y:S01]  /*b6680*/  IADD3 R25, R0.reuse, c[0x0][0x198], RZ ;  /* 0x0000660000197a10 */ /* 0x040fe20007ffe0ff */
[----:B------:R-:W3:Y:S01]  /*b6690*/  LDL.LU R37, [R1+0x272c] ;  /* 0x00272c0001257983 */ /* 0x000ee20000300800 */
[-C--:B------:R-:W-:Y:S02]  /*b66a0*/  LEA.HI.X.SX32 R21, R0, R216.reuse, 0x2, P6 ;  /* 0x000000d800157211 */ /* 0x080fe400030f16ff */
[C---:B------:R-:W-:Y:S01]  /*b66b0*/  LEA R24, P6, R25.reuse, R3, 0x2 ;  /* 0x0000000319187211 */ /* 0x040fe200078c10ff */
[----:B------:R-:W3:Y:S01]  /*b66c0*/  LDL.LU R36, [R1+0x2734] ;  /* 0x0027340001247983 */ /* 0x000ee20000300800 */
[C---:B------:R-:W-:Y:S02]  /*b66d0*/  IADD3 R0, R25.reuse, c[0x0][0x198], RZ ;  /* 0x0000660019007a10 */ /* 0x040fe40007ffe0ff */
[----:B------:R-:W-:-:S02]  /*b66e0*/  LEA.HI.X.SX32 R25, R25, R216, 0x2, P6 ;  /* 0x000000d819197211 */ /* 0x000fc400030f16ff */
[----:B--2---:R-:W-:Y:S02]  /*b66f0*/  ISETP.LT.AND P3, PT, R180, c[0x0][0x17c], !P0 ;  /* 0x00005f00b4007a0c */ /* 0x004fe40004761270 */
[----:B----4-:R-:W-:Y:S02]  /*b6700*/  ISETP.LT.AND P2, PT, R177, c[0x0][0x17c], !P0 ;  /* 0x00005f00b1007a0c */ /* 0x010fe40004741270 */
[----:B------:R-:W-:-:S09]  /*b6710*/  ISETP.LT.AND P1, PT, R176, c[0x0][0x17c], !P0 ;  /* 0x00005f00b0007a0c */ /* 0x000fd20004721270 */
[----:B------:R1:W-:Y:S04]  /*b6720*/  @P3 STG.E [R28.64], R16 ;  /* 0x000000101c003986 */ /* 0x0003e8000c101908 */
[----:B------:R-:W-:Y:S04]  /*b6730*/  @P2 STG.E [R20.64], R17 ;  /* 0x0000001114002986 */ /* 0x000fe8000c101908 */
[----:B------:R2:W-:Y:S04]  /*b6740*/  @P1 STG.E [R24.64], R188 ;  /* 0x000000bc18001986 */ /* 0x0005e8000c101908 */
[----:B-1----:R-:W4:Y:S04]  /*b6750*/  LDL.LU R28, [R1+0x2718] ;  /* 0x00271800011c7983 */ /* 0x002f280000300800 */
[----:B--2---:R-:W4:Y:S01]  /*b6760*/  LDL.LU R25, [R1+0x271c] ;  /* 0x00271c0001197983 */ /* 0x004f220000300800 */
[----:B------:R-:W-:-:S02]  /*b6770*/  LEA R16, P6, R0, R3, 0x2 ;  /* 0x0000000300107211 */ /* 0x000fc400078c10ff */
[C---:B------:R-:W-:Y:S01]  /*b6780*/  IADD3 R21, R0.reuse, c[0x0][0x198], RZ ;  /* 0x0000660000157a10 */ /* 0x040fe20007ffe0ff */
[----:B------:R-:W4:Y:S01]  /*b6790*/  LDL.LU R33, [R1+0x2720] ;  /* 0x0027200001217983 */ /* 0x000f220000300800 */
[-C--:B------:R-:W-:Y:S02]  /*b67a0*/  LEA.HI.X.SX32 R17, R0, R216.reuse, 0x2, P6 ;  /* 0x000000d800117211 */ /* 0x080fe400030f16ff */
[C---:B------:R-:W-:Y:S02]  /*b67b0*/  LEA R20, P6, R21.reuse, R3, 0x2 ;  /* 0x0000000315147211 */ /* 0x040fe400078c10ff */
[C---:B------:R-:W-:Y:S02]  /*b67c0*/  IADD3 R0, R21.reuse, c[0x0][0x198], RZ ;  /* 0x0000660015007a10 */ /* 0x040fe40007ffe0ff */
[----:B------:R-:W-:Y:S02]  /*b67d0*/  LEA.HI.X.SX32 R21, R21, R216, 0x2, P6 ;  /* 0x000000d815157211 */ /* 0x000fe400030f16ff */
[----:B------:R-:W-:-:S02]  /*b67e0*/  IADD3 R24, R0, c[0x0][0x198], RZ ;  /* 0x0000660000187a10 */ /* 0x000fc40007ffe0ff */
[----:B------:R-:W-:-:S13]  /*b67f0*/  ISETP.LT.AND P5, PT, R111, c[0x0][0x17c], !P0 ;  /* 0x00005f006f007a0c */ /* 0x000fda00047a1270 */
[----:B------:R1:W-:Y:S01]  /*b6800*/  @P5 STG.E [R16.64], R189 ;  /* 0x000000bd10005986 */ /* 0x0003e2000c101908 */
[----:B------:R-:W-:Y:S02]  /*b6810*/  ISETP.LT.AND P4, PT, R110, c[0x0][0x17c], !P0 ;  /* 0x00005f006e007a0c */ /* 0x000fe40004781270 */
[----:B-1----:R-:W-:-:S04]  /*b6820*/  LEA R16, P6, R0, R3, 0x2 ;  /* 0x0000000300107211 */ /* 0x002fc800078c10ff */
[----:B------:R-:W-:Y:S02]  /*b6830*/  LEA.HI.X.SX32 R17, R0, R216, 0x2, P6 ;  /* 0x000000d800117211 */ /* 0x000fe400030f16ff */
[----:B------:R-:W-:Y:S02]  /*b6840*/  IADD3 R0, R24, c[0x0][0x198], RZ ;  /* 0x0000660018007a10 */ /* 0x000fe40007ffe0ff */
[----:B---3--:R-:W-:-:S03]  /*b6850*/  ISETP.LT.AND P3, PT, R109, c[0x0][0x17c], !P0 ;  /* 0x00005f006d007a0c */ /* 0x008fc60004761270 */
[----:B------:R1:W-:Y:S01]  /*b6860*/  @P4 STG.E [R20.64], R12 ;  /* 0x0000000c14004986 */ /* 0x0003e2000c101908 */
[----:B------:R-:W-:Y:S02]  /*b6870*/  ISETP.LT.AND P2, PT, R108, c[0x0][0x17c], !P0 ;  /* 0x00005f006c007a0c */ /* 0x000fe40004741270 */
[----:B-1----:R-:W-:-:S07]  /*b6880*/  LEA R20, P6, R24, R3, 0x2 ;  /* 0x0000000318147211 */ /* 0x002fce00078c10ff */
[----:B------:R1:W-:Y:S01]  /*b6890*/  @P3 STG.E [R16.64], R13 ;  /* 0x0000000d10003986 */ /* 0x0003e2000c101908 */
[----:B------:R-:W-:Y:S02]  /*b68a0*/  ISETP.LT.AND P1, PT, R41, c[0x0][0x17c], !P0 ;  /* 0x00005f0029007a0c */ /* 0x000fe40004721270 */
[----:B------:R-:W-:Y:S02]  /*b68b0*/  LEA.HI.X.SX32 R21, R24, R216, 0x2, P6 ;  /* 0x000000d818157211 */ /* 0x000fe400030f16ff */
[----:B------:R-:W-:Y:S02]  /*b68c0*/  LEA R12, P6, R0, R3, 0x2 ;  /* 0x00000003000c7211 */ /* 0x000fe400078c10ff */
[----:B------:R-:W-:Y:S01]  /*b68d0*/  ISETP.LT.AND P5, PT, R40, c[0x0][0x17c], !P0 ;  /* 0x00005f0028007a0c */ /* 0x000fe200047a1270 */
[----:B------:R3:W-:Y:S01]  /*b68e0*/  @P2 STG.E [R20.64], R8 ;  /* 0x0000000814002986 */ /* 0x0007e2000c101908 */
[----:B-1----:R-:W-:Y:S02]  /*b68f0*/  IADD3 R17, R0, c[0x0][0x198], RZ ;  /* 0x0000660000117a10 */ /* 0x002fe40007ffe0ff */
[----:B------:R-:W-:-:S02]  /*b6900*/  ISETP.LT.AND P4, PT, R32, c[0x0][0x17c], !P0 ;  /* 0x00005f0020007a0c */ /* 0x000fc40004781270 */
[----:B------:R-:W2:Y:S01]  /*b6910*/  LDL.LU R32, [R1+0x2704] ;  /* 0x0027040001207983 */ /* 0x000ea20000300800 */
[----:B------:R-:W-:Y:S02]  /*b6920*/  LEA.HI.X.SX32 R13, R0, R216, 0x2, P6 ;  /* 0x000000d8000d7211 */ /* 0x000fe400030f16ff */
[C---:B------:R-:W-:Y:S01]  /*b6930*/  LEA R16, P6, R17.reuse, R3, 0x2 ;  /* 0x0000000311107211 */ /* 0x040fe200078c10ff */
[----:B------:R-:W2:Y:S01]  /*b6940*/  LDL.LU R29, [R1+0x2708] ;  /* 0x00270800011d7983 */ /* 0x000ea20000300800 */
[----:B------:R-:W-:-:S03]  /*b6950*/  IADD3 R0, R17, c[0x0][0x198], RZ ;  /* 0x0000660011007a10 */ /* 0x000fc60007ffe0ff */
[----:B---3--:R-:W3:Y:S01]  /*b6960*/  LDL.LU R20, [R1+0x2710] ;  /* 0x0027100001147983 */ /* 0x008ee20000300800 */
[----:B------:R-:W-:-:S03]  /*b6970*/  LEA.HI.X.SX32 R17, R17, R216, 0x2, P6 ;  /* 0x000000d811117211 */ /* 0x000fc600030f16ff */
[----:B------:R-:W-:Y:S04]  /*b6980*/  @P1 STG.E [R12.64], R9 ;  /* 0x000000090c001986 */ /* 0x000fe8000c101908 */
[----:B------:R1:W-:Y:S01]  /*b6990*/  @P5 STG.E [R16.64], R4 ;  /* 0x0000000410005986 */ /* 0x0003e2000c101908 */
[----:B----4-:R-:W-:-:S03]  /*b69a0*/  ISETP.LT.AND P1, PT, R28, c[0x0][0x17c], !P0 ;  /* 0x00005f001c007a0c */ /* 0x010fc60004721270 */
[----:B------:R-:W4:Y:S01]  /*b69b0*/  LDL.LU R28, [R1+0x2714] ;  /* 0x00271400011c7983 */ /* 0x000f220000300800 */
[----:B------:R-:W-:-:S03]  /*b69c0*/  ISETP.LT.AND P5, PT, R25, c[0x0][0x17c], !P0 ;  /* 0x00005f0019007a0c */ /* 0x000fc600047a1270 */
[----:B------:R-:W4:Y:S04]  /*b69d0*/  LDL.LU R25, [R1+0x26f4] ;  /* 0x0026f40001197983 */ /* 0x000f280000300800 */
[----:B------:R-:W4:Y:S04]  /*b69e0*/  LDL.LU R24, [R1+0x26fc] ;  /* 0x0026fc0001187983 */ /* 0x000f280000300800 */
[----:B------:R-:W4:Y:S04]  /*b69f0*/  LDL.LU R21, [R1+0x2700] ;  /* 0x0027000001157983 */ /* 0x000f280000300800 */
[----:B-1----:R-:W4:Y:S01]  /*b6a00*/  LDL.LU R17, [R1+0x26e4] ;  /* 0x0026e40001117983 */ /* 0x002f220000300800 */
[----:B------:R-:W-:-:S02]  /*b6a10*/  LEA R8, P6, R0, R3, 0x2 ;  /* 0x0000000300087211 */ /* 0x000fc400078c10ff */
[C---:B------:R-:W-:Y:S02]  /*b6a20*/  IADD3 R13, R0.reuse, c[0x0][0x198], RZ ;  /* 0x00006600000d7a10 */ /* 0x040fe40007ffe0ff */
[-C--:B------:R-:W-:Y:S02]  /*b6a30*/  LEA.HI.X.SX32 R9, R0, R216.reuse, 0x2, P6 ;  /* 0x000000d800097211 */ /* 0x080fe400030f16ff */
[----:B------:R-:W-:Y:S02]  /*b6a40*/  ISETP.LT.AND P3, PT, R37, c[0x0][0x17c], !P0 ;  /* 0x00005f0025007a0c */ /* 0x000fe40004761270 */
[C---:B------:R-:W-:Y:S02]  /*b6a50*/  LEA R12, P6, R13.reuse, R3, 0x2 ;  /* 0x000000030d0c7211 */ /* 0x040fe400078c10ff */
[----:B------:R-:W-:Y:S02]  /*b6a60*/  ISETP.LT.AND P2, PT, R36, c[0x0][0x17c], !P0 ;  /* 0x00005f0024007a0c */ /* 0x000fe40004741270 */
[C---:B------:R-:W-:Y:S01]  /*b6a70*/  IADD3 R0, R13.reuse, c[0x0][0x198], RZ ;  /* 0x000066000d007a10 */ /* 0x040fe20007ffe0ff */
[----:B------:R1:W-:Y:S01]  /*b6a80*/  @P4 STG.E [R8.64], R5 ;  /* 0x0000000508004986 */ /* 0x0003e2000c101908 */
[----:B------:R-:W-:-:S02]  /*b6a90*/  LEA.HI.X.SX32 R13, R13, R216, 0x2, P6 ;  /* 0x000000d80d0d7211 */ /* 0x000fc400030f16ff */
[CC--:B------:R-:W-:Y:S02]  /*b6aa0*/  LEA R4, P6, R0.reuse, R3.reuse, 0x2 ;  /* 0x0000000300047211 */ /* 0x0c0fe400078c10ff */
[C---:B-1----:R-:W-:Y:S02]  /*b6ab0*/  IADD3 R9, R0.reuse, c[0x0][0x198], RZ ;  /* 0x0000660000097a10 */ /* 0x042fe40007ffe0ff */
[-C--:B------:R-:W-:Y:S02]  /*b6ac0*/  LEA.HI.X.SX32 R5, R0, R216.reuse, 0x2, P6 ;  /* 0x000000d800057211 */ /* 0x080fe400030f16ff */
[C---:B------:R-:W-:Y:S02]  /*b6ad0*/  LEA R8, P6, R9.reuse, R3, 0x2 ;  /* 0x0000000309087211 */ /* 0x040fe400078c10ff */
[C---:B------:R-:W-:Y:S01]  /*b6ae0*/  IADD3 R0, R9.reuse, c[0x0][0x198], RZ ;  /* 0x0000660009007a10 */ /* 0x040fe20007ffe0ff */
[----:B------:R1:W-:Y:S01]  /*b6af0*/  @P3 STG.E [R12.64], R202 ;  /* 0x000000ca0c003986 */ /* 0x0003e2000c101908 */
[----:B------:R-:W-:-:S03]  /*b6b00*/  LEA.HI.X.SX32 R9, R9, R216, 0x2, P6 ;  /* 0x000000d809097211 */ /* 0x000fc600030f16ff */
[----:B------:R1:W-:Y:S01]  /*b6b10*/  @P2 STG.E [R4.64], R203 ;  /* 0x000000cb04002986 */ /* 0x0003e2000c101908 */
[----:B------:R-:W-:-:S03]  /*b6b20*/  ISETP.LT.AND P4, PT, R33, c[0x0][0x17c], !P0 ;  /* 0x00005f0021007a0c */ /* 0x000fc60004781270 */
[----:B------:R1:W-:Y:S02]  /*b6b30*/  @P1 STG.E [R8.64], R182 ;  /* 0x000000b608001986 */ /* 0x0003e4000c101908 */
[C---:B-1----:R-:W-:Y:S02]  /*b6b40*/  IADD3 R12, R0.reuse, c[0x0][0x198], RZ ;  /* 0x00006600000c7a10 */ /* 0x042fe40007ffe0ff */
[----:B------:R-:W-:-:S04]  /*b6b50*/  LEA R4, P6, R0, R3, 0x2 ;  /* 0x0000000300047211 */ /* 0x000fc800078c10ff */
[-C--:B------:R-:W-:Y:S02]  /*b6b60*/  LEA.HI.X.SX32 R5, R0, R216.reuse, 0x2, P6 ;  /* 0x000000d800057211 */ /* 0x080fe400030f16ff */
[C---:B------:R-:W-:Y:S02]  /*b6b70*/  LEA R8, P6, R12.reuse, R3, 0x2 ;  /* 0x000000030c087211 */ /* 0x040fe400078c10ff */
[C---:B------:R-:W-:Y:S01]  /*b6b80*/  IADD3 R0, R12.reuse, c[0x0][0x198], RZ ;  /* 0x000066000c007a10 */ /* 0x040fe20007ffe0ff */
[----:B------:R1:W-:Y:S01]  /*b6b90*/  @P5 STG.E [R4.64], R183 ;  /* 0x000000b704005986 */ /* 0x0003e2000c101908 */
[----:B------:R-:W-:Y:S02]  /*b6ba0*/  LEA.HI.X.SX32 R9, R12, R216, 0x2, P6 ;  /* 0x000000d80c097211 */ /* 0x000fe400030f16ff */
[----:B------:R-:W-:-:S03]  /*b6bb0*/  IADD3 R12, R0, c[0x0][0x198], RZ ;  /* 0x00006600000c7a10 */ /* 0x000fc60007ffe0ff */
[----:B------:R1:W-:Y:S02]  /*b6bc0*/  @P4 STG.E [R8.64], R42 ;  /* 0x0000002a08004986 */ /* 0x0003e4000c101908 */
[----:B-1----:R-:W-:-:S04]  /*b6bd0*/  LEA R4, P6, R0, R3, 0x2 ;  /* 0x0000000300047211 */ /* 0x002fc800078c10ff */
[-C--:B------:R-:W-:Y:S02]  /*b6be0*/  LEA.HI.X.SX32 R5, R0, R216.reuse, 0x2, P6 ;  /* 0x000000d800057211 */ /* 0x080fe400030f16ff */
[C---:B------:R-:W-:Y:S02]  /*b6bf0*/  LEA R8, P6, R12.reuse, R3, 0x2 ;  /* 0x000000030c087211 */ /* 0x040fe400078c10ff */
[C---:B------:R-:W-:Y:S02]  /*b6c00*/  IADD3 R0, R12.reuse, c[0x0][0x198], RZ ;  /* 0x000066000c007a10 */ /* 0x040fe40007ffe0ff */
[----:B------:R-:W-:Y:S02]  /*b6c10*/  LEA.HI.X.SX32 R9, R12, R216, 0x2, P6 ;  /* 0x000000d80c097211 */ /* 0x000fe400030f16ff */
[----:B--2---:R-:W-:Y:S02]  /*b6c20*/  ISETP.LT.AND P3, PT, R32, c[0x0][0x17c], !P0 ;  /* 0x00005f0020007a0c */ /* 0x004fe40004761270 */
[----:B------:R-:W-:-:S02]  /*b6c30*/  ISETP.LT.AND P2, PT, R29, c[0x0][0x17c], !P0 ;  /* 0x00005f001d007a0c */ /* 0x000fc40004741270 */
[----:B---3--:R-:W-:Y:S02]  /*b6c40*/  ISETP.LT.AND P1, PT, R20, c[0x0][0x17c], !P0 ;  /* 0x00005f0014007a0c */ /* 0x008fe40004721270 */
[----:B------:R-:W2:Y:S04]  /*b6c50*/  LDL.LU R20, [R1+0x26e8] ;  /* 0x0026e80001147983 */ /* 0x000ea80000300800 */
[----:B------:R-:W3:Y:S04]  /*b6c60*/  LDL.LU R16, [R1+0x26ec] ;  /* 0x0026ec0001107983 */ /* 0x000ee80000300800 */
[----:B------:R1:W-:Y:S04]  /*b6c70*/  @P3 STG.E [R4.64], R43 ;  /* 0x0000002b04003986 */ /* 0x0003e8000c101908 */
[----:B------:R-:W3:Y:S01]  /*b6c80*/  LDL.LU R13, [R1+0x26d4] ;  /* 0x0026d400010d7983 */ /* 0x000ee20000300800 */
[----:B-1----:R-:W-:-:S04]  /*b6c90*/  LEA R4, P6, R0, R3, 0x2 ;  /* 0x0000000300047211 */ /* 0x002fc800078c10ff */
[----:B------:R-:W-:Y:S01]  /*b6ca0*/  LEA.HI.X.SX32 R5, R0, R216, 0x2, P6 ;  /* 0x000000d800057211 */ /* 0x000fe200030f16ff */
[----:B------:R1:W-:Y:S04]  /*b6cb0*/  @P2 STG.E [R8.64], R38 ;  /* 0x0000002608002986 */ /* 0x0003e8000c101908 */
[----:B------:R1:W-:Y:S01]  /*b6cc0*/  @P1 STG.E [R4.64], R39 ;  /* 0x0000002704001986 */ /* 0x0003e2000c101908 */
[----:B----4-:R-:W-:-:S03]  /*b6cd0*/  ISETP.LT.AND P3, PT, R24, c[0x0][0x17c], !P0 ;  /* 0x00005f0018007a0c */ /* 0x010fc60004761270 */
[----:B------:R-:W4:Y:S01]  /*b6ce0*/  LDL.LU R24, [R1+0x26d8] ;  /* 0x0026d80001187983 */ /* 0x000f220000300800 */
[----:B------:R-:W-:-:S03]  /*b6cf0*/  ISETP.LT.AND P2, PT, R21, c[0x0][0x17c], !P0 ;  /* 0x00005f0015007a0c */ /* 0x000fc60004741270 */
[----:B------:R-:W4:Y:S01]  /*b6d00*/  LDL.LU R21, [R1+0x26dc] ;  /* 0x0026dc0001157983 */ /* 0x000f220000300800 */
[----:B------:R-:W-:-:S03]  /*b6d10*/  ISETP.LT.AND P1, PT, R17, c[0x0][0x17c], !P0 ;  /* 0x00005f0011007a0c */ /* 0x000fc60004721270 */
[----:B------:R-:W4:Y:S01]  /*b6d20*/  LDL.LU R17, [R1+0x26c8] ;  /* 0x0026c80001117983 */ /* 0x000f220000300800 */
[----:B------:R-:W-:Y:S02]  /*b6d30*/  ISETP.LT.AND P5, PT, R28, c[0x0][0x17c], !P0 ;  /* 0x00005f001c007a0c */ /* 0x000fe400047a1270 */
[----:B------:R-:W-:Y:S02]  /*b6d40*/  IADD3 R12, R0, c[0x0][0x198], RZ ;  /* 0x00006600000c7a10 */ /* 0x000fe40007ffe0ff */
        /* <DEDUP_REMOVED lines=23> */
[----:B--2---:R-:W-:-:S03]  /*b6ec0*/  ISETP.LT.AND P5, PT, R20, c[0x0][0x17c], !P0 ;  /* 0x00005f0014007a0c */ /* 0x004fc600047a1270 */
[----:B------:R-:W2:Y:S01]  /*b6ed0*/  LDL.LU R20, [R1+0x26cc] ;  /* 0x0026cc0001147983 */ /* 0x000ea20000300800 */
[----:B---3--:R-:W-:-:S03]  /*b6ee0*/  ISETP.LT.AND P4, PT, R16, c[0x0][0x17c], !P0 ;  /* 0x00005f0010007a0c */ /* 0x008fc60004781270 */
[----:B------:R-:W3:Y:S01]  /*b6ef0*/  LDL.LU R16, [R1+0x26d0] ;  /* 0x0026d00001107983 */ /* 0x000ee20000300800 */
[----:B------:R-:W-:-:S03]  /*b6f00*/  ISETP.LT.AND P3, PT, R13, c[0x0][0x17c], !P0 ;  /* 0x00005f000d007a0c */ /* 0x000fc60004761270 */
[----:B------:R-:W3:Y:S04]  /*b6f10*/  LDL.LU R13, [R1+0x26b8] ;  /* 0x0026b800010d7983 */ /* 0x000ee80000300800 */
[----:B------:R1:W-:Y:S01]  /*b6f20*/  @P5 STG.E [R4.64], R35 ;  /* 0x0000002304005986 */ /* 0x0003e2000c101908 */
[----:B----4-:R-:W-:-:S03]  /*b6f30*/  ISETP.LT.AND P2, PT, R24, c[0x0][0x17c], !P0 ;  /* 0x00005f0018007a0c */ /* 0x010fc60004741270 */
[----:B------:R-:W4:Y:S01]  /*b6f40*/  LDL.LU R24, [R1+0x26c0] ;  /* 0x0026c00001187983 */ /* 0x000f220000300800 */
[----:B------:R-:W-:-:S03]  /*b6f50*/  ISETP.LT.AND P1, PT, R21, c[0x0][0x17c], !P0 ;  /* 0x00005f0015007a0c */ /* 0x000fc60004721270 */
[----:B------:R-:W4:Y:S01]  /*b6f60*/  LDL.LU R21, [R1+0x26c4] ;  /* 0x0026c40001157983 */ /* 0x000f220000300800 */
        /* <DEDUP_REMOVED lines=62> */
[----:B-1----:R-:W-:-:S04]  /*b7350*/  LEA R8, P6, R12, R3, 0x2 ;  /* 0x000000030c087211 */ /* 0x002fc800078c10ff */
[----:B------:R-:W-:Y:S02]  /*b7360*/  LEA.HI.X.SX32 R9, R12, R216, 0x2, P6 ;  /* 0x000000d80c097211 */ /* 0x000fe400030f16ff */
[----:B--2---:R-:W-:Y:S02]  /*b7370*/  ISETP.LT.AND P3, PT, R20, c[0x0][0x17c], !P0 ;  /* 0x00005f0014007a0c */ /* 0x004fe40004761270 */
[----:B------:R-:W2:Y:S01]  /*b7380*/  LDL.LU R20, [R1+0x2694] ;  /* 0x0026940001147983 */ /* 0x000ea20000300800 */
[----:B---3--:R-:W-:-:S03]  /*b7390*/  ISETP.LT.AND P2, PT, R16, c[0x0][0x17c], !P0 ;  /* 0x00005f0010007a0c */ /* 0x008fc60004741270 */
[----:B------:R-:W3:Y:S01]  /*b73a0*/  LDL.LU R16, [R1+0x2688] ;  /* 0x0026880001107983 */ /* 0x000ee20000300800 */
[----:B------:R-:W-:-:S03]  /*b73b0*/  ISETP.LT.AND P1, PT, R13, c[0x0][0x17c], !P0 ;  /* 0x00005f000d007a0c */ /* 0x000fc60004721270 */
[----:B------:R-:W3:Y:S04]  /*b73c0*/  LDL.LU R13, [R1+0x2680] ;  /* 0x00268000010d7983 */ /* 0x000ee80000300800 */
[----:B------:R-:W3:Y:S04]  /*b73d0*/  LDL.LU R19, [R1+0x2684] ;  /* 0x0026840001137983 */ /* 0x000ee80000300800 */
[----:B------:R-:W-:Y:S04]  /*b73e0*/  @P3 STG.E [R4.64], R191 ;  /* 0x000000bf04003986 */ /* 0x000fe8000c101908 */
[----:B------:R-:W3:Y:S04]  /*b73f0*/  LDL.LU R18, [R1+0x266c] ;  /* 0x00266c0001127983 */ /* 0x000ee80000300800 */
[----:B------:R1:W-:Y:S01]  /*b7400*/  @P2 STG.E [R8.64], R14 ;  /* 0x0000000e08002986 */ /* 0x0003e2000c101908 */
[----:B----4-:R-:W-:-:S03]  /*b7410*/  ISETP.LT.AND P3, PT, R17, c[0x0][0x17c], !P0 ;  /* 0x00005f0011007a0c */ /* 0x010fc60004761270 */
[----:B------:R-:W4:Y:S04]  /*b7420*/  LDL.LU R17, [R1+0x2678] ;  /* 0x0026780001117983 */ /* 0x000f280000300800 */
[----:B-1----:R-:W4:Y:S01]  /*b7430*/  LDL.LU R14, [R1+0x267c] ;  /* 0x00267c00010e7983 */ /* 0x002f220000300800 */
[----:B------:R-:W-:Y:S02]  /*b7440*/  IADD3 R0, R12, c[0x0][0x198], RZ ;  /* 0x000066000c007a10 */ /* 0x000fe40007ffe0ff */
[----:B------:R-:W-:Y:S02]  /*b7450*/  ISETP.LT.AND P5, PT, R24, c[0x0][0x17c], !P0 ;  /* 0x00005f0018007a0c */ /* 0x000fe400047a1270 */
[C---:B------:R-:W-:Y:S02]  /*b7460*/  LEA R4, P6, R0.reuse, R3, 0x2 ;  /* 0x0000000300047211 */ /* 0x040fe400078c10ff */
[----:B------:R-:W-:-:S02]  /*b7470*/  IADD3 R12, R0, c[0x0][0x198], RZ ;  /* 0x00006600000c7a10 */ /* 0x000fc40007ffe0ff */
[-C--:B------:R-:W-:Y:S02]  /*b7480*/  LEA.HI.X.SX32 R5, R0, R216.reuse, 0x2, P6 ;  /* 0x000000d800057211 */ /* 0x080fe400030f16ff */
[C---:B------:R-:W-:Y:S02]  /*b7490*/  LEA R8, P6, R12.reuse, R3, 0x2 ;  /* 0x000000030c087211 */ /* 0x040fe400078c10ff */
[----:B------:R-:W-:Y:S02]  /*b74a0*/  ISETP.LT.AND P4, PT, R21, c[0x0][0x17c], !P0 ;  /* 0x00005f0015007a0c */ /* 0x000fe40004781270 */
        /* <DEDUP_REMOVED lines=16> */
[C---:B------:R-:W-:Y:S02]  /*b75b0*/  LEA.HI.X.SX32 R9, R10.reuse, R216, 0x2, P6 ;  /* 0x000000d80a097211 */ /* 0x040fe400030f16ff */
[----:B------:R-:W-:Y:S02]  /*b75c0*/  IADD3 R0, R10, c[0x0][0x198], RZ ;  /* 0x000066000a007a10 */ /* 0x000fe40007ffe0ff */
[----:B--2---:R-:W-:Y:S02]  /*b75d0*/  ISETP.LT.AND P2, PT, R20, c[0x0][0x17c], !P0 ;  /* 0x00005f0014007a0c */ /* 0x004fe40004741270 */
[----:B---3--:R-:W-:Y:S02]  /*b75e0*/  ISETP.LT.AND P1, PT, R16, c[0x0][0x17c], !P0 ;  /* 0x00005f0010007a0c */ /* 0x008fe40004721270 */
[----:B------:R-:W2:Y:S01]  /*b75f0*/  LDL.LU R16, [R1+0x2654] ;  /* 0x0026540001107983 */ /* 0x000ea20000300800 */
[----:B------:R-:W-:-:S03]  /*b7600*/  ISETP.LT.AND P5, PT, R13, c[0x0][0x17c], !P0 ;  /* 0x00005f000d007a0c */ /* 0x000fc600047a1270 */
[----:B------:R-:W3:Y:S04]  /*b7610*/  LDL.LU R13, [R1+0x2660] ;  /* 0x00266000010d7983 */ /* 0x000ee80000300800 */
[----:B------:R-:W3:Y:S04]  /*b7620*/  LDL.LU R11, [R1+0x2668] ;  /* 0x00266800010b7983 */ /* 0x000ee80000300800 */
[----:B------:R1:W-:Y:S04]  /*b7630*/  @P2 STG.E [R4.64], R7 ;  /* 0x0000000704002986 */ /* 0x0003e8000c101908 */
[----:B------:R-:W3:Y:S04]  /*b7640*/  LDL.LU R15, [R1+0x2670] ;  /* 0x00267000010f7983 */ /* 0x000ee80000300800 */
[----:B------:R1:W-:Y:S04]  /*b7650*/  @P1 STG.E [R8.64], R104 ;  /* 0x0000006808001986 */ /* 0x0003e8000c101908 */
[----:B------:R-:W3:Y:S01]  /*b7660*/  LDL.LU R10, [R1+0x2644] ;  /* 0x00264400010a7983 */ /* 0x000ee20000300800 */
[----:B----4-:R-:W-:-:S03]  /*b7670*/  ISETP.LT.AND P1, PT, R14, c[0x0][0x17c], !P0 ;  /* 0x00005f000e007a0c */ /* 0x010fc60004721270 */
[----:B------:R-:W4:Y:S04]  /*b7680*/  LDL.LU R14, [R1+0x2648] ;  /* 0x00264800010e7983 */ /* 0x000f280000300800 */
[----:B------:R-:W4:Y:S01]  /*b7690*/  LDL.LU R12, [R1+0x264c] ;  /* 0x00264c00010c7983 */ /* 0x000f220000300800 */
[C---:B-1----:R-:W-:Y:S02]  /*b76a0*/  LEA R4, P6, R0.reuse, R3, 0x2 ;  /* 0x0000000300047211 */ /* 0x042fe400078c10ff */
[----:B------:R-:W-:Y:S02]  /*b76b0*/  ISETP.LT.AND P4, PT, R19, c[0x0][0x17c], !P0 ;  /* 0x00005f0013007a0c */ /* 0x000fe40004781270 */
[C---:B------:R-:W-:Y:S02]  /*b76c0*/  IADD3 R7, R0.reuse, c[0x0][0x198], RZ ;  /* 0x0000660000077a10 */ /* 0x040fe40007ffe0ff */
[----:B------:R-:W-:-:S02]  /*b76d0*/  LEA.HI.X.SX32 R5, R0, R216, 0x2, P6 ;  /* 0x000000d800057211 */ /* 0x000fc400030f16ff */
[CC--:B------:R-:W-:Y:S02]  /*b76e0*/  LEA R6, P6, R7.reuse, R3.reuse, 0x2 ;  /* 0x0000000307067211 */ /* 0x0c0fe400078c10ff */
[----:B------:R-:W-:Y:S02]  /*b76f0*/  ISETP.LT.AND P3, PT, R18, c[0x0][0x17c], !P0 ;  /* 0x00005f0012007a0c */ /* 0x000fe40004761270 */
[C---:B------:R-:W-:Y:S01]  /*b7700*/  IADD3 R0, R7.reuse, c[0x0][0x198], RZ ;  /* 0x0000660007007a10 */ /* 0x040fe20007ffe0ff */
[----:B------:R1:W-:Y:S01]  /*b7710*/  @P5 STG.E [R4.64], R105 ;  /* 0x0000006904005986 */ /* 0x0003e2000c101908 */
[----:B------:R-:W-:Y:S02]  /*b7720*/  LEA.HI.X.SX32 R7, R7, R216, 0x2, P6 ;  /* 0x000000d807077211 */ /* 0x000fe400030f16ff */
[----:B------:R-:W-:Y:S02]  /*b7730*/  ISETP.LT.AND P2, PT, R17, c[0x0][0x17c], !P0 ;  /* 0x00005f0011007a0c */ /* 0x000fe40004741270 */
[C---:B------:R-:W-:Y:S01]  /*b7740*/  IADD3 R8, R0.reuse, c[0x0][0x198], RZ ;  /* 0x0000660000087a10 */ /* 0x040fe20007ffe0ff */
        /* <DEDUP_REMOVED lines=12> */
[C---:B------:R-:W-:Y:S02]  /*b7810*/  IADD3 R0, R8.reuse, c[0x0][0x198], RZ ;  /* 0x0000660008007a10 */ /* 0x040fe40007ffe0ff */
[----:B------:R-:W-:Y:S01]  /*b7820*/  LEA.HI.X.SX32 R7, R8, R216, 0x2, P6 ;  /* 0x000000d808077211 */ /* 0x000fe200030f16ff */
[----:B------:R1:W-:Y:S02]  /*b7830*/  @P1 STG.E [R4.64], R97 ;  /* 0x0000006104001986 */ /* 0x0003e4000c101908 */
[----:B-1----:R-:W-:-:S04]  /*b7840*/  LEA R4, P6, R0, R3, 0x2 ;  /* 0x0000000300047211 */ /* 0x002fc800078c10ff */
[----:B------:R-:W-:Y:S02]  /*b7850*/  LEA.HI.X.SX32 R5, R0, R216, 0x2, P6 ;  /* 0x000000d800057211 */ /* 0x000fe400030f16ff */
[----:B--2---:R-:W-:Y:S02]  /*b7860*/  ISETP.LT.AND P5, PT, R16, c[0x0][0x17c], !P0 ;  /* 0x00005f0010007a0c */ /* 0x004fe400047a1270 */
[----:B---3--:R-:W-:Y:S02]  /*b7870*/  ISETP.LT.AND P4, PT, R13, c[0x0][0x17c], !P0 ;  /* 0x00005f000d007a0c */ /* 0x008fe40004781270 */
[----:B------:R-:W2:Y:S01]  /*b7880*/  LDL.LU R13, [R1+0x2658] ;  /* 0x00265800010d7983 */ /* 0x000ea20000300800 */
[----:B------:R-:W-:-:S03]  /*b7890*/  ISETP.LT.AND P3, PT, R11, c[0x0][0x17c], !P0 ;  /* 0x00005f000b007a0c */ /* 0x000fc60004761270 */
[----:B------:R-:W3:Y:S04]  /*b78a0*/  LDL.LU R11, [R1+0x265c] ;  /* 0x00265c00010b7983 */ /* 0x000ee80000300800 */
[----:B------:R-:W3:Y:S04]  /*b78b0*/  LDL.LU R9, [R1+0x2634] ;  /* 0x0026340001097983 */ /* 0x000ee80000300800 */
[----:B------:R1:W-:Y:S01]  /*b78c0*/  @P5 STG.E [R6.64], R92 ;  /* 0x0000005c06005986 */ /* 0x0003e2000c101908 */
[----:B------:R-:W-:-:S03]  /*b78d0*/  ISETP.LT.AND P1, PT, R10, c[0x0][0x17c], !P0 ;  /* 0x00005f000a007a0c */ /* 0x000fc60004721270 */
[----:B------:R-:W3:Y:S04]  /*b78e0*/  LDL.LU R10, [R1+0x263c] ;  /* 0x00263c00010a7983 */ /* 0x000ee80000300800 */
[----:B------:R1:W-:Y:S01]  /*b78f0*/  @P4 STG.E [R4.64], R93 ;  /* 0x0000005d04004986 */ /* 0x0003e2000c101908 */
[----:B----4-:R-:W-:-:S03]  /*b7900*/  ISETP.LT.AND P5, PT, R14, c[0x0][0x17c], !P0 ;  /* 0x00005f000e007a0c */ /* 0x010fc600047a1270 */
[----:B------:R-:W4:Y:S01]  /*b7910*/  LDL.LU R14, [R1+0x2640] ;  /* 0x00264000010e7983 */ /* 0x000f220000300800 */
[----:B------:R-:W-:-:S03]  /*b7920*/  ISETP.LT.AND P4, PT, R12, c[0x0][0x17c], !P0 ;  /* 0x00005f000c007a0c */ /* 0x000fc60004781270 */
[----:B------:R-:W4:Y:S01]  /*b7930*/  LDL.LU R12, [R1+0x2624] ;  /* 0x00262400010c7983 */ /* 0x000f220000300800 */
[----:B------:R-:W-:Y:S02]  /*b7940*/  IADD3 R8, R0, c[0x0][0x198], RZ ;  /* 0x0000660000087a10 */ /* 0x000fe40007ffe0ff */
[----:B------:R-:W-:Y:S02]  /*b7950*/  ISETP.LT.AND P2, PT, R15, c[0x0][0x17c], !P0 ;  /* 0x00005f000f007a0c */ /* 0x000fe40004741270 */
[CC--:B-1----:R-:W-:Y:S02]  /*b7960*/  LEA R6, P6, R8.reuse, R3.reuse, 0x2 ;  /* 0x0000000308067211 */ /* 0x0c2fe400078c10ff */
[C---:B------:R-:W-:Y:S02]  /*b7970*/  IADD3 R0, R8.reuse, c[0x0][0x198], RZ ;  /* 0x0000660008007a10 */ /* 0x040fe40007ffe0ff */
[----:B------:R-:W-:Y:S02]  /*b7980*/  LEA.HI.X.SX32 R7, R8, R216, 0x2, P6 ;  /* 0x000000d808077211 */ /* 0x000fe400030f16ff */
[----:B------:R-:W-:-:S02]  /*b7990*/  LEA R4, P6, R0, R3, 0x2 ;  /* 0x0000000300047211 */ /* 0x000fc400078c10ff */
        /* <DEDUP_REMOVED lines=11> */
[C---:B------:R-:W-:Y:S02]  /*b7a50*/  IADD3 R0, R8.reuse, c[0x0][0x198], RZ ;  /* 0x0000660008007a10 */ /* 0x040fe40007ffe0ff */
[----:B-1----:R-:W-:-:S04]  /*b7a60*/  LEA R6, P6, R8, R3, 0x2 ;  /* 0x0000000308067211 */ /* 0x002fc800078c10ff */
[----:B------:R-:W-:Y:S01]  /*b7a70*/  LEA.HI.X.SX32 R7, R8, R216, 0x2, P6 ;  /* 0x000000d808077211 */ /* 0x000fe200030f16ff */
[----:B------:R1:W-:Y:S04]  /*b7a80*/  @P5 STG.E [R4.64], R85 ;  /* 0x0000005504005986 */ /* 0x0003e8000c101908 */
[----:B------:R2:W-:Y:S01]  /*b7a90*/  @P4 STG.E [R6.64], R80 ;  /* 0x0000005006004986 */ /* 0x0005e2000c101908 */
[----:B-1----:R-:W-:-:S04]  /*b7aa0*/  LEA R4, P6, R0, R3, 0x2 ;  /* 0x0000000300047211 */ /* 0x002fc800078c10ff */
[----:B------:R-:W-:Y:S02]  /*b7ab0*/  LEA.HI.X.SX32 R5, R0, R216, 0x2, P6 ;  /* 0x000000d800057211 */ /* 0x000fe400030f16ff */
[----:B--2---:R-:W-:Y:S02]  /*b7ac0*/  ISETP.LT.AND P3, PT, R13, c[0x0][0x17c], !P0 ;  /* 0x00005f000d007a0c */ /* 0x004fe40004761270 */
[----:B------:R-:W2:Y:S01]  /*b7ad0*/  LDL.LU R13, [R1+0x262c] ;  /* 0x00262c00010d7983 */ /* 0x000ea20000300800 */
[----:B---3--:R-:W-:-:S03]  /*b7ae0*/  ISETP.LT.AND P2, PT, R11, c[0x0][0x17c], !P0 ;  /* 0x00005f000b007a0c */ /* 0x008fc60004741270 */
[----:B------:R-:W3:Y:S01]  /*b7af0*/  LDL.LU R11, [R1+0x2630] ;  /* 0x00263000010b7983 */ /* 0x000ee20000300800 */
[----:B------:R-:W-:-:S03]  /*b7b00*/  ISETP.LT.AND P1, PT, R9, c[0x0][0x17c], !P0 ;  /* 0x00005f0009007a0c */ /* 0x000fc60004721270 */
        /* <DEDUP_REMOVED lines=8> */
[----:B------:R-:W-:-:S04]  /*b7b90*/  IADD3 R8, R0, c[0x0][0x198], RZ ;  /* 0x0000660000087a10 */ /* 0x000fc80007ffe0ff */
[CC--:B------:R-:W-:Y:S02]  /*b7ba0*/  LEA R6, P6, R8.reuse, R3.reuse, 0x2 ;  /* 0x0000000308067211 */ /* 0x0c0fe400078c10ff */
[C---:B------:R-:W-:Y:S02]  /*b7bb0*/  IADD3 R0, R8.reuse, c[0x0][0x198], RZ ;  /* 0x0000660008007a10 */ /* 0x040fe40007ffe0ff */
[-C--:B------:R-:W-:Y:S02]  /*b7bc0*/  LEA.HI.X.SX32 R7, R8, R216.reuse, 0x2, P6 ;  /* 0x000000d808077211 */ /* 0x080fe400030f16ff */
[C---:B-1----:R-:W-:Y:S02]  /*b7bd0*/  LEA R4, P6, R0.reuse, R3, 0x2 ;  /* 0x0000000300047211 */ /* 0x042fe400078c10ff */
        /* <DEDUP_REMOVED lines=232> */
[----:B--2---:R-:W-:-:S03]  /*b8a60*/  ISETP.LT.AND P1, PT, R13, c[0x0][0x17c], !P0 ;  /* 0x00005f000d007a0c */ /* 0x004fc60004721270 */
[----:B------:R-:W-:Y:S01]  /*b8a70*/  LDS.128 R64, [R252+0x1800] ;  /* 0x00180000fc407984 */ /* 0x000fe20000000c00 */
[----:B---3--:R-:W-:-:S03]  /*b8a80*/  ISETP.LT.AND P5, PT, R11, c[0x0][0x17c], !P0 ;  /* 0x00005f000b007a0c */ /* 0x008fc600047a1270 */
[----:B------:R-:W2:Y:S01]  /*b8a90*/  LDL.LU R13, [R1+0x2548] ;  /* 0x00254800010d7983 */ /* 0x000ea20000300800 */
[C---:B-1----:R-:W-:Y:S02]  /*b8aa0*/  LEA R4, P6, R0.reuse, R3, 0x2 ;  /* 0x0000000300047211 */ /* 0x042fe400078c10ff */
[----:B------:R-:W-:Y:S01]  /*b8ab0*/  ISETP.LT.AND P4, PT, R9, c[0x0][0x17c], !P0 ;  /* 0x00005f0009007a0c */ /* 0x000fe20004781270 */
[----:B------:R-:W3:Y:S04]  /*b8ac0*/  LDL.LU R11, [R1+0x2538] ;  /* 0x00253800010b7983 */ /* 0x000ee80000300800 */
[----:B------:R-:W3:Y:S01]  /*b8ad0*/  LDL.LU R9, [R1+0x253c] ;  /* 0x00253c0001097983 */ /* 0x000ee20000300800 */
[----:B------:R-:W-:Y:S02]  /*b8ae0*/  LEA.HI.X.SX32 R5, R0, R216, 0x2, P6 ;  /* 0x000000d800057211 */ /* 0x000fe400030f16ff */
[----:B------:R-:W-:-:S02]  /*b8af0*/  ISETP.LT.AND P3, PT, R10, c[0x0][0x17c], !P0 ;  /* 0x00005f000a007a0c */ /* 0x000fc40004761270 */
[----:B------:R-:W3:Y:S04]  /*b8b00*/  LDL.LU R10, [R1+0x2524] ;  /* 0x00252400010a7983 */ /* 0x000ee80000300800 */
[----:B------:R1:W-:Y:S01]  /*b8b10*/  @P1 STG.E [R4.64], R63 ;  /* 0x0000003f04001986 */ /* 0x0003e2000c101908 */
[----:B------:R-:W-:-:S03]  /*b8b20*/  IADD3 R8, R0, c[0x0][0x198], RZ ;  /* 0x0000660000087a10 */ /* 0x000fc60007ffe0ff */
[----:B------:R-:W-:Y:S01]  /*b8b30*/  LDS.128 R60, [R231+0x1800] ;  /* 0x00180000e73c7984 */ /* 0x000fe20000000c00 */
[----:B----4-:R-:W-:-:S03]  /*b8b40*/  ISETP.LT.AND P2, PT, R14, c[0x0][0x17c], !P0 ;  /* 0x00005f000e007a0c */ /* 0x010fc60004741270 */
[----:B------:R-:W4:Y:S01]  /*b8b50*/  LDL.LU R14, [R1+0x2528] ;  /* 0x00252800010e7983 */ /* 0x000f220000300800 */
[----:B------:R-:W-:-:S03]  /*b8b60*/  ISETP.LT.AND P1, PT, R12, c[0x0][0x17c], !P0 ;  /* 0x00005f000c007a0c */ /* 0x000fc60004721270 */
[----:B------:R-:W4:Y:S01]  /*b8b70*/  LDL.LU R12, [R1+0x2530] ;  /* 0x00253000010c7983 */ /* 0x000f220000300800 */
        /* <DEDUP_REMOVED lines=8> */
[----:B------:R1:W-:Y:S04]  /*b8c00*/  @P4 STG.E [R4.64], R59 ;  /* 0x0000003b04004986 */ /* 0x0003e8000c101908 */
[----:B------:R-:W-:Y:S01]  /*b8c10*/  LDS.128 R56, [R230+0x1800] ;  /* 0x00180000e6387984 */ /* 0x000fe20000000c00 */
        /* <DEDUP_REMOVED lines=15> */
[----:B-1----:R-:W-:Y:S02]  /*b8d10*/  LEA R4, P6, R0, R3, 0x2 ;  /* 0x0000000300047211 */ /* 0x002fe400078c10ff */
[----:B------:R-:W-:Y:S01]  /*b8d20*/  ISETP.LT.AND P3, PT, R9, c[0x0][0x17c], !P0 ;  /* 0x00005f0009007a0c */ /* 0x000fe20004761270 */
[----:B------:R-:W3:Y:S04]  /*b8d30*/  LDL.LU R11, [R1+0x2514] ;  /* 0x00251400010b7983 */ /* 0x000ee80000300800 */
[----:B------:R-:W3:Y:S01]  /*b8d40*/  LDL.LU R9, [R1+0x251c] ;  /* 0x00251c0001097983 */ /* 0x000ee20000300800 */
[----:B------:R-:W-:-:S03]  /*b8d50*/  ISETP.LT.AND P2, PT, R10, c[0x0][0x17c], !P0 ;  /* 0x00005f000a007a0c */ /* 0x000fc60004741270 */
[----:B------:R-:W3:Y:S01]  /*b8d60*/  LDL.LU R10, [R1+0x2520] ;  /* 0x00252000010a7983 */ /* 0x000ee20000300800 */
[----:B------:R-:W-:-:S05]  /*b8d70*/  LEA.HI.X.SX32 R5, R0, R216, 0x2, P6 ;  /* 0x000000d800057211 */ /* 0x000fca00030f16ff */
        /* <DEDUP_REMOVED lines=148> */
[----:B------:R-:W4:Y:S04]  /*b96c0*/  LDL.LU R12, [R1+0x2464] ;  /* 0x00246400010c7983 */ /* 0x000f280000300800 */
[----:B------:R-:W4:Y:S01]  /*b96d0*/  LDL.LU R18, [R1+0x2460] ;  /* 0x0024600001127983 */ /* 0x000f220000300800 */
[----:B------:R-:W-:-:S03]  /*b96e0*/  IADD3 R8, R0, c[0x0][0x198], RZ ;  /* 0x0000660000087a10 */ /* 0x000fc60007ffe0ff */
        /* <DEDUP_REMOVED lines=18> */
[----:B------:R-:W-:Y:S02]  /*b9810*/  LEA.HI.X.SX32 R7, R8, R216, 0x2, P6 ;  /* 0x000000d808077211 */ /* 0x000fe400030f16ff */
[----:B------:R-:W-:Y:S01]  /*b9820*/  LEA R8, P6, R0, R3, 0x2 ;  /* 0x0000000300087211 */ /* 0x000fe200078c10ff */
[----:B------:R1:W-:Y:S04]  /*b9830*/  @P2 STG.E [R4.64], R125 ;  /* 0x0000007d04002986 */ /* 0x0003e8000c101908 */
[----:B------:R1:W-:Y:S01]  /*b9840*/  @P1 STG.E [R6.64], R140 ;  /* 0x0000008c06001986 */ /* 0x0003e2000c101908 */
[----:B--2---:R-:W-:-:S03]  /*b9850*/  ISETP.LT.AND P5, PT, R13, c[0x0][0x17c], !P0 ;  /* 0x00005f000d007a0c */ /* 0x004fc600047a1270 */
[----:B------:R-:W2:Y:S01]  /*b9860*/  LDL.LU R13, [R1+0x244c] ;  /* 0x00244c00010d7983 */ /* 0x000ea20000300800 */
[----:B---3--:R-:W-:Y:S02]  /*b9870*/  ISETP.LT.AND P4, PT, R11, c[0x0][0x17c], !P0 ;  /* 0x00005f000b007a0c */ /* 0x008fe40004781270 */
[C---:B------:R-:W-:Y:S01]  /*b9880*/  IADD3 R11, R0.reuse, c[0x0][0x198], RZ ;  /* 0x00006600000b7a10 */ /* 0x040fe20007ffe0ff */
[----:B------:R-:W3:Y:S01]  /*b9890*/  LDL.LU R15, [R1+0x2444] ;  /* 0x00244400010f7983 */ /* 0x000ee20000300800 */
[----:B------:R-:W-:Y:S02]  /*b98a0*/  ISETP.LT.AND P3, PT, R9, c[0x0][0x17c], !P0 ;  /* 0x00005f0009007a0c */ /* 0x000fe40004761270 */
[----:B------:R-:W-:Y:S02]  /*b98b0*/  LEA.HI.X.SX32 R9, R0, R216, 0x2, P6 ;  /* 0x000000d800097211 */ /* 0x000fe400030f16ff */
[----:B------:R-:W-:Y:S02]  /*b98c0*/  ISETP.LT.AND P2, PT, R10, c[0x0][0x17c], !P0 ;  /* 0x00005f000a007a0c */ /* 0x000fe40004741270 */
[----:B------:R-:W-:-:S02]  /*b98d0*/  LEA R10, P6, R11, R3, 0x2 ;  /* 0x000000030b0a7211 */ /* 0x000fc400078c10ff */
[C---:B------:R-:W-:Y:S02]  /*b98e0*/  IADD3 R0, R11.reuse, c[0x0][0x198], RZ ;  /* 0x000066000b007a10 */ /* 0x040fe40007ffe0ff */
[----:B------:R-:W-:Y:S01]  /*b98f0*/  LEA.HI.X.SX32 R11, R11, R216, 0x2, P6 ;  /* 0x000000d80b0b7211 */ /* 0x000fe200030f16ff */
[----:B------:R1:W-:Y:S04]  /*b9900*/  @P5 STG.E [R8.64], R141 ;  /* 0x0000008d08005986 */ /* 0x0003e8000c101908 */
[----:B------:R1:W-:Y:S01]  /*b9910*/  @P4 STG.E [R10.64], R156 ;  /* 0x0000009c0a004986 */ /* 0x0003e2000c101908 */
[----:B----4-:R-:W-:-:S03]  /*b9920*/  ISETP.LT.AND P1, PT, R14, c[0x0][0x17c], !P0 ;  /* 0x00005f000e007a0c */ /* 0x010fc60004721270 */
[----:B------:R-:W4:Y:S04]  /*b9930*/  LDL.LU R14, [R1+0x243c] ;  /* 0x00243c00010e7983 */ /* 0x000f280000300800 */
[----:B------:R-:W4:Y:S01]  /*b9940*/  LDL.LU R16, [R1+0x2430] ;  /* 0x0024300001107983 */ /* 0x000f220000300800 */
[----:B------:R-:W-:-:S03]  /*b9950*/  ISETP.LT.AND P4, PT, R18, c[0x0][0x17c], !P0 ;  /* 0x00005f0012007a0c */ /* 0x000fc60004781270 */
[----:B------:R-:W4:Y:S01]  /*b9960*/  LDL.LU R18, [R1+0x2424] ;  /* 0x0024240001127983 */ /* 0x000f220000300800 */
[-C--:B-1----:R-:W-:Y:S02]  /*b9970*/  LEA R4, P6, R0, R3.reuse, 0x2 ;  /* 0x0000000300047211 */ /* 0x082fe400078c10ff */
[----:B------:R-:W-:Y:S02]  /*b9980*/  ISETP.LT.AND P5, PT, R12, c[0x0][0x17c], !P0 ;  /* 0x00005f000c007a0c */ /* 0x000fe400047a1270 */
[C---:B------:R-:W-:Y:S02]  /*b9990*/  IADD3 R12, R0.reuse, c[0x0][0x198], RZ ;  /* 0x00006600000c7a10 */ /* 0x040fe40007ffe0ff */
[----:B------:R-:W-:Y:S02]  /*b99a0*/  LEA.HI.X.SX32 R5, R0, R216, 0x2, P6 ;  /* 0x000000d800057211 */ /* 0x000fe400030f16ff */
[C---:B------:R-:W-:Y:S02]  /*b99b0*/  LEA R6, P6, R12.reuse, R3, 0x2 ;  /* 0x000000030c067211 */ /* 0x040fe400078c10ff */
[----:B------:R-:W-:-:S02]  /*b99c0*/  IADD3 R0, R12, c[0x0][0x198], RZ ;  /* 0x000066000c007a10 */ /* 0x000fc40007ffe0ff */
[-C--:B------:R-:W-:Y:S02]  /*b99d0*/  LEA.HI.X.SX32 R7, R12, R216.reuse, 0x2, P6 ;  /* 0x000000d80c077211 */ /* 0x080fe400030f16ff */
[CC--:B------:R-:W-:Y:S02]  /*b99e0*/  LEA R8, P6, R0.reuse, R3.reuse, 0x2 ;  /* 0x0000000300087211 */ /* 0x0c0fe400078c10ff */
[C---:B------:R-:W-:Y:S02]  /*b99f0*/  IADD3 R12, R0.reuse, c[0x0][0x198], RZ ;  /* 0x00006600000c7a10 */ /* 0x040fe40007ffe0ff */
[-C--:B------:R-:W-:Y:S02]  /*b9a00*/  LEA.HI.X.SX32 R9, R0, R216.reuse, 0x2, P6 ;  /* 0x000000d800097211 */ /* 0x080fe400030f16ff */
[C---:B------:R-:W-:Y:S02]  /*b9a10*/  LEA R10, P6, R12.reuse, R3, 0x2 ;  /* 0x000000030c0a7211 */ /* 0x040fe400078c10ff */
[C---:B------:R-:W-:Y:S01]  /*b9a20*/  IADD3 R0, R12.reuse, c[0x0][0x198], RZ ;  /* 0x000066000c007a10 */ /* 0x040fe20007ffe0ff */
[----:B------:R1:W-:Y:S01]  /*b9a30*/  @P3 STG.E [R4.64], R157 ;  /* 0x0000009d04003986 */ /* 0x0003e2000c101908 */
[----:B------:R-:W-:-:S02]  /*b9a40*/  LEA.HI.X.SX32 R11, R12, R216, 0x2, P6 ;  /* 0x000000d80c0b7211 */ /* 0x000fc400030f16ff */
[----:B------:R-:W-:Y:S01]  /*b9a50*/  ISETP.LT.AND P3, PT, R17, c[0x0][0x17c], !P0 ;  /* 0x00005f0011007a0c */ /* 0x000fe20004761270 */
[----:B------:R1:W-:Y:S01]  /*b9a60*/  @P2 STG.E [R6.64], R172 ;  /* 0x000000ac06002986 */ /* 0x0003e2000c101908 */
[----:B------:R-:W-:-:S03]  /*b9a70*/  IADD3 R12, R0, c[0x0][0x198], RZ ;  /* 0x00006600000c7a10 */ /* 0x000fc60007ffe0ff */
[----:B------:R-:W4:Y:S01]  /*b9a80*/  LDL.LU R17, [R1+0x241c] ;  /* 0x00241c0001117983 */ /* 0x000f220000300800 */
[----:B-1----:R-:W-:-:S03]  /*b9a90*/  LEA R4, P6, R0, R3, 0x2 ;  /* 0x0000000300047211 */ /* 0x002fc600078c10ff */
[----:B------:R1:W-:Y:S01]  /*b9aa0*/  @P1 STG.E [R8.64], R173 ;  /* 0x000000ad08001986 */ /* 0x0003e2000c101908 */
[----:B------:R-:W-:-:S03]  /*b9ab0*/  LEA.HI.X.SX32 R5, R0, R216, 0x2, P6 ;  /* 0x000000d800057211 */ /* 0x000fc600030f16ff */
[----:B------:R1:W-:Y:S01]  /*b9ac0*/  @P5 STG.E [R10.64], R114 ;  /* 0x000000720a005986 */ /* 0x0003e2000c101908 */
[----:B------:R-:W-:-:S03]  /*b9ad0*/  LEA R6, P6, R12, R3, 0x2 ;  /* 0x000000030c067211 */ /* 0x000fc600078c10ff */
[----:B------:R1:W-:Y:S01]  /*b9ae0*/  @P4 STG.E [R4.64], R115 ;  /* 0x0000007304004986 */ /* 0x0003e2000c101908 */
[----:B------:R-:W-:-:S05]  /*b9af0*/  LEA.HI.X.SX32 R7, R12, R216, 0x2, P6 ;  /* 0x000000d80c077211 */ /* 0x000fca00030f16ff */
[----:B------:R1:W-:Y:S01]  /*b9b00*/  @P3 STG.E [R6.64], R130 ;  /* 0x0000008206003986 */ /* 0x0003e2000c101908 */
[----:B--2---:R-:W-:-:S03]  /*b9b10*/  ISETP.LT.AND P2, PT, R13, c[0x0][0x17c], !P0 ;  /* 0x00005f000d007a0c */ /* 0x004fc60004741270 */
[----:B------:R-:W2:Y:S01]  /*b9b20*/  LDL.LU R13, [R1+0x2414] ;  /* 0x00241400010d7983 */ /* 0x000ea20000300800 */
[----:B---3--:R-:W-:-:S03]  /*b9b30*/  ISETP.LT.AND P1, PT, R15, c[0x0][0x17c], !P0 ;  /* 0x00005f000f007a0c */ /* 0x008fc60004721270 */
[----:B------:R-:W3:Y:S01]  /*b9b40*/  LDL.LU R15, [R1+0x240c] ;  /* 0x00240c00010f7983 */ /* 0x000ee20000300800 */
        /* <DEDUP_REMOVED lines=11> */
[C---:B------:R-:W-:Y:S02]  /*b9c00*/  IADD3 R0, R12.reuse, c[0x0][0x198], RZ ;  /* 0x000066000c007a10 */ /* 0x040fe40007ffe0ff */
[----:B------:R-:W-:-:S02]  /*b9c10*/  LEA.HI.X.SX32 R11, R12, R216, 0x2, P6 ;  /* 0x000000d80c0b7211 */ /* 0x000fc400030f16ff */
[CC--:B------:R-:W-:Y:S02]  /*b9c20*/  LEA R4, P6, R0.reuse, R3.reuse, 0x2 ;  /* 0x0000000300047211 */ /* 0x0c0fe400078c10ff */
[C---:B------:R-:W-:Y:S02]  /*b9c30*/  IADD3 R12, R0.reuse, c[0x0][0x198], RZ ;  /* 0x00006600000c7a10 */ /* 0x040fe40007ffe0ff */
[-C--:B------:R-:W-:Y:S02]  /*b9c40*/  LEA.HI.X.SX32 R5, R0, R216.reuse, 0x2, P6 ;  /* 0x000000d800057211 */ /* 0x080fe400030f16ff */
[C---:B------:R-:W-:Y:S02]  /*b9c50*/  LEA R6, P6, R12.reuse, R3, 0x2 ;  /* 0x000000030c067211 */ /* 0x040fe400078c10ff */
[C---:B------:R-:W-:Y:S01]  /*b9c60*/  IADD3 R0, R12.reuse, c[0x0][0x198], RZ ;  /* 0x000066000c007a10 */ /* 0x040fe20007ffe0ff */
[----:B------:R1:W-:Y:S01]  /*b9c70*/  @P2 STG.E [R8.64], R131 ;  /* 0x0000008308002986 */ /* 0x0003e2000c101908 */
[----:B------:R-:W-:-:S02]  /*b9c80*/  LEA.HI.X.SX32 R7, R12, R216, 0x2, P6 ;  /* 0x000000d80c077211 */ /* 0x000fc400030f16ff */
[----:B------:R-:W-:Y:S01]  /*b9c90*/  IADD3 R12, R0, c[0x0][0x198], RZ ;  /* 0x00006600000c7a10 */ /* 0x000fe20007ffe0ff */
[----:B------:R1:W-:Y:S01]  /*b9ca0*/  @P1 STG.E [R10.64], R146 ;  /* 0x000000920a001986 */ /* 0x0003e2000c101908 */
[----:B------:R-:W-:-:S03]  /*b9cb0*/  ISETP.LT.AND P2, PT, R17, c[0x0][0x17c], !P0 ;  /* 0x00005f0011007a0c */ /* 0x000fc60004741270 */
        /* <DEDUP_REMOVED lines=104> */
[----:B------:R-:W-:-:S03]  /*ba340*/  IADD3 R0, R12, c[0x0][0x198], RZ ;  /* 0x000066000c007a10 */ /* 0x000fc60007ffe0ff */
[----:B------:R-:W4:Y:S01]  /*ba350*/  LDL.LU R39, [R1+0x2348] ;  /* 0x0023480001277983 */ /* 0x000f220000300800 */
[CC--:B-1----:R-:W-:Y:S02]  /*ba360*/  LEA R4, P6, R0.reuse, R3.reuse, 0x2 ;  /* 0x0000000300047211 */ /* 0x0c2fe400078c10ff */
[C---:B------:R-:W-:Y:S01]  /*ba370*/  IADD3 R12, R0.reuse, c[0x0][0x198], RZ ;  /* 0x00006600000c7a10 */ /* 0x040fe20007ffe0ff */
[----:B------:R-:W4:Y:S01]  /*ba380*/  LDL.LU R38, [R1+0x2338] ;  /* 0x0023380001267983 */ /* 0x000f220000300800 */
[-C--:B------:R-:W-:Y:S02]  /*ba390*/  LEA.HI.X.SX32 R5, R0, R216.reuse, 0x2, P6 ;  /* 0x000000d800057211 */ /* 0x080fe400030f16ff */
[CC--:B------:R-:W-:Y:S01]  /*ba3a0*/  LEA R6, P6, R12.reuse, R3.reuse, 0x2 ;  /* 0x000000030c067211 */ /* 0x0c0fe200078c10ff */
[----:B------:R-:W4:Y:S01]  /*ba3b0*/  LDL.LU R43, [R1+0x2340] ;  /* 0x00234000012b7983 */ /* 0x000f220000300800 */
[C---:B------:R-:W-:Y:S02]  /*ba3c0*/  IADD3 R0, R12.reuse, c[0x0][0x198], RZ ;  /* 0x000066000c007a10 */ /* 0x040fe40007ffe0ff */
[----:B------:R-:W-:Y:S01]  /*ba3d0*/  LEA.HI.X.SX32 R7, R12, R216, 0x2, P6 ;  /* 0x000000d80c077211 */ /* 0x000fe200030f16ff */
[----:B------:R1:W-:Y:S01]  /*ba3e0*/  @P4 STG.E [R4.64], R155 ;  /* 0x0000009b04004986 */ /* 0x0003e2000c101908 */
[----:B------:R-:W-:-:S02]  /*ba3f0*/  LEA R8, P6, R0, R3, 0x2 ;  /* 0x0000000300087211 */ /* 0x000fc400078c10ff */
[C---:B------:R-:W-:Y:S01]  /*ba400*/  IADD3 R12, R0.reuse, c[0x0][0x198], RZ ;  /* 0x00006600000c7a10 */ /* 0x040fe20007ffe0ff */
[----:B------:R-:W4:Y:S01]  /*ba410*/  LDL.LU R42, [R1+0x233c] ;  /* 0x00233c00012a7983 */ /* 0x000f220000300800 */
[-C--:B------:R-:W-:Y:S02]  /*ba420*/  LEA.HI.X.SX32 R9, R0, R216.reuse, 0x2, P6 ;  /* 0x000000d800097211 */ /* 0x080fe400030f16ff */
[CC--:B------:R-:W-:Y:S01]  /*ba430*/  LEA R10, P6, R12.reuse, R3.reuse, 0x2 ;  /* 0x000000030c0a7211 */ /* 0x0c0fe200078c10ff */
[----:B------:R-:W-:Y:S01]  /*ba440*/  @P3 STG.E [R6.64], R170 ;  /* 0x000000aa06003986 */ /* 0x000fe2000c101908 */
[C---:B------:R-:W-:Y:S02]  /*ba450*/  IADD3 R0, R12.reuse, c[0x0][0x198], RZ ;  /* 0x000066000c007a10 */ /* 0x040fe40007ffe0ff */
[----:B------:R-:W-:Y:S01]  /*ba460*/  LEA.HI.X.SX32 R11, R12, R216, 0x2, P6 ;  /* 0x000000d80c0b7211 */ /* 0x000fe200030f16ff */
[----:B------:R-:W4:Y:S01]  /*ba470*/  LDL.LU R45, [R1+0x2334] ;  /* 0x00233400012d7983 */ /* 0x000f220000300800 */
[----:B------:R-:W-:-:S02]  /*ba480*/  LEA R12, P6, R0, R3, 0x2 ;  /* 0x00000003000c7211 */ /* 0x000fc400078c10ff */
[----:B------:R-:W-:Y:S01]  /*ba490*/  ISETP.LT.AND P4, PT, R17, c[0x0][0x17c], !P0 ;  /* 0x00005f0011007a0c */ /* 0x000fe20004781270 */
[----:B------:R2:W-:Y:S01]  /*ba4a0*/  @P2 STG.E [R8.64], R171 ;  /* 0x000000ab08002986 */ /* 0x0005e2000c101908 */
[----:B-1----:R-:W-:-:S03]  /*ba4b0*/  IADD3 R4, R0, c[0x0][0x198], RZ ;  /* 0x0000660000047a10 */ /* 0x002fc60007ffe0ff */
[----:B------:R-:W-:Y:S01]  /*ba4c0*/  @P1 STG.E [R10.64], R126 ;  /* 0x0000007e0a001986 */ /* 0x000fe2000c101908 */
[----:B--2---:R-:W-:Y:S02]  /*ba4d0*/  ISETP.LT.AND P3, PT, R13, c[0x0][0x17c], !P0 ;  /* 0x00005f000d007a0c */ /* 0x004fe40004761270 */
[----:B------:R-:W-:Y:S02]  /*ba4e0*/  LEA.HI.X.SX32 R13, R0, R216, 0x2, P6 ;  /* 0x000000d8000d7211 */ /* 0x000fe400030f16ff */
[----:B------:R-:W-:Y:S02]  /*ba4f0*/  IADD3 R0, R4, c[0x0][0x198], RZ ;  /* 0x0000660004007a10 */ /* 0x000fe40007ffe0ff */
[----:B---3--:R-:W-:Y:S01]  /*ba500*/  ISETP.LT.AND P2, PT, R15, c[0x0][0x17c], !P0 ;  /* 0x00005f000f007a0c */ /* 0x008fe20004741270 */
[----:B------:R1:W-:Y:S01]  /*ba510*/  @P5 STG.E [R12.64], R127 ;  /* 0x0000007f0c005986 */ /* 0x0003e2000c101908 */
[----:B------:R-:W-:Y:S02]  /*ba520*/  IADD3 R8, R0, c[0x0][0x198], RZ ;  /* 0x0000660000087a10 */ /* 0x000fe40007ffe0ff */
[----:B----4-:R-:W-:-:S02]  /*ba530*/  ISETP.LT.AND P1, PT, R14, c[0x0][0x17c], !P0 ;  /* 0x00005f000e007a0c */ /* 0x010fc40004721270 */
[-C--:B------:R-:W-:Y:S02]  /*ba540*/  LEA R14, P6, R4, R3.reuse, 0x2 ;  /* 0x00000003040e7211 */ /* 0x080fe400078c10ff */
[----:B------:R-:W-:Y:S02]  /*ba550*/  ISETP.LT.AND P5, PT, R16, c[0x0][0x17c], !P0 ;  /* 0x00005f0010007a0c */ /* 0x000fe400047a1270 */
[----:B------:R-:W-:Y:S02]  /*ba560*/  LEA.HI.X.SX32 R15, R4, R216, 0x2, P6 ;  /* 0x000000d8040f7211 */ /* 0x000fe400030f16ff */
[----:B------:R-:W2:Y:S01]  /*ba570*/  LDS.128 R4, [R2] ;  /* 0x0000000002047984 */ /* 0x000ea20000000c00 */
[----:B------:R-:W-:-:S03]  /*ba580*/  LEA R16, P6, R0, R3, 0x2 ;  /* 0x0000000300107211 */ /* 0x000fc600078c10ff */
[----:B------:R-:W-:Y:S01]  /*ba590*/  @P4 STG.E [R14.64], R142 ;  /* 0x0000008e0e004986 */ /* 0x000fe2000c101908 */
[-C--:B------:R-:W-:Y:S02]  /*ba5a0*/  LEA.HI.X.SX32 R17, R0, R216.reuse, 0x2, P6 ;  /* 0x000000d800117211 */ /* 0x080fe400030f16ff */
[----:B------:R-:W-:Y:S02]  /*ba5b0*/  ISETP.LT.AND P4, PT, R18, c[0x0][0x17c], !P0 ;  /* 0x00005f0012007a0c */ /* 0x000fe40004781270 */
[CC--:B------:R-:W-:Y:S02]  /*ba5c0*/  LEA R18, P6, R8.reuse, R3.reuse, 0x2 ;  /* 0x0000000308127211 */ /* 0x0c0fe400078c10ff */
[C---:B------:R-:W-:Y:S01]  /*ba5d0*/  IADD3 R0, R8.reuse, c[0x0][0x198], RZ ;  /* 0x0000660008007a10 */ /* 0x040fe20007ffe0ff */
[----:B------:R3:W-:Y:S01]  /*ba5e0*/  @P3 STG.E [R16.64], R143 ;  /* 0x0000008f10003986 */ /* 0x0007e2000c101908 */
[----:B------:R-:W-:Y:S02]  /*ba5f0*/  LEA.HI.X.SX32 R19, R8, R216, 0x2, P6 ;  /* 0x000000d808137211 */ /* 0x000fe400030f16ff */
[----:B------:R-:W-:Y:S01]  /*ba600*/  ISETP.LT.AND P3, PT, R20, c[0x0][0x17c], !P0 ;  /* 0x00005f0014007a0c */ /* 0x000fe20004761270 */
[----:B------:R-:W4:Y:S01]  /*ba610*/  LDS.128 R8, [R230] ;  /* 0x00000000e6087984 */ /* 0x000f220000000c00 */
[----:B------:R-:W-:-:S02]  /*ba620*/  LEA R20, P6, R0, R3, 0x2 ;  /* 0x0000000300147211 */ /* 0x000fc400078c10ff */
[C---:B-1----:R-:W-:Y:S01]  /*ba630*/  IADD3 R12, R0.reuse, c[0x0][0x198], RZ ;  /* 0x00006600000c7a10 */ /* 0x042fe20007ffe0ff */
[----:B------:R-:W-:Y:S01]  /*ba640*/  @P2 STG.E [R18.64], R158 ;  /* 0x0000009e12002986 */ /* 0x000fe2000c101908 */
[-C--:B------:R-:W-:Y:S02]  /*ba650*/  LEA.HI.X.SX32 R21, R0, R216.reuse, 0x2, P6 ;  /* 0x000000d800157211 */ /* 0x080fe400030f16ff */
[----:B------:R-:W-:Y:S02]  /*ba660*/  ISETP.LT.AND P2, PT, R22, c[0x0][0x17c], !P0 ;  /* 0x00005f0016007a0c */ /* 0x000fe40004741270 */
[C---:B------:R-:W-:Y:S02]  /*ba670*/  LEA R22, P6, R12.reuse, R3, 0x2 ;  /* 0x000000030c167211 */ /* 0x040fe400078c10ff */
[C---:B------:R-:W-:Y:S01]  /*ba680*/  IADD3 R0, R12.reuse, c[0x0][0x198], RZ ;  /* 0x000066000c007a10 */ /* 0x040fe20007ffe0ff */
[----:B------:R1:W-:Y:S01]  /*ba690*/  @P1 STG.E [R20.64], R159 ;  /* 0x0000009f14001986 */ /* 0x0003e2000c101908 */
[----:B------:R-:W-:-:S02]  /*ba6a0*/  LEA.HI.X.SX32 R23, R12, R216, 0x2, P6 ;  /* 0x000000d80c177211 */ /* 0x000fc400030f16ff */
[----:B------:R-:W-:Y:S01]  /*ba6b0*/  ISETP.LT.AND P1, PT, R24, c[0x0][0x17c], !P0 ;  /* 0x00005f0018007a0c */ /* 0x000fe20004721270 */
[----:B------:R-:W4:Y:S01]  /*ba6c0*/  LDS.128 R12, [R231] ;  /* 0x00000000e70c7984 */ /* 0x000f220000000c00 */
[CC--:B------:R-:W-:Y:S02]  /*ba6d0*/  LEA R24, P6, R0.reuse, R3.reuse, 0x2 ;  /* 0x0000000300187211 */ /* 0x0c0fe400078c10ff */
[C---:B---3--:R-:W-:Y:S01]  /*ba6e0*/  IADD3 R16, R0.reuse, c[0x0][0x198], RZ ;  /* 0x0000660000107a10 */ /* 0x048fe20007ffe0ff */
[----:B------:R-:W-:Y:S01]  /*ba6f0*/  @P5 STG.E [R22.64], R174 ;  /* 0x000000ae16005986 */ /* 0x000fe2000c101908 */
[----:B------:R-:W-:Y:S02]  /*ba700*/  LEA.HI.X.SX32 R25, R0, R216, 0x2, P6 ;  /* 0x000000d800197211 */ /* 0x000fe400030f16ff */
[----:B------:R-:W-:Y:S02]  /*ba710*/  ISETP.LT.AND P5, PT, R26, c[0x0][0x17c], !P0 ;  /* 0x00005f001a007a0c */ /* 0x000fe400047a1270 */
[----:B------:R-:W-:-:S02]  /*ba720*/  LEA R26, P6, R16, R3, 0x2 ;  /* 0x00000003101a7211 */ /* 0x000fc400078c10ff */
[C---:B------:R-:W-:Y:S02]  /*ba730*/  IADD3 R0, R16.reuse, c[0x0][0x198], RZ ;  /* 0x0000660010007a10 */ /* 0x040fe40007ffe0ff */
[----:B------:R-:W-:Y:S02]  /*ba740*/  LEA.HI.X.SX32 R27, R16, R216, 0x2, P6 ;  /* 0x000000d8101b7211 */ /* 0x000fe400030f16ff */
[----:B------:R-:W3:Y:S01]  /*ba750*/  LDS.128 R16, [R252] ;  /* 0x00000000fc107984 */ /* 0x000ee20000000c00 */
[----:B-1----:R-:W-:-:S03]  /*ba760*/  IADD3 R20, R0, c[0x0][0x198], RZ ;  /* 0x0000660000147a10 */ /* 0x002fc60007ffe0ff */
[----:B------:R1:W-:Y:S01]  /*ba770*/  @P4 STG.E [R24.64], R175 ;  /* 0x000000af18004986 */ /* 0x0003e2000c101908 */
[----:B------:R-:W-:Y:S02]  /*ba780*/  ISETP.LT.AND P4, PT, R28, c[0x0][0x17c], !P0 ;  /* 0x00005f001c007a0c */ /* 0x000fe40004781270 */
[-C--:B------:R-:W-:Y:S01]  /*ba790*/  LEA R28, P6, R0, R3.reuse, 0x2 ;  /* 0x00000003001c7211 */ /* 0x080fe200078c10ff */
[----:B--2---:R2:W-:Y:S01]  /*ba7a0*/  @P3 STG.E [R26.64], R4 ;  /* 0x000000041a003986 */ /* 0x0045e2000c101908 */
[----:B------:R-:W-:Y:S02]  /*ba7b0*/  ISETP.LT.AND P3, PT, R30, c[0x0][0x17c], !P0 ;  /* 0x00005f001e007a0c */ /* 0x000fe40004761270 */
[-C--:B------:R-:W-:Y:S02]  /*ba7c0*/  LEA.HI.X.SX32 R29, R0, R216.reuse, 0x2, P6 ;  /* 0x000000d8001d7211 */ /* 0x080fe400030f16ff */
[C---:B------:R-:W-:Y:S02]  /*ba7d0*/  LEA R30, P6, R20.reuse, R3, 0x2 ;  /* 0x00000003141e7211 */ /* 0x040fe400078c10ff */
[C---:B------:R-:W-:Y:S01]  /*ba7e0*/  IADD3 R0, R20.reuse, c[0x0][0x198], RZ ;  /* 0x0000660014007a10 */ /* 0x040fe20007ffe0ff */
[----:B------:R2:W-:Y:S01]  /*ba7f0*/  @P2 STG.E [R28.64], R5 ;  /* 0x000000051c002986 */ /* 0x0005e2000c101908 */
[----:B------:R-:W-:-:S02]  /*ba800*/  LEA.HI.X.SX32 R31, R20, R216, 0x2, P6 ;  /* 0x000000d8141f7211 */ /* 0x000fc400030f16ff */
[----:B------:R-:W-:Y:S01]  /*ba810*/  ISETP.LT.AND P2, PT, R32, c[0x0][0x17c], !P0 ;  /* 0x00005f0020007a0c */ /* 0x000fe20004741270 */
[----:B------:R-:W3:Y:S01]  /*ba820*/  LDS.128 R20, [R2+0x800] ;  /* 0x0008000002147984 */ /* 0x000ee20000000c00 */
[CC--:B------:R-:W-:Y:S02]  /*ba830*/  LEA R32, P6, R0.reuse, R3.reuse, 0x2 ;  /* 0x0000000300207211 */ /* 0x0c0fe400078c10ff */
[C---:B-1----:R-:W-:Y:S01]  /*ba840*/  IADD3 R24, R0.reuse, c[0x0][0x198], RZ ;  /* 0x0000660000187a10 */ /* 0x042fe20007ffe0ff */
[----:B----4-:R1:W-:Y:S01]  /*ba850*/  @P1 STG.E [R30.64], R8 ;  /* 0x000000081e001986 */ /* 0x0103e2000c101908 */
[----:B------:R-:W-:Y:S02]  /*ba860*/  LEA.HI.X.SX32 R33, R0, R216, 0x2, P6 ;  /* 0x000000d800217211 */ /* 0x000fe400030f16ff */
[----:B------:R-:W-:Y:S02]  /*ba870*/  ISETP.LT.AND P1, PT, R34, c[0x0][0x17c], !P0 ;  /* 0x00005f0022007a0c */ /* 0x000fe40004721270 */
[----:B------:R-:W-:-:S02]  /*ba880*/  LEA R34, P6, R24, R3, 0x2 ;  /* 0x0000000318227211 */ /* 0x000fc400078c10ff */
[C---:B------:R-:W-:Y:S02]  /*ba890*/  IADD3 R0, R24.reuse, c[0x0][0x198], RZ ;  /* 0x0000660018007a10 */ /* 0x040fe40007ffe0ff */
[-C--:B------:R-:W-:Y:S02]  /*ba8a0*/  LEA.HI.X.SX32 R35, R24, R216.reuse, 0x2, P6 ;  /* 0x000000d818237211 */ /* 0x080fe400030f16ff */
[----:B------:R-:W4:Y:S01]  /*ba8b0*/  LDS.128 R24, [R230+0x800] ;  /* 0x00080000e6187984 */ /* 0x000f220000000c00 */
[C---:B--2---:R-:W-:Y:S02]  /*ba8c0*/  LEA R4, P6, R0.reuse, R3, 0x2 ;  /* 0x0000000300047211 */ /* 0x044fe400078c10ff */
[C---:B------:R-:W-:Y:S01]  /*ba8d0*/  IADD3 R28, R0.reuse, c[0x0][0x198], RZ ;  /* 0x00006600001c7a10 */ /* 0x040fe20007ffe0ff */
[----:B------:R2:W-:Y:S01]  /*ba8e0*/  @P5 STG.E [R32.64], R9 ;  /* 0x0000000920005986 */ /* 0x0005e2000c101908 */
[----:B------:R-:W-:-:S03]  /*ba8f0*/  LEA.HI.X.SX32 R5, R0, R216, 0x2, P6 ;  /* 0x000000d800057211 */ /* 0x000fc600030f16ff */
[----:B------:R-:W-:Y:S01]  /*ba900*/  @P4 STG.E [R34.64], R12 ;  /* 0x0000000c22004986 */ /* 0x000fe2000c101908 */
[----:B------:R-:W-:Y:S02]  /*ba910*/  ISETP.LT.AND P4, PT, R36, c[0x0][0x17c], !P0 ;  /* 0x00005f0024007a0c */ /* 0x000fe40004781270 */
[CC--:B------:R-:W-:Y:S02]  /*ba920*/  LEA R36, P6, R28.reuse, R3.reuse, 0x2 ;  /* 0x000000031c247211 */ /* 0x0c0fe400078c10ff */
[C---:B------:R-:W-:Y:S02]  /*ba930*/  IADD3 R0, R28.reuse, c[0x0][0x198], RZ ;  /* 0x000066001c007a10 */ /* 0x040fe40007ffe0ff */
[----:B------:R-:W-:Y:S02]  /*ba940*/  ISETP.LT.AND P5, PT, R37, c[0x0][0x17c], !P0 ;  /* 0x00005f0025007a0c */ /* 0x000fe400047a1270 */
[----:B------:R-:W-:Y:S02]  /*ba950*/  LEA.HI.X.SX32 R37, R28, R216, 0x2, P6 ;  /* 0x000000d81c257211 */ /* 0x000fe400030f16ff */
[C---:B-1----:R-:W-:Y:S01]  /*ba960*/  LEA R8, P6, R0.reuse, R3, 0x2 ;  /* 0x0000000300087211 */ /* 0x042fe200078c10ff */
[----:B------:R1:W-:Y:S01]  /*ba970*/  @P3 STG.E [R4.64], R13 ;  /* 0x0000000d04003986 */ /* 0x0003e2000c101908 */
[----:B--2---:R-:W-:-:S02]  /*ba980*/  IADD3 R32, R0, c[0x0][0x198], RZ ;  /* 0x0000660000207a10 */ /* 0x004fc40007ffe0ff */
[-C--:B------:R-:W-:Y:S01]  /*ba990*/  LEA.HI.X.SX32 R9, R0, R216.reuse, 0x2, P6 ;  /* 0x000000d800097211 */ /* 0x080fe200030f16ff */
[----:B---3--:R-:W-:Y:S01]  /*ba9a0*/  @P2 STG.E [R36.64], R16 ;  /* 0x0000001024002986 */ /* 0x008fe2000c101908 */
[----:B------:R-:W-:Y:S02]  /*ba9b0*/  ISETP.LT.AND P2, PT, R40, c[0x0][0x17c], !P0 ;  /* 0x00005f0028007a0c */ /* 0x000fe40004741270 */
[C---:B------:R-:W-:Y:S01]  /*ba9c0*/  LEA R40, P6, R32.reuse, R3, 0x2 ;  /* 0x0000000320287211 */ /* 0x040fe200078c10ff */
[----:B------:R-:W2:Y:S01]  /*ba9d0*/  LDS.128 R28, [R231+0x800] ;  /* 0x00080000e71c7984 */ /* 0x000ea20000000c00 */
[C---:B------:R-:W-:Y:S02]  /*ba9e0*/  IADD3 R0, R32.reuse, c[0x0][0x198], RZ ;  /* 0x0000660020007a10 */ /* 0x040fe40007ffe0ff */
[----:B------:R-:W-:Y:S02]  /*ba9f0*/  ISETP.LT.AND P3, PT, R41, c[0x0][0x17c], !P0 ;  /* 0x00005f0029007a0c */ /* 0x000fe40004761270 */
[----:B------:R-:W-:-:S02]  /*baa00*/  LEA.HI.X.SX32 R41, R32, R216, 0x2, P6 ;  /* 0x000000d820297211 */ /* 0x000fc400030f16ff */
[CC--:B-1----:R-:W-:Y:S01]  /*baa10*/  LEA R4, P6, R0.reuse, R3.reuse, 0x2 ;  /* 0x0000000300047211 */ /* 0x0c2fe200078c10ff */
[----:B------:R1:W-:Y:S01]  /*baa20*/  @P1 STG.E [R8.64], R17 ;  /* 0x0000001108001986 */ /* 0x0003e2000c101908 */
[C---:B------:R-:W-:Y:S02]  /*baa30*/  IADD3 R13, R0.reuse, c[0x0][0x198], RZ ;  /* 0x00006600000d7a10 */ /* 0x040fe40007ffe0ff */
[-C--:B------:R-:W-:Y:S01]  /*baa40*/  LEA.HI.X.SX32 R5, R0, R216.reuse, 0x2, P6 ;  /* 0x000000d800057211 */ /* 0x080fe200030f16ff */
[----:B------:R-:W2:Y:S01]  /*baa50*/  LDS.128 R32, [R252+0x800] ;  /* 0x00080000fc207984 */ /* 0x000ea20000000c00 */
[C---:B------:R-:W-:Y:S02]  /*baa60*/  LEA R12, P6, R13.reuse, R3, 0x2 ;  /* 0x000000030d0c7211 */ /* 0x040fe400078c10ff */
[C---:B------:R-:W-:Y:S02]  /*baa70*/  IADD3 R0, R13.reuse, c[0x0][0x198], RZ ;  /* 0x000066000d007a10 */ /* 0x040fe40007ffe0ff */
[----:B------:R-:W-:-:S02]  /*baa80*/  LEA.HI.X.SX32 R13, R13, R216, 0x2, P6 ;  /* 0x000000d80d0d7211 */ /* 0x000fc400030f16ff */
[----:B-1----:R-:W-:Y:S01]  /*baa90*/  LEA R8, P6, R0, R3, 0x2 ;  /* 0x0000000300087211 */ /* 0x002fe200078c10ff */
[----:B------:R-:W-:Y:S01]  /*baaa0*/  @P5 STG.E [R40.64], R20 ;  /* 0x0000001428005986 */ /* 0x000fe2000c101908 */
[----:B------:R-:W-:Y:S02]  /*baab0*/  ISETP.LT.AND P1, PT, R44, c[0x0][0x17c], !P0 ;  /* 0x00005f002c007a0c */ /* 0x000fe40004721270 */
[----:B------:R-:W-:Y:S01]  /*baac0*/  LEA.HI.X.SX32 R9, R0, R216, 0x2, P6 ;  /* 0x000000d800097211 */ /* 0x000fe200030f16ff */
[----:B------:R-:W3:Y:S04]  /*baad0*/  LDL.LU R44, [R1+0x2330] ;  /* 0x00233000012c7983 */ /* 0x000ee80000300800 */
[----:B------:R-:W-:Y:S04]  /*baae0*/  @P4 STG.E [R4.64], R21 ;  /* 0x0000001504004986 */ /* 0x000fe8000c101908 */
[----:B------:R-:W3:Y:S04]  /*baaf0*/  LDL.LU R49, [R1+0x232c] ;  /* 0x00232c0001317983 */ /* 0x000ee80000300800 */
[----:B----4-:R-:W-:Y:S04]  /*bab00*/  @P3 STG.E [R12.64], R24 ;  /* 0x000000180c003986 */ /* 0x010fe8000c101908 */
[----:B------:R-:W4:Y:S04]  /*bab10*/  LDL.LU R48, [R1+0x2328] ;  /* 0x0023280001307983 */ /* 0x000f280000300800 */
[----:B------:R1:W-:Y:S04]  /*bab20*/  @P2 STG.E [R8.64], R25 ;  /* 0x0000001908002986 */ /* 0x0003e8000c101908 */
[----:B-1----:R-:W4:Y:S04]  /*bab30*/  LDL.LU R25, [R1+0x2324] ;  /* 0x0023240001197983 */ /* 0x002f280000300800 */
[----:B------:R-:W4:Y:S04]  /*bab40*/  LDL.LU R24, [R1+0x2320] ;  /* 0x0023200001187983 */ /* 0x000f280000300800 */
[----:B------:R-:W4:Y:S01]  /*bab50*/  LDL.LU R21, [R1+0x231c] ;  /* 0x00231c0001157983 */ /* 0x000f220000300800 */
[----:B------:R-:W-:-:S02]  /*bab60*/  ISETP.LT.AND P5, PT, R39, c[0x0][0x17c], !P0 ;  /* 0x00005f0027007a0c */ /* 0x000fc400047a1270 */
[----:B------:R-:W-:Y:S02]  /*bab70*/  ISETP.LT.AND P4, PT, R38, c[0x0][0x17c], !P0 ;  /* 0x00005f0026007a0c */ /* 0x000fe40004781270 */
[----:B------:R-:W1:Y:S01]  /*bab80*/  LDS.128 R36, [R2+0x1000] ;  /* 0x0010000002247984 */ /* 0x000e620000000c00 */
[----:B------:R-:W-:Y:S02]  /*bab90*/  IADD3 R17, R0, c[0x0][0x198], RZ ;  /* 0x0000660000117a10 */ /* 0x000fe40007ffe0ff */
[----:B------:R-:W-:Y:S02]  /*baba0*/  ISETP.LT.AND P3, PT, R43, c[0x0][0x17c], !P0 ;  /* 0x00005f002b007a0c */ /* 0x000fe40004761270 */
[----:B------:R-:W-:Y:S02]  /*babb0*/  ISETP.LT.AND P2, PT, R42, c[0x0][0x17c], !P0 ;  /* 0x00005f002a007a0c */ /* 0x000fe40004741270 */
[C---:B------:R-:W-:Y:S01]  /*babc0*/  LEA R16, P6, R17.reuse, R3, 0x2 ;  /* 0x0000000311107211 */ /* 0x040fe200078c10ff */
[----:B------:R-:W1:Y:S01]  /*babd0*/  LDS.128 R40, [R230+0x1000] ;  /* 0x00100000e6287984 */ /* 0x000e620000000c00 */
[----:B------:R-:W-:-:S02]  /*babe0*/  IADD3 R0, R17, c[0x0][0x198], RZ ;  /* 0x0000660011007a10 */ /* 0x000fc40007ffe0ff */
[-C--:B------:R-:W-:Y:S02]  /*babf0*/  LEA.HI.X.SX32 R17, R17, R216.reuse, 0x2, P6 ;  /* 0x000000d811117211 */ /* 0x080fe400030f16ff */
[CC--:B------:R-:W-:Y:S02]  /*bac00*/  LEA R4, P6, R0.reuse, R3.reuse, 0x2 ;  /* 0x0000000300047211 */ /* 0x0c0fe400078c10ff */
[C---:B------:R-:W-:Y:S02]  /*bac10*/  IADD3 R20, R0.reuse, c[0x0][0x198], RZ ;  /* 0x0000660000147a10 */ /* 0x040fe40007ffe0ff */
[----:B------:R-:W-:Y:S02]  /*bac20*/  LEA.HI.X.SX32 R5, R0, R216, 0x2, P6 ;  /* 0x000000d800057211 */ /* 0x000fe400030f16ff */
[C---:B------:R-:W-:Y:S02]  /*bac30*/  LEA R12, P6, R20.reuse, R3, 0x2 ;  /* 0x00000003140c7211 */ /* 0x040fe400078c10ff */
[----:B------:R-:W-:-:S02]  /*bac40*/  IADD3 R0, R20, c[0x0][0x198], RZ ;  /* 0x0000660014007a10 */ /* 0x000fc40007ffe0ff */
[-C--:B------:R-:W-:Y:S02]  /*bac50*/  LEA.HI.X.SX32 R13, R20, R216.reuse, 0x2, P6 ;  /* 0x000000d8140d7211 */ /* 0x080fe400030f16ff */
[C---:B------:R-:W-:Y:S02]  /*bac60*/  LEA R8, P6, R0.reuse, R3, 0x2 ;  /* 0x0000000300087211 */ /* 0x040fe400078c10ff */
[C---:B------:R-:W-:Y:S01]  /*bac70*/  IADD3 R20, R0.reuse, c[0x0][0x198], RZ ;  /* 0x0000660000147a10 */ /* 0x040fe20007ffe0ff */
[----:B--2---:R2:W-:Y:S01]  /*bac80*/  @P1 STG.E [R16.64], R28 ;  /* 0x0000001c10001986 */ /* 0x0045e2000c101908 */
[----:B------:R-:W-:Y:S02]  /*bac90*/  LEA.HI.X.SX32 R9, R0, R216, 0x2, P6 ;  /* 0x000000d800097211 */ /* 0x000fe400030f16ff */
[----:B------:R-:W-:Y:S01]  /*baca0*/  IADD3 R0, R20, c[0x0][0x198], RZ ;  /* 0x0000660014007a10 */ /* 0x000fe20007ffe0ff */
[----:B------:R1:W-:Y:S01]  /*bacb0*/  @P5 STG.E [R4.64], R29 ;  /* 0x0000001d04005986 */ /* 0x0003e2000c101908 */
[----:B------:R-:W-:-:S02]  /*bacc0*/  ISETP.LT.AND P1, PT, R45, c[0x0][0x17c], !P0 ;  /* 0x00005f002d007a0c */ /* 0x000fc40004721270 */
[CC--:B--2---:R-:W-:Y:S01]  /*bacd0*/  LEA R16, P6, R20.reuse, R3.reuse, 0x2 ;  /* 0x0000000314107211 */ /* 0x0c4fe200078c10ff */
[----:B------:R2:W-:Y:S03]  /*bace0*/  @P4 STG.E [R12.64], R32 ;  /* 0x000000200c004986 */ /* 0x0005e6000c101908 */
[-C--:B------:R-:W-:Y:S01]  /*bacf0*/  LEA.HI.X.SX32 R17, R20, R216.reuse, 0x2, P6 ;  /* 0x000000d814117211 */ /* 0x080fe200030f16ff */
[----:B-1----:R-:W4:Y:S01]  /*bad00*/  LDL.LU R29, [R1+0x2318] ;  /* 0x00231800011d7983 */ /* 0x002f220000300800 */
[C---:B------:R-:W-:Y:S02]  /*bad10*/  LEA R4, P6, R0.reuse, R3, 0x2 ;  /* 0x0000000300047211 */ /* 0x040fe400078c10ff */
[C---:B------:R-:W-:Y:S01]  /*bad20*/  IADD3 R20, R0.reuse, c[0x0][0x198], RZ ;  /* 0x0000660000147a10 */ /* 0x040fe20007ffe0ff */
[----:B------:R1:W-:Y:S01]  /*bad30*/  @P3 STG.E [R8.64], R33 ;  /* 0x0000002108003986 */ /* 0x0003e2000c101908 */
[----:B------:R-:W-:-:S03]  /*bad40*/  LEA.HI.X.SX32 R5, R0, R216, 0x2, P6 ;  /* 0x000000d800057211 */ /* 0x000fc600030f16ff */
[----:B------:R1:W-:Y:S01]  /*bad50*/  @P2 STG.E [R16.64], R36 ;  /* 0x0000002410002986 */ /* 0x0003e2000c101908 */
[----:B--2---:R-:W-:-:S03]  /*bad60*/  LEA R12, P6, R20, R3, 0x2 ;  /* 0x00000003140c7211 */ /* 0x004fc600078c10ff */
[----:B------:R-:W2:Y:S01]  /*bad70*/  LDL.LU R28, [R1+0x2314] ;  /* 0x00231400011c7983 */ /* 0x000ea20000300800 */
[----:B------:R-:W-:-:S03]  /*bad80*/  LEA.HI.X.SX32 R13, R20, R216, 0x2, P6 ;  /* 0x000000d8140d7211 */ /* 0x000fc600030f16ff */
[----:B------:R1:W-:Y:S01]  /*bad90*/  @P1 STG.E [R4.64], R37 ;  /* 0x0000002504001986 */ /* 0x0003e2000c101908 */
[----:B---3--:R-:W-:-:S03]  /*bada0*/  ISETP.LT.AND P5, PT, R44, c[0x0][0x17c], !P0 ;  /* 0x00005f002c007a0c */ /* 0x008fc600047a1270 */
[----:B------:R-:W3:Y:S10]  /*badb0*/  LDS.128 R44, [R231+0x1000] ;  /* 0x00100000e72c7984 */ /* 0x000ef40000000c00 */
        /* <DEDUP_REMOVED lines=8> */
[----:B------:R-:W-:Y:S02]  /*bae40*/  ISETP.LT.AND P3, PT, R48, c[0x0][0x17c], !P0 ;  /* 0x00005f0030007a0c */ /* 0x000fe40004761270 */
[----:B------:R-:W2:Y:S01]  /*bae50*/  LDS.128 R48, [R252+0x1000] ;  /* 0x00100000fc307984 */ /* 0x000ea20000000c00 */
        /* <DEDUP_REMOVED lines=9> */
[-C--:B------:R-:W-:Y:S01]  /*baef0*/  LEA.HI.X.SX32 R5, R0, R216.reuse, 0x2, P6 ;  /* 0x000000d800057211 */ /* 0x080fe200030f16ff */
[----:B------:R1:W-:Y:S01]  /*baf00*/  @P4 STG.E [R8.64], R41 ;  /* 0x0000002908004986 */ /* 0x0003e2000c101908 */
[C---:B------:R-:W-:Y:S02]  /*baf10*/  LEA R12, P6, R2.reuse, R3, 0x2 ;  /* 0x00000003020c7211 */ /* 0x040fe400078c10ff */
[C---:B------:R-:W-:Y:S01]  /*baf20*/  IADD3 R0, R2.reuse, c[0x0][0x198], RZ ;  /* 0x0000660002007a10 */ /* 0x040fe20007ffe0ff */
[----:B---3--:R3:W-:Y:S01]  /*baf30*/  @P3 STG.E [R16.64], R44 ;  /* 0x0000002c10003986 */ /* 0x0087e2000c101908 */
[----:B------:R-:W-:-:S03]  /*baf40*/  LEA.HI.X.SX32 R13, R2, R216, 0x2, P6 ;  /* 0x000000d8020d7211 */ /* 0x000fc600030f16ff */
[----:B------:R2:W-:Y:S01]  /*baf50*/  @P2 STG.E [R4.64], R45 ;  /* 0x0000002d04002986 */ /* 0x0005e2000c101908 */
[C---:B-1----:R-:W-:Y:S02]  /*baf60*/  LEA R8, P6, R0.reuse, R3, 0x2 ;  /* 0x0000000300087211 */ /* 0x042fe400078c10ff */
[----:B------:R-:W-:Y:S02]  /*baf70*/  ISETP.LT.AND P4, PT, R29, c[0x0][0x17c], !P0 ;  /* 0x00005f001d007a0c */ /* 0x000fe40004781270 */
[----:B------:R-:W3:Y:S01]  /*baf80*/  LDL.LU R29, [R1+0x2304] ;  /* 0x00230400011d7983 */ /* 0x000ee20000300800 */
[----:B------:R-:W-:Y:S02]  /*baf90*/  LEA.HI.X.SX32 R9, R0, R216, 0x2, P6 ;  /* 0x000000d800097211 */ /* 0x000fe400030f16ff */
[----:B--2---:R-:W-:Y:S02]  /*bafa0*/  ISETP.LT.AND P3, PT, R28, c[0x0][0x17c], !P0 ;  /* 0x00005f001c007a0c */ /* 0x004fe40004761270 */
[----:B------:R-:W2:Y:S04]  /*bafb0*/  LDL.LU R28, [R1+0x2300] ;  /* 0x00230000011c7983 */ /* 0x000ea80000300800 */
[----:B------:R1:W-:Y:S04]  /*bafc0*/  @P1 STG.E [R12.64], R48 ;  /* 0x000000300c001986 */ /* 0x0003e8000c101908 */
[----:B------:R1:W-:Y:S01]  /*bafd0*/  @P5 STG.E [R8.64], R49 ;  /* 0x0000003108005986 */ /* 0x0003e2000c101908 */
[----:B----4-:R-:W-:-:S03]  /*bafe0*/  ISETP.LT.AND P2, PT, R25, c[0x0][0x17c], !P0 ;  /* 0x00005f0019007a0c */ /* 0x010fc60004741270 */
[----:B------:R-:W4:Y:S01]  /*baff0*/  LDL.LU R25, [R1+0x22fc] ;  /* 0x0022fc0001197983 */ /* 0x000f220000300800 */
[----:B------:R-:W-:-:S03]  /*bb000*/  ISETP.LT.AND P1, PT, R24, c[0x0][0x17c], !P0 ;  /* 0x00005f0018007a0c */ /* 0x000fc60004721270 */
[----:B------:R-:W4:Y:S01]  /*bb010*/  LDL.LU R24, [R1+0x22f8] ;  /* 0x0022f80001187983 */ /* 0x000f220000300800 */
[----:B------:R-:W-:-:S03]  /*bb020*/  ISETP.LT.AND P5, PT, R21, c[0x0][0x17c], !P0 ;  /* 0x00005f0015007a0c */ /* 0x000fc600047a1270 */
[----:B------:R-:W4:Y:S04]  /*bb030*/  LDL.LU R21, [R1+0x22f4] ;  /* 0x0022f40001157983 */ /* 0x000f280000300800 */
[----:B------:R-:W4:Y:S01]  /*bb040*/  LDL.LU R20, [R1+0x22f0] ;  /* 0x0022f00001147983 */ /* 0x000f220000300800 */
[----:B------:R-:W-:-:S04]  /*bb050*/  IADD3 R2, R0, c[0x0][0x198], RZ ;  /* 0x0000660000027a10 */ /* 0x000fc80007ffe0ff */
[CC--:B---3--:R-:W-:Y:S02]  /*bb060*/  LEA R16, P6, R2.reuse, R3.reuse, 0x2 ;  /* 0x0000000302107211 */ /* 0x0c8fe400078c10ff */
[C---:B------:R-:W-:Y:S02]  /*bb070*/  IADD3 R0, R2.reuse, c[0x0][0x198], RZ ;  /* 0x0000660002007a10 */ /* 0x040fe40007ffe0ff */
[-C--:B------:R-:W-:Y:S02]  /*bb080*/  LEA.HI.X.SX32 R17, R2, R216.reuse, 0x2, P6 ;  /* 0x000000d802117211 */ /* 0x080fe400030f16ff */
[C---:B------:R-:W-:Y:S02]  /*bb090*/  LEA R4, P6, R0.reuse, R3, 0x2 ;  /* 0x0000000300047211 */ /* 0x040fe400078c10ff */
[C---:B------:R-:W-:Y:S02]  /*bb0a0*/  IADD3 R2, R0.reuse, c[0x0][0x198], RZ ;  /* 0x0000660000027a10 */ /* 0x040fe40007ffe0ff */
[----:B------:R-:W-:-:S02]  /*bb0b0*/  LEA.HI.X.SX32 R5, R0, R216, 0x2, P6 ;  /* 0x000000d800057211 */ /* 0x000fc400030f16ff */
[CC--:B-1----:R-:W-:Y:S02]  /*bb0c0*/  LEA R12, P6, R2.reuse, R3.reuse, 0x2 ;  /* 0x00000003020c7211 */ /* 0x0c2fe400078c10ff */
[C---:B------:R-:W-:Y:S02]  /*bb0d0*/  IADD3 R0, R2.reuse, c[0x0][0x198], RZ ;  /* 0x0000660002007a10 */ /* 0x040fe40007ffe0ff */
[-C--:B------:R-:W-:Y:S02]  /*bb0e0*/  LEA.HI.X.SX32 R13, R2, R216.reuse, 0x2, P6 ;  /* 0x000000d8020d7211 */ /* 0x080fe400030f16ff */
[C---:B------:R-:W-:Y:S02]  /*bb0f0*/  LEA R8, P6, R0.reuse, R3, 0x2 ;  /* 0x0000000300087211 */ /* 0x040fe400078c10ff */
[C---:B------:R-:W-:Y:S01]  /*bb100*/  IADD3 R2, R0.reuse, c[0x0][0x198], RZ ;  /* 0x0000660000027a10 */ /* 0x040fe20007ffe0ff */
[----:B------:R1:W-:Y:S01]  /*bb110*/  @P4 STG.E [R16.64], R52 ;  /* 0x0000003410004986 */ /* 0x0003e2000c101908 */
[----:B------:R-:W-:-:S02]  /*bb120*/  LEA.HI.X.SX32 R9, R0, R216, 0x2, P6 ;  /* 0x000000d800097211 */ /* 0x000fc400030f16ff */
[C---:B------:R-:W-:Y:S01]  /*bb130*/  IADD3 R0, R2.reuse, c[0x0][0x198], RZ ;  /* 0x0000660002007a10 */ /* 0x040fe20007ffe0ff */
[----:B------:R3:W-:Y:S04]  /*bb140*/  @P3 STG.E [R4.64], R53 ;  /* 0x0000003504003986 */ /* 0x0007e8000c101908 */
[----:B------:R2:W-:Y:S01]  /*bb150*/  @P2 STG.E [R12.64], R56 ;  /* 0x000000380c002986 */ /* 0x0005e2000c101908 */
[C---:B-1----:R-:W-:Y:S02]  /*bb160*/  LEA R16, P6, R2.reuse, R3, 0x2 ;  /* 0x0000000302107211 */ /* 0x042fe400078c10ff */
[----:B------:R-:W-:Y:S02]  /*bb170*/  ISETP.LT.AND P4, PT, R29, c[0x0][0x17c], !P0 ;  /* 0x00005f001d007a0c */ /* 0x000fe40004781270 */
[----:B------:R-:W4:Y:S01]  /*bb180*/  LDL.LU R29, [R1+0x22ec] ;  /* 0x0022ec00011d7983 */ /* 0x000f220000300800 */
[----:B------:R-:W-:-:S02]  /*bb190*/  LEA.HI.X.SX32 R17, R2, R216, 0x2, P6 ;  /* 0x000000d802117211 */ /* 0x000fc400030f16ff */
[----:B---3--:R-:W-:Y:S02]  /*bb1a0*/  LEA R4, P6, R0, R3, 0x2 ;  /* 0x0000000300047211 */ /* 0x008fe400078c10ff */
[----:B--2---:R-:W-:Y:S02]  /*bb1b0*/  ISETP.LT.AND P3, PT, R28, c[0x0][0x17c], !P0 ;  /* 0x00005f001c007a0c */ /* 0x004fe40004761270 */
[----:B------:R-:W2:Y:S01]  /*bb1c0*/  LDL.LU R28, [R1+0x22e8] ;  /* 0x0022e800011c7983 */ /* 0x000ea20000300800 */
[----:B------:R-:W-:-:S03]  /*bb1d0*/  LEA.HI.X.SX32 R5, R0, R216, 0x2, P6 ;  /* 0x000000d800057211 */ /* 0x000fc600030f16ff */
[----:B------:R1:W-:Y:S04]  /*bb1e0*/  @P1 STG.E [R8.64], R57 ;  /* 0x0000003908001986 */ /* 0x0003e8000c101908 */
        /* <DEDUP_REMOVED lines=15> */
[C---:B------:R-:W-:Y:S02]  /*bb2e0*/  IADD3 R2, R0.reuse, c[0x0][0x198], RZ ;  /* 0x0000660000027a10 */ /* 0x040fe40007ffe0ff */
[----:B------:R-:W-:-:S02]  /*bb2f0*/  LEA.HI.X.SX32 R9, R0, R216, 0x2, P6 ;  /* 0x000000d800097211 */ /* 0x000fc400030f16ff */
[CC--:B---3--:R-:W-:Y:S02]  /*bb300*/  LEA R16, P6, R2.reuse, R3.reuse, 0x2 ;  /* 0x0000000302107211 */ /* 0x0c8fe400078c10ff */
[C---:B------:R-:W-:Y:S02]  /*bb310*/  IADD3 R0, R2.reuse, c[0x0][0x198], RZ ;  /* 0x0000660002007a10 */ /* 0x040fe40007ffe0ff */
[-C--:B------:R-:W-:Y:S02]  /*bb320*/  LEA.HI.X.SX32 R17, R2, R216.reuse, 0x2, P6 ;  /* 0x000000d802117211 */ /* 0x080fe400030f16ff */
[C---:B------:R-:W-:Y:S02]  /*bb330*/  LEA R4, P6, R0.reuse, R3, 0x2 ;  /* 0x0000000300047211 */ /* 0x040fe400078c10ff */
[C---:B------:R-:W-:Y:S01]  /*bb340*/  IADD3 R2, R0.reuse, c[0x0][0x198], RZ ;  /* 0x0000660000027a10 */ /* 0x040fe20007ffe0ff */
[----:B------:R1:W-:Y:S01]  /*bb350*/  @P3 STG.E [R12.64], R64 ;  /* 0x000000400c003986 */ /* 0x0003e2000c101908 */
[----:B------:R-:W-:-:S02]  /*bb360*/  LEA.HI.X.SX32 R5, R0, R216, 0x2, P6 ;  /* 0x000000d800057211 */ /* 0x000fc400030f16ff */
[C---:B------:R-:W-:Y:S01]  /*bb370*/  IADD3 R0, R2.reuse, c[0x0][0x198], RZ ;  /* 0x0000660002007a10 */ /* 0x040fe20007ffe0ff */
[----:B------:R3:W-:Y:S01]  /*bb380*/  @P2 STG.E [R8.64], R65 ;  /* 0x0000004108002986 */ /* 0x0007e2000c101908 */
[----:B-1----:R-:W-:-:S03]  /*bb390*/  LEA R12, P6, R2, R3, 0x2 ;  /* 0x00000003020c7211 */ /* 0x002fc600078c10ff */
[----:B------:R1:W-:Y:S01]  /*bb3a0*/  @P1 STG.E [R16.64], R6 ;  /* 0x0000000610001986 */ /* 0x0003e2000c101908 */
[-C--:B------:R-:W-:Y:S02]  /*bb3b0*/  LEA.HI.X.SX32 R13, R2, R216.reuse, 0x2, P6 ;  /* 0x000000d8020d7211 */ /* 0x080fe400030f16ff */
[----:B------:R-:W-:Y:S02]  /*bb3c0*/  ISETP.LT.AND P3, PT, R29, c[0x0][0x17c], !P0 ;  /* 0x00005f001d007a0c */ /* 0x000fe40004761270 */
[----:B------:R-:W4:Y:S01]  /*bb3d0*/  LDL.LU R29, [R1+0x22d4] ;  /* 0x0022d400011d7983 */ /* 0x000f220000300800 */
[C---:B---3--:R-:W-:Y:S02]  /*bb3e0*/  LEA R8, P6, R0.reuse, R3, 0x2 ;  /* 0x0000000300087211 */ /* 0x048fe400078c10ff */
[C---:B------:R-:W-:Y:S02]  /*bb3f0*/  IADD3 R2, R0.reuse, c[0x0][0x198], RZ ;  /* 0x0000660000027a10 */ /* 0x040fe40007ffe0ff */
[----:B------:R-:W-:-:S02]  /*bb400*/  LEA.HI.X.SX32 R9, R0, R216, 0x2, P6 ;  /* 0x000000d800097211 */ /* 0x000fc400030f16ff */
[----:B--2---:R-:W-:Y:S02]  /*bb410*/  ISETP.LT.AND P2, PT, R28, c[0x0][0x17c], !P0 ;  /* 0x00005f001c007a0c */ /* 0x004fe40004741270 */
[----:B------:R-:W2:Y:S01]  /*bb420*/  LDL.LU R28, [R1+0x22d0] ;  /* 0x0022d000011c7983 */ /* 0x000ea20000300800 */
[----:B-1----:R-:W-:-:S03]  /*bb430*/  LEA R16, P6, R2, R3, 0x2 ;  /* 0x0000000302107211 */ /* 0x002fc600078c10ff */
[----:B------:R-:W-:Y:S01]  /*bb440*/  @P5 STG.E [R4.64], R7 ;  /* 0x0000000704005986 */ /* 0x000fe2000c101908 */
[----:B------:R-:W-:-:S03]  /*bb450*/  LEA.HI.X.SX32 R17, R2, R216, 0x2, P6 ;  /* 0x000000d802117211 */ /* 0x000fc600030f16ff */
[----:B------:R-:W-:Y:S04]  /*bb460*/  @P4 STG.E [R12.64], R10 ;  /* 0x0000000a0c004986 */ /* 0x000fe8000c101908 */
[----:B------:R-:W-:Y:S04]  /*bb470*/  @P3 STG.E [R8.64], R11 ;  /* 0x0000000b08003986 */ /* 0x000fe8000c101908 */
[----:B------:R1:W-:Y:S01]  /*bb480*/  @P2 STG.E [R16.64], R14 ;  /* 0x0000000e10002986 */ /* 0x0003e2000c101908 */
[----:B----4-:R-:W-:-:S03]  /*bb490*/  ISETP.LT.AND P1, PT, R25, c[0x0][0x17c], !P0 ;  /* 0x00005f0019007a0c */ /* 0x010fc60004721270 */
[----:B------:R-:W3:Y:S01]  /*bb4a0*/  LDL.LU R25, [R1+0x22cc] ;  /* 0x0022cc0001197983 */ /* 0x000ee20000300800 */
[----:B------:R-:W-:-:S03]  /*bb4b0*/  ISETP.LT.AND P5, PT, R24, c[0x0][0x17c], !P0 ;  /* 0x00005f0018007a0c */ /* 0x000fc600047a1270 */
[----:B------:R-:W4:Y:S01]  /*bb4c0*/  LDL.LU R24, [R1+0x22c8] ;  /* 0x0022c80001187983 */ /* 0x000f220000300800 */
[----:B------:R-:W-:-:S03]  /*bb4d0*/  ISETP.LT.AND P4, PT, R21, c[0x0][0x17c], !P0 ;  /* 0x00005f0015007a0c */ /* 0x000fc60004781270 */
[----:B------:R-:W4:Y:S01]  /*bb4e0*/  LDL.LU R21, [R1+0x22c4] ;  /* 0x0022c40001157983 */ /* 0x000f220000300800 */
[----:B------:R-:W-:-:S03]  /*bb4f0*/  ISETP.LT.AND P3, PT, R20, c[0x0][0x17c], !P0 ;  /* 0x00005f0014007a0c */ /* 0x000fc60004761270 */
[----:B------:R-:W4:Y:S04]  /*bb500*/  LDL.LU R20, [R1+0x22c0] ;  /* 0x0022c00001147983 */ /* 0x000f280000300800 */
[----:B-1----:R-:W4:Y:S04]  /*bb510*/  LDL.LU R14, [R1+0x22bc] ;  /* 0x0022bc00010e7983 */ /* 0x002f280000300800 */
[----:B------:R-:W4:Y:S04]  /*bb520*/  LDL.LU R13, [R1+0x22b8] ;  /* 0x0022b800010d7983 */ /* 0x000f280000300800 */
        /* <DEDUP_REMOVED lines=19> */
[----:B------:R-:W-:Y:S02]  /*bb660*/  ISETP.LT.AND P2, PT, R29, c[0x0][0x17c], !P0 ;  /* 0x00005f001d007a0c */ /* 0x000fe40004741270 */
[-C--:B-1----:R-:W-:Y:S01]  /*bb670*/  LEA R4, P6, R0, R3.reuse, 0x2 ;  /* 0x0000000300047211 */ /* 0x082fe200078c10ff */
[----:B------:R-:W4:Y:S01]  /*bb680*/  LDL.LU R15, [R1+0x22a8] ;  /* 0x0022a800010f7983 */ /* 0x000f220000300800 */
[----:B--2---:R-:W-:Y:S02]  /*bb690*/  ISETP.LT.AND P1, PT, R28, c[0x0][0x17c], !P0 ;  /* 0x00005f001c007a0c */ /* 0x004fe40004721270 */
[----:B------:R-:W-:Y:S02]  /*bb6a0*/  LEA.HI.X.SX32 R5, R0, R216, 0x2, P6 ;  /* 0x000000d800057211 */ /* 0x000fe400030f16ff */
[----:B------:R-:W-:-:S02]  /*bb6b0*/  LEA R6, P6, R2, R3, 0x2 ;  /* 0x0000000302067211 */ /* 0x000fc400078c10ff */
[C---:B------:R-:W-:Y:S01]  /*bb6c0*/  IADD3 R0, R2.reuse, c[0x0][0x198], RZ ;  /* 0x0000660002007a10 */ /* 0x040fe20007ffe0ff */
[----:B------:R1:W-:Y:S01]  /*bb6d0*/  @P4 STG.E [R8.64], R19 ;  /* 0x0000001308004986 */ /* 0x0003e2000c101908 */
[----:B------:R-:W-:Y:S02]  /*bb6e0*/  LEA.HI.X.SX32 R7, R2, R216, 0x2, P6 ;  /* 0x000000d802077211 */ /* 0x000fe400030f16ff */
[C---:B------:R-:W-:Y:S01]  /*bb6f0*/  IADD3 R2, R0.reuse, c[0x0][0x198], RZ ;  /* 0x0000660000027a10 */ /* 0x040fe20007ffe0ff */
[----:B------:R2:W-:Y:S01]  /*bb700*/  @P3 STG.E [R10.64], R22 ;  /* 0x000000160a003986 */ /* 0x0005e2000c101908 */
[----:B-1----:R-:W-:-:S03]  /*bb710*/  LEA R8, P6, R0, R3, 0x2 ;  /* 0x0000000300087211 */ /* 0x002fc600078c10ff */
[----:B------:R1:W-:Y:S01]  /*bb720*/  @P2 STG.E [R4.64], R23 ;  /* 0x0000001704002986 */ /* 0x0003e2000c101908 */
[----:B------:R-:W-:-:S03]  /*bb730*/  LEA.HI.X.SX32 R9, R0, R216, 0x2, P6 ;  /* 0x000000d800097211 */ /* 0x000fc600030f16ff */
[----:B------:R1:W-:Y:S01]  /*bb740*/  @P1 STG.E [R6.64], R26 ;  /* 0x0000001a06001986 */ /* 0x0003e2000c101908 */
[CC--:B--2---:R-:W-:Y:S02]  /*bb750*/  LEA R10, P6, R2.reuse, R3.reuse, 0x2 ;  /* 0x00000003020a7211 */ /* 0x0c4fe400078c10ff */
[C---:B------:R-:W-:Y:S02]  /*bb760*/  IADD3 R0, R2.reuse, c[0x0][0x198], RZ ;  /* 0x0000660002007a10 */ /* 0x040fe40007ffe0ff */
[----:B------:R-:W-:Y:S02]  /*bb770*/  LEA.HI.X.SX32 R11, R2, R216, 0x2, P6 ;  /* 0x000000d8020b7211 */ /* 0x000fe400030f16ff */
[C---:B------:R-:W-:Y:S02]  /*bb780*/  IADD3 R2, R0.reuse, c[0x0][0x198], RZ ;  /* 0x0000660000027a10 */ /* 0x040fe40007ffe0ff */
[----:B-1----:R-:W-:-:S04]  /*bb790*/  LEA R4, P6, R0, R3, 0x2 ;  /* 0x0000000300047211 */ /* 0x002fc800078c10ff */
[----:B------:R-:W-:Y:S02]  /*bb7a0*/  LEA.HI.X.SX32 R5, R0, R216, 0x2, P6 ;  /* 0x000000d800057211 */ /* 0x000fe400030f16ff */
[----:B------:R-:W-:-:S04]  /*bb7b0*/  LEA R6, P6, R2, R3, 0x2 ;  /* 0x0000000302067211 */ /* 0x000fc800078c10ff */
[----:B------:R-:W-:Y:S02]  /*bb7c0*/  LEA.HI.X.SX32 R7, R2, R216, 0x2, P6 ;  /* 0x000000d802077211 */ /* 0x000fe400030f16ff */
[----:B---3--:R-:W-:Y:S02]  /*bb7d0*/  ISETP.LT.AND P5, PT, R25, c[0x0][0x17c], !P0 ;  /* 0x00005f0019007a0c */ /* 0x008fe400047a1270 */
[----:B----4-:R-:W-:Y:S02]  /*bb7e0*/  ISETP.LT.AND P4, PT, R24, c[0x0][0x17c], !P0 ;  /* 0x00005f0018007a0c */ /* 0x010fe40004781270 */
[----:B------:R-:W-:-:S09]  /*bb7f0*/  ISETP.LT.AND P3, PT, R21, c[0x0][0x17c], !P0 ;  /* 0x00005f0015007a0c */ /* 0x000fd20004761270 */
[----:B------:R1:W-:Y:S01]  /*bb800*/  @P5 STG.E [R8.64], R27 ;  /* 0x0000001b08005986 */ /* 0x0003e2000c101908 */
[----:B------:R-:W-:-:S03]  /*bb810*/  ISETP.LT.AND P1, PT, R14, c[0x0][0x17c], !P0 ;  /* 0x00005f000e007a0c */ /* 0x000fc60004721270 */
[----:B------:R-:W2:Y:S01]  /*bb820*/  LDL.LU R14, [R1+0x22a4] ;  /* 0x0022a400010e7983 */ /* 0x000ea20000300800 */
[----:B------:R-:W-:-:S03]  /*bb830*/  ISETP.LT.AND P5, PT, R13, c[0x0][0x17c], !P0 ;  /* 0x00005f000d007a0c */ /* 0x000fc600047a1270 */
[----:B------:R-:W3:Y:S01]  /*bb840*/  LDL.LU R13, [R1+0x22a0] ;  /* 0x0022a000010d7983 */ /* 0x000ee20000300800 */
[----:B------:R-:W-:-:S03]  /*bb850*/  ISETP.LT.AND P2, PT, R20, c[0x0][0x17c], !P0 ;  /* 0x00005f0014007a0c */ /* 0x000fc60004741270 */
[----:B------:R4:W-:Y:S01]  /*bb860*/  @P4 STG.E [R10.64], R30 ;  /* 0x0000001e0a004986 */ /* 0x0009e2000c101908 */
[----:B------:R-:W-:-:S03]  /*bb870*/  ISETP.LT.AND P4, PT, R12, c[0x0][0x17c], !P0 ;  /* 0x00005f000c007a0c */ /* 0x000fc60004781270 */
[----:B------:R-:W3:Y:S04]  /*bb880*/  LDL.LU R12, [R1+0x229c] ;  /* 0x00229c00010c7983 */ /* 0x000ee80000300800 */
[----:B------:R1:W-:Y:S01]  /*bb890*/  @P3 STG.E [R4.64], R31 ;  /* 0x0000001f04003986 */ /* 0x0003e2000c101908 */
[----:B------:R-:W-:-:S03]  /*bb8a0*/  ISETP.LT.AND P3, PT, R17, c[0x0][0x17c], !P0 ;  /* 0x00005f0011007a0c */ /* 0x000fc60004761270 */
[----:B------:R1:W-:Y:S01]  /*bb8b0*/  @P2 STG.E [R6.64], R34 ;  /* 0x0000002206002986 */ /* 0x0003e2000c101908 */
[----:B------:R-:W-:-:S03]  /*bb8c0*/  ISETP.LT.AND P2, PT, R16, c[0x0][0x17c], !P0 ;  /* 0x00005f0010007a0c */ /* 0x000fc60004741270 */
[----:B------:R-:W3:Y:S04]  /*bb8d0*/  LDL.LU R17, [R1+0x2298] ;  /* 0x0022980001117983 */ /* 0x000ee80000300800 */
[----:B------:R-:W3:Y:S01]  /*bb8e0*/  LDL.LU R16, [R1+0x2294] ;  /* 0x0022940001107983 */ /* 0x000ee20000300800 */
[----:B------:R-:W-:-:S04]  /*bb8f0*/  IADD3 R0, R2, c[0x0][0x198], RZ ;  /* 0x0000660002007a10 */ /* 0x000fc80007ffe0ff */
[CC--:B-1----:R-:W-:Y:S02]  /*bb900*/  LEA R8, P6, R0.reuse, R3.reuse, 0x2 ;  /* 0x0000000300087211 */ /* 0x0c2fe400078c10ff */
[C---:B------:R-:W-:Y:S02]  /*bb910*/  IADD3 R2, R0.reuse, c[0x0][0x198], RZ ;  /* 0x0000660000027a10 */ /* 0x040fe40007ffe0ff */
[-C--:B------:R-:W-:Y:S02]  /*bb920*/  LEA.HI.X.SX32 R9, R0, R216.reuse, 0x2, P6 ;  /* 0x000000d800097211 */ /* 0x080fe400030f16ff */
[C---:B----4-:R-:W-:Y:S02]  /*bb930*/  LEA R10, P6, R2.reuse, R3, 0x2 ;  /* 0x00000003020a7211 */ /* 0x050fe400078c10ff */
[C---:B------:R-:W-:Y:S02]  /*bb940*/  IADD3 R0, R2.reuse, c[0x0][0x198], RZ ;  /* 0x0000660002007a10 */ /* 0x040fe40007ffe0ff */
[----:B------:R-:W-:-:S02]  /*bb950*/  LEA.HI.X.SX32 R11, R2, R216, 0x2, P6 ;  /* 0x000000d8020b7211 */ /* 0x000fc400030f16ff */
[CC--:B------:R-:W-:Y:S02]  /*bb960*/  LEA R4, P6, R0.reuse, R3.reuse, 0x2 ;  /* 0x0000000300047211 */ /* 0x0c0fe400078c10ff */
[C---:B------:R-:W-:Y:S02]  /*bb970*/  IADD3 R2, R0.reuse, c[0x0][0x198], RZ ;  /* 0x0000660000027a10 */ /* 0x040fe40007ffe0ff */
[----:B------:R-:W-:Y:S01]  /*bb980*/  LEA.HI.X.SX32 R5, R0, R216, 0x2, P6 ;  /* 0x000000d800057211 */ /* 0x000fe200030f16ff */
[----:B------:R1:W-:Y:S01]  /*bb990*/  @P1 STG.E [R8.64], R35 ;  /* 0x0000002308001986 */ /* 0x0003e2000c101908 */
[C---:B------:R-:W-:Y:S02]  /*bb9a0*/  LEA R6, P6, R2.reuse, R3, 0x2 ;  /* 0x0000000302067211 */ /* 0x040fe400078c10ff */
[----:B------:R-:W-:Y:S01]  /*bb9b0*/  ISETP.LT.AND P1, PT, R15, c[0x0][0x17c], !P0 ;  /* 0x00005f000f007a0c */ /* 0x000fe20004721270 */
[----:B------:R4:W-:Y:S01]  /*bb9c0*/  @P5 STG.E [R10.64], R38 ;  /* 0x000000260a005986 */ /* 0x0009e2000c101908 */
[----:B------:R-:W-:-:S03]  /*bb9d0*/  IADD3 R0, R2, c[0x0][0x198], RZ ;  /* 0x0000660002007a10 */ /* 0x000fc60007ffe0ff */
[----:B------:R-:W3:Y:S04]  /*bb9e0*/  LDL.LU R15, [R1+0x2290] ;  /* 0x00229000010f7983 */ /* 0x000ee80000300800 */
[----:B------:R2:W-:Y:S01]  /*bb9f0*/  @P4 STG.E [R4.64], R39 ;  /* 0x0000002704004986 */ /* 0x0005e2000c101908 */
[-C--:B------:R-:W-:Y:S02]  /*bba00*/  LEA.HI.X.SX32 R7, R2, R216.reuse, 0x2, P6 ;  /* 0x000000d802077211 */ /* 0x080fe400030f16ff */
[C---:B-1----:R-:W-:Y:S02]  /*bba10*/  LEA R8, P6, R0.reuse, R3, 0x2 ;  /* 0x0000000300087211 */ /* 0x042fe400078c10ff */
[C---:B------:R-:W-:Y:S02]  /*bba20*/  IADD3 R2, R0.reuse, c[0x0][0x198], RZ ;  /* 0x0000660000027a10 */ /* 0x040fe40007ffe0ff */
[----:B------:R-:W-:-:S02]  /*bba30*/  LEA.HI.X.SX32 R9, R0, R216, 0x2, P6 ;  /* 0x000000d800097211 */ /* 0x000fc400030f16ff */
[C---:B----4-:R-:W-:Y:S01]  /*bba40*/  LEA R10, P6, R2.reuse, R3, 0x2 ;  /* 0x00000003020a7211 */ /* 0x050fe200078c10ff */
[----:B------:R1:W-:Y:S03]  /*bba50*/  @P3 STG.E [R6.64], R42 ;  /* 0x0000002a06003986 */ /* 0x0003e6000c101908 */
[----:B------:R-:W-:Y:S01]  /*bba60*/  LEA.HI.X.SX32 R11, R2, R216, 0x2, P6 ;  /* 0x000000d8020b7211 */ /* 0x000fe200030f16ff */
[----:B------:R4:W-:Y:S04]  /*bba70*/  @P2 STG.E [R8.64], R43 ;  /* 0x0000002b08002986 */ /* 0x0009e8000c101908 */
[----:B------:R1:W-:Y:S01]  /*bba80*/  @P1 STG.E [R10.64], R46 ;  /* 0x0000002e0a001986 */ /* 0x0003e2000c101908 */
[----:B--2---:R-:W-:-:S03]  /*bba90*/  ISETP.LT.AND P5, PT, R14, c[0x0][0x17c], !P0 ;  /* 0x00005f000e007a0c */ /* 0x004fc600047a1270 */
[----:B------:R-:W2:Y:S01]  /*bbaa0*/  LDL.LU R14, [R1+0x228c] ;  /* 0x00228c00010e7983 */ /* 0x000ea20000300800 */
[----:B---3--:R-:W-:-:S03]  /*bbab0*/  ISETP.LT.AND P4, PT, R13, c[0x0][0x17c], !P0 ;  /* 0x00005f000d007a0c */ /* 0x008fc60004781270 */
[----:B------:R-:W3:Y:S01]  /*bbac0*/  LDL.LU R13, [R1+0x2288] ;  /* 0x00228800010d7983 */ /* 0x000ee20000300800 */
[----:B------:R-:W-:-:S03]  /*bbad0*/  ISETP.LT.AND P3, PT, R12, c[0x0][0x17c], !P0 ;  /* 0x00005f000c007a0c */ /* 0x000fc60004761270 */
[----:B------:R-:W2:Y:S01]  /*bbae0*/  LDL.LU R12, [R1+0x2284] ;  /* 0x00228400010c7983 */ /* 0x000ea20000300800 */
[----:B------:R-:W-:-:S03]  /*bbaf0*/  ISETP.LT.AND P2, PT, R17, c[0x0][0x17c], !P0 ;  /* 0x00005f0011007a0c */ /* 0x000fc60004741270 */
[----:B------:R-:W2:Y:S01]  /*bbb00*/  LDL.LU R17, [R1+0x2280] ;  /* 0x0022800001117983 */ /* 0x000ea20000300800 */
[----:B------:R-:W-:-:S03]  /*bbb10*/  ISETP.LT.AND P1, PT, R16, c[0x0][0x17c], !P0 ;  /* 0x00005f0010007a0c */ /* 0x000fc60004721270 */
[----:B------:R-:W2:Y:S01]  /*bbb20*/  LDL.LU R16, [R1+0x227c] ;  /* 0x00227c0001107983 */ /* 0x000ea20000300800 */
[----:B------:R-:W-:-:S04]  /*bbb30*/  IADD3 R0, R2, c[0x0][0x198], RZ ;  /* 0x0000660002007a10 */ /* 0x000fc80007ffe0ff */
[CC--:B------:R-:W-:Y:S02]  /*bbb40*/  LEA R4, P6, R0.reuse, R3.reuse, 0x2 ;  /* 0x0000000300047211 */ /* 0x0c0fe400078c10ff */
[C---:B------:R-:W-:Y:S02]  /*bbb50*/  IADD3 R2, R0.reuse, c[0x0][0x198], RZ ;  /* 0x0000660000027a10 */ /* 0x040fe40007ffe0ff */
[-C--:B------:R-:W-:Y:S02]  /*bbb60*/  LEA.HI.X.SX32 R5, R0, R216.reuse, 0x2, P6 ;  /* 0x000000d800057211 */ /* 0x080fe400030f16ff */
[C---:B-1----:R-:W-:Y:S02]  /*bbb70*/  LEA R6, P6, R2.reuse, R3, 0x2 ;  /* 0x0000000302067211 */ /* 0x042fe400078c10ff */
[C---:B------:R-:W-:Y:S02]  /*bbb80*/  IADD3 R0, R2.reuse, c[0x0][0x198], RZ ;  /* 0x0000660002007a10 */ /* 0x040fe40007ffe0ff */
[----:B------:R-:W-:-:S02]  /*bbb90*/  LEA.HI.X.SX32 R7, R2, R216, 0x2, P6 ;  /* 0x000000d802077211 */ /* 0x000fc400030f16ff */
[CC--:B----4-:R-:W-:Y:S02]  /*bbba0*/  LEA R8, P6, R0.reuse, R3.reuse, 0x2 ;  /* 0x0000000300087211 */ /* 0x0d0fe400078c10ff */
        /* <DEDUP_REMOVED lines=9> */
[----:B-1----:R-:W-:-:S04]  /*bbc40*/  LEA R4, P6, R0, R3, 0x2 ;  /* 0x0000000300047211 */ /* 0x002fc800078c10ff */
[----:B------:R-:W-:Y:S01]  /*bbc50*/  LEA.HI.X.SX32 R5, R0, R216, 0x2, P6 ;  /* 0x000000d800057211 */ /* 0x000fe200030f16ff */
[----:B------:R1:W-:Y:S01]  /*bbc60*/  @P2 STG.E [R10.64], R54 ;  /* 0x000000360a002986 */ /* 0x0003e2000c101908 */
[----:B------:R-:W-:-:S03]  /*bbc70*/  ISETP.LT.AND P5, PT, R15, c[0x0][0x17c], !P0 ;  /* 0x00005f000f007a0c */ /* 0x000fc600047a1270 */
[----:B------:R1:W-:Y:S01]  /*bbc80*/  @P1 STG.E [R4.64], R55 ;  /* 0x0000003704001986 */ /* 0x0003e2000c101908 */
[----:B----4-:R-:W-:-:S04]  /*bbc90*/  LEA R6, P6, R2, R3, 0x2 ;  /* 0x0000000302067211 */ /* 0x010fc800078c10ff */
[----:B------:R-:W-:-:S05]  /*bbca0*/  LEA.HI.X.SX32 R7, R2, R216, 0x2, P6 ;  /* 0x000000d802077211 */ /* 0x000fca00030f16ff */
[----:B------:R4:W-:Y:S01]  /*bbcb0*/  @P5 STG.E [R6.64], R58 ;  /* 0x0000003a06005986 */ /* 0x0009e2000c101908 */
[----:B---3--:R-:W-:Y:S02]  /*bbcc0*/  ISETP.LT.AND P3, PT, R13, c[0x0][0x17c], !P0 ;  /* 0x00005f000d007a0c */ /* 0x008fe40004761270 */
[----:B------:R-:W-:-:S04]  /*bbcd0*/  IADD3 R13, R2, c[0x0][0x198], RZ ;  /* 0x00006600020d7a10 */ /* 0x000fc80007ffe0ff */
[C---:B------:R-:W-:Y:S02]  /*bbce0*/  IADD3 R0, R13.reuse, c[0x0][0x198], RZ ;  /* 0x000066000d007a10 */ /* 0x040fe40007ffe0ff */
[CC--:B------:R-:W-:Y:S02]  /*bbcf0*/  LEA R8, P1, R13.reuse, R3.reuse, 0x2 ;  /* 0x000000030d087211 */ /* 0x0c0fe400078210ff */
[----:B------:R-:W-:Y:S02]  /*bbd00*/  IADD3 R15, R0, c[0x0][0x198], RZ ;  /* 0x00006600000f7a10 */ /* 0x000fe40007ffe0ff */
[----:B------:R-:W-:Y:S02]  /*bbd10*/  LEA.HI.X.SX32 R9, R13, R216, 0x2, P1 ;  /* 0x000000d80d097211 */ /* 0x000fe400008f16ff */
[----:B-1----:R-:W-:Y:S02]  /*bbd20*/  LEA R10, P1, R15, R3, 0x2 ;  /* 0x000000030f0a7211 */ /* 0x002fe400078210ff */
[----:B--2---:R-:W-:-:S02]  /*bbd30*/  ISETP.LT.AND P4, PT, R14, c[0x0][0x17c], !P0 ;  /* 0x00005f000e007a0c */ /* 0x004fc40004781270 */
[----:B------:R-:W-:Y:S02]  /*bbd40*/  ISETP.LT.AND P2, PT, R12, c[0x0][0x17c], !P0 ;  /* 0x00005f000c007a0c */ /* 0x000fe40004741270 */
[----:B------:R-:W-:Y:S02]  /*bbd50*/  LEA R12, P6, R0, R3, 0x2 ;  /* 0x00000003000c7211 */ /* 0x000fe400078c10ff */
[C---:B------:R-:W-:Y:S02]  /*bbd60*/  LEA.HI.X.SX32 R11, R15.reuse, R216, 0x2, P1 ;  /* 0x000000d80f0b7211 */ /* 0x040fe400008f16ff */
[----:B------:R-:W-:Y:S02]  /*bbd70*/  IADD3 R2, R15, c[0x0][0x198], RZ ;  /* 0x000066000f027a10 */ /* 0x000fe40007ffe0ff */
[----:B------:R-:W-:Y:S02]  /*bbd80*/  ISETP.LT.AND P1, PT, R17, c[0x0][0x17c], !P0 ;  /* 0x00005f0011007a0c */ /* 0x000fe40004721270 */
[----:B------:R-:W-:-:S02]  /*bbd90*/  ISETP.LT.AND P0, PT, R16, c[0x0][0x17c], !P0 ;  /* 0x00005f0010007a0c */ /* 0x000fc40004701270 */
[-C--:B------:R-:W-:Y:S02]  /*bbda0*/  LEA.HI.X.SX32 R13, R0, R216.reuse, 0x2, P6 ;  /* 0x000000d8000d7211 */ /* 0x080fe400030f16ff */
[CC--:B------:R-:W-:Y:S02]  /*bbdb0*/  LEA R14, P6, R2.reuse, R3.reuse, 0x2 ;  /* 0x00000003020e7211 */ /* 0x0c0fe400078c10ff */
[C---:B------:R-:W-:Y:S02]  /*bbdc0*/  IADD3 R0, R2.reuse, c[0x0][0x198], RZ ;  /* 0x0000660002007a10 */ /* 0x040fe40007ffe0ff */
[----:B------:R-:W-:Y:S01]  /*bbdd0*/  LEA.HI.X.SX32 R15, R2, R216, 0x2, P6 ;  /* 0x000000d8020f7211 */ /* 0x000fe200030f16ff */
[----:B------:R4:W-:Y:S01]  /*bbde0*/  @P4 STG.E [R8.64], R59 ;  /* 0x0000003b08004986 */ /* 0x0009e2000c101908 */
[----:B------:R-:W-:-:S03]  /*bbdf0*/  LEA R2, P6, R0, R3, 0x2 ;  /* 0x0000000300027211 */ /* 0x000fc600078c10ff */
[----:B------:R4:W-:Y:S04]  /*bbe00*/  @P3 STG.E [R12.64], R62 ;  /* 0x0000003e0c003986 */ /* 0x0009e8000c101908 */
[----:B------:R4:W-:Y:S01]  /*bbe10*/  @P2 STG.E [R10.64], R63 ;  /* 0x0000003f0a002986 */ /* 0x0009e2000c101908 */
[----:B------:R-:W-:-:S03]  /*bbe20*/  LEA.HI.X.SX32 R3, R0, R216, 0x2, P6 ;  /* 0x000000d800037211 */ /* 0x000fc600030f16ff */
[----:B------:R4:W-:Y:S01]  /*bbe30*/  @P1 STG.E [R14.64], R66 ;  /* 0x000000420e001986 */ /* 0x0009e2000c101908 */
[----:B------:R-:W-:Y:S05]  /*bbe40*/  @!P0 EXIT ;  /* 0x000000000000894d */ /* 0x000fea0003800000 */
[----:B------:R-:W-:Y:S01]  /*bbe50*/  STG.E [R2.64], R67 ;  /* 0x0000004302007986 */ /* 0x000fe2000c101908 */
[----:B------:R-:W-:Y:S05]  /*bbe60*/  EXIT ;  /* 0x000000000000794d */ /* 0x000fea0003800000 */
.L_x_2:
[----:B------:R-:W-:-:S00]  /*bbe70*/  BRA `(.L_x_2) ;  /* 0xfffffff000007947 */ /* 0x000fc0000383ffff */
[----:B------:R-:W-:-:S00]  /*bbe80*/  NOP ;  /* 0x0000000000007918 */ /* 0x000fc00000000000 */
[----:B------:R-:W-:-:S00]  /*bbe90*/  NOP ;  /* 0x0000000000007918 */ /* 0x000fc00000000000 */
[----:B------:R-:W-:-:S00]  /*bbea0*/  NOP ;  /* 0x0000000000007918 */ /* 0x000fc00000000000 */
[----:B------:R-:W-:-:S00]  /*bbeb0*/  NOP ;  /* 0x0000000000007918 */ /* 0x000fc00000000000 */
[----:B------:R-:W-:-:S00]  /*bbec0*/  NOP ;  /* 0x0000000000007918 */ /* 0x000fc00000000000 */
[----:B------:R-:W-:-:S00]  /*bbed0*/  NOP ;  /* 0x0000000000007918 */ /* 0x000fc00000000000 */
[----:B------:R-:W-:-:S00]  /*bbee0*/  NOP ;  /* 0x0000000000007918 */ /* 0x000fc00000000000 */
[----:B------:R-:W-:-:S00]  /*bbef0*/  NOP ;  /* 0x0000000000007918 */ /* 0x000fc00000000000 */
.L_x_3:


//--------------------- .nv.shared.matmul_kernel  --------------------------
	.section	.nv.shared.matmul_kernel,"aw",@nobits
	.sectionflags	@""
	.align	16
